def matmul_kernel(
    a_ptr,
    b_ptr,
    c_ptr,
    M,
    N,
    K,
    stride_am,
    stride_ak,
    stride_bk,
    stride_bn,
    stride_cm,
    stride_cn,
    BLOCK_M: tl.constexpr,
    BLOCK_N: tl.constexpr,
    BLOCK_K: tl.constexpr,
    GROUP_M: tl.constexpr,
):
    pid = tl.program_id(axis=0)
    num_pid_m = tl.cdiv(M, BLOCK_M)
    num_pid_n = tl.cdiv(N, BLOCK_N)
    num_pid_in_group = GROUP_M * num_pid_n
    group_id = pid // num_pid_in_group
    first_pid_m = group_id * GROUP_M
    group_size_m = min(num_pid_m - first_pid_m, GROUP_M)
    pid_m = first_pid_m + ((pid % num_pid_in_group) % group_size_m)
    pid_n = (pid % num_pid_in_group) // group_size_m

    offs_am = (pid_m * BLOCK_M + tl.arange(0, BLOCK_M)) % M
    offs_bn = (pid_n * BLOCK_N + tl.arange(0, BLOCK_N)) % N
    offs_k = tl.arange(0, BLOCK_K)
    a_ptrs = a_ptr + offs_am[:, None] * stride_am + offs_k[None, :] * stride_ak
    b_ptrs = b_ptr + offs_k[:, None] * stride_bk + offs_bn[None, :] * stride_bn

    acc = tl.zeros((BLOCK_M, BLOCK_N), dtype=tl.float32)
    for kk in range(0, tl.cdiv(K, BLOCK_K)):
        a = tl.load(a_ptrs, mask=offs_k[None, :] < K - kk * BLOCK_K, other=0.0)
        b = tl.load(b_ptrs, mask=offs_k[:, None] < K - kk * BLOCK_K, other=0.0)
        acc = tl.dot(a, b, acc)
        a_ptrs += BLOCK_K * stride_ak
        b_ptrs += BLOCK_K * stride_bk

    c = acc.to(c_ptr.dtype.element_ty)
    offs_cm = pid_m * BLOCK_M + tl.arange(0, BLOCK_M)
    offs_cn = pid_n * BLOCK_N + tl.arange(0, BLOCK_N)
    c_ptrs = c_ptr + offs_cm[:, None] * stride_cm + offs_cn[None, :] * stride_cn
    mask = (offs_cm[:, None] < M) & (offs_cn[None, :] < N)
    tl.store(c_ptrs, c, mask=mask)

# config = {"BLOCK_K": 128, "BLOCK_M": 128, "BLOCK_N": 64, "GROUP_M": 8, "arch": "sm_100", "dtype": "bf16", "num_ctas": 1, "num_stages": 3, "num_warps": 2}
# arch = sm_100


// ===== COMPILED SASS (sm_100a) =====

	.target	sm_100a

	.elftype	@"ET_EXEC"


//--------------------- .note.nv.tkinfo           --------------------------
	.section	.note.nv.tkinfo,"",@"SHT_NOTE"
	.sectionflags	@"SHF_NOTE_NV_TKINFO"
	.tkinfo
        /*0018*/ 	.word	0x00000081
        /*0030*/ 	.string	""
        /*0030*/ 	.string	"ptxas-blackwell"
        /*0030*/ 	.string	"Cuda compilation tools, release 12.9, V12.9.86"
        /*0030*/ 	.string	"Build cuda_12.9.r12.9/compiler.36037853_0"
        /*0030*/ 	.string	"-v  -suppress-debug-info  -lineinfo  -arch sm_100a "



//--------------------- .note.nv.cuver            --------------------------
	.section	.note.nv.cuver,"",@"SHT_NOTE"
	.sectionflags	@"SHF_NOTE_NV_CUVER"
        /*0018*/ 	.short	0x0001
        /*001a*/ 	.short	0x0064
        /*001c*/ 	.short	0x0001
        /*001e*/ 	.short	0x0000
        /*0020*/ 	.short	0x0001
        /*0022*/ 	.short	0x0000


//--------------------- .nv.info                  --------------------------
	.section	.nv.info,"",@"SHT_CUDA_INFO"
	.align	4


	//----- nvinfo : EIATTR_REGCOUNT
	.align		4
        /*0000*/ 	.byte	0x04, 0x2f
        /*0002*/ 	.short	(.L_1 - .L_0)
	.align		4
.L_0:
        /*0004*/ 	.word	index@(matmul_kernel)
        /*0008*/ 	.word	0x00000020


	//----- nvinfo : EIATTR_FRAME_SIZE
	.align		4
.L_1:
        /*000c*/ 	.byte	0x04, 0x11
        /*000e*/ 	.short	(.L_3 - .L_2)
	.align		4
.L_2:
        /*0010*/ 	.word	index@(matmul_kernel)
        /*0014*/ 	.word	0x00002a78


	//----- nvinfo : EIATTR_MIN_STACK_SIZE
	.align		4
.L_3:
        /*0018*/ 	.byte	0x04, 0x12
        /*001a*/ 	.short	(.L_5 - .L_4)
	.align		4
.L_4:
        /*001c*/ 	.word	index@(matmul_kernel)
        /*0020*/ 	.word	0x00002a78
.L_5:


//--------------------- .nv.info.matmul_kernel    --------------------------
	.section	.nv.info.matmul_kernel,"",@"SHT_CUDA_INFO"
	.sectionflags	@""
	.align	4


	//----- nvinfo : EIATTR_CUDA_API_VERSION
	.align		4
        /*0000*/ 	.byte	0x04, 0x37
        /*0002*/ 	.short	(.L_7 - .L_6)
.L_6:
        /*0004*/ 	.word	0x00000081


	//----- nvinfo : EIATTR_KPARAM_INFO
	.align		4
.L_7:
        /*0008*/ 	.byte	0x04, 0x17
        /*000a*/ 	.short	(.L_9 - .L_8)
.L_8:
        /*000c*/ 	.word	0x00000000
        /*0010*/ 	.short	0x000d
        /*0012*/ 	.short	0x0048
        /*0014*/ 	.byte	0x00, 0xf4, 0x21, 0x00


	//----- nvinfo : EIATTR_KPARAM_INFO
	.align		4
.L_9:
        /*0018*/ 	.byte	0x04, 0x17
        /*001a*/ 	.short	(.L_11 - .L_10)
.L_10:
        /*001c*/ 	.word	0x00000000
        /*0020*/ 	.short	0x000c
        /*0022*/ 	.short	0x0040
        /*0024*/ 	.byte	0x00, 0xf4, 0x21, 0x00


	//----- nvinfo : EIATTR_KPARAM_INFO
	.align		4
.L_11:
        /*0028*/ 	.byte	0x04, 0x17
        /*002a*/ 	.short	(.L_13 - .L_12)
.L_12:
        /*002c*/ 	.word	0x00000000
        /*0030*/ 	.short	0x000b
        /*0032*/ 	.short	0x0038
        /*0034*/ 	.byte	0x00, 0xf0, 0x11, 0x00


	//----- nvinfo : EIATTR_KPARAM_INFO
	.align		4
.L_13:
        /*0038*/ 	.byte	0x04, 0x17
        /*003a*/ 	.short	(.L_15 - .L_14)
.L_14:
        /*003c*/ 	.word	0x00000000
        /*0040*/ 	.short	0x000a
        /*0042*/ 	.short	0x0034
        /*0044*/ 	.byte	0x00, 0xf0, 0x11, 0x00


	//----- nvinfo : EIATTR_KPARAM_INFO
	.align		4
.L_15:
        /*0048*/ 	.byte	0x04, 0x17
        /*004a*/ 	.short	(.L_17 - .L_16)
.L_16:
        /*004c*/ 	.word	0x00000000
        /*0050*/ 	.short	0x0009
        /*0052*/ 	.short	0x0030
        /*0054*/ 	.byte	0x00, 0xf0, 0x11, 0x00


	//----- nvinfo : EIATTR_KPARAM_INFO
	.align		4
.L_17:
        /*0058*/ 	.byte	0x04, 0x17
        /*005a*/ 	.short	(.L_19 - .L_18)
.L_18:
        /*005c*/ 	.word	0x00000000
        /*0060*/ 	.short	0x0008
        /*0062*/ 	.short	0x002c
        /*0064*/ 	.byte	0x00, 0xf0, 0x11, 0x00


	//----- nvinfo : EIATTR_KPARAM_INFO
	.align		4
.L_19:
        /*0068*/ 	.byte	0x04, 0x17
        /*006a*/ 	.short	(.L_21 - .L_20)
.L_20:
        /*006c*/ 	.word	0x00000000
        /*0070*/ 	.short	0x0007
        /*0072*/ 	.short	0x0028
        /*0074*/ 	.byte	0x00, 0xf0, 0x11, 0x00


	//----- nvinfo : EIATTR_KPARAM_INFO
	.align		4
.L_21:
        /*0078*/ 	.byte	0x04, 0x17
        /*007a*/ 	.short	(.L_23 - .L_22)
.L_22:
        /*007c*/ 	.word	0x00000000
        /*0080*/ 	.short	0x0006
        /*0082*/ 	.short	0x0024
        /*0084*/ 	.byte	0x00, 0xf0, 0x11, 0x00


	//----- nvinfo : EIATTR_KPARAM_INFO
	.align		4
.L_23:
        /*0088*/ 	.byte	0x04, 0x17
        /*008a*/ 	.short	(.L_25 - .L_24)
.L_24:
        /*008c*/ 	.word	0x00000000
        /*0090*/ 	.short	0x0005
        /*0092*/ 	.short	0x0020
        /*0094*/ 	.byte	0x00, 0xf0, 0x11, 0x00


	//----- nvinfo : EIATTR_KPARAM_INFO
	.align		4
.L_25:
        /*0098*/ 	.byte	0x04, 0x17
        /*009a*/ 	.short	(.L_27 - .L_26)
.L_26:
        /*009c*/ 	.word	0x00000000
        /*00a0*/ 	.short	0x0004
        /*00a2*/ 	.short	0x001c
        /*00a4*/ 	.byte	0x00, 0xf0, 0x11, 0x00


	//----- nvinfo : EIATTR_KPARAM_INFO
	.align		4
.L_27:
        /*00a8*/ 	.byte	0x04, 0x17
        /*00aa*/ 	.short	(.L_29 - .L_28)
.L_28:
        /*00ac*/ 	.word	0x00000000
        /*00b0*/ 	.short	0x0003
        /*00b2*/ 	.short	0x0018
        /*00b4*/ 	.byte	0x00, 0xf0, 0x11, 0x00


	//----- nvinfo : EIATTR_KPARAM_INFO
	.align		4
.L_29:
        /*00b8*/ 	.byte	0x04, 0x17
        /*00ba*/ 	.short	(.L_31 - .L_30)
.L_30:
        /*00bc*/ 	.word	0x00000000
        /*00c0*/ 	.short	0x0002
        /*00c2*/ 	.short	0x0010
        /*00c4*/ 	.byte	0x00, 0xf4, 0x21, 0x00


	//----- nvinfo : EIATTR_KPARAM_INFO
	.align		4
.L_31:
        /*00c8*/ 	.byte	0x04, 0x17
        /*00ca*/ 	.short	(.L_33 - .L_32)
.L_32:
        /*00cc*/ 	.word	0x00000000
        /*00d0*/ 	.short	0x0001
        /*00d2*/ 	.short	0x0008
        /*00d4*/ 	.byte	0x00, 0xf4, 0x21, 0x00


	//----- nvinfo : EIATTR_KPARAM_INFO
	.align		4
.L_33:
        /*00d8*/ 	.byte	0x04, 0x17
        /*00da*/ 	.short	(.L_35 - .L_34)
.L_34:
        /*00dc*/ 	.word	0x00000000
        /*00e0*/ 	.short	0x0000
        /*00e2*/ 	.short	0x0000
        /*00e4*/ 	.byte	0x00, 0xf4, 0x21, 0x00


	//----- nvinfo : EIATTR_SPARSE_MMA_MASK
	.align		4
.L_35:
        /*00e8*/ 	.byte	0x03, 0x50
        /*00ea*/ 	.short	0x0000


	//----- nvinfo : EIATTR_MAXREG_COUNT
	.align		4
        /*00ec*/ 	.byte	0x03, 0x1b
        /*00ee*/ 	.short	0x00ff


	//----- nvinfo : EIATTR_NUM_BARRIERS
	.align		4
        /*00f0*/ 	.byte	0x02, 0x4c
        /*00f2*/ 	.byte	0x01
	.zero		1


	//----- nvinfo : EIATTR_ANNOTATIONS
	.align		4
        /*00f4*/ 	.byte	0x04, 0x55
        /*00f6*/ 	.short	(.L_37 - .L_36)


	//   ....[0]....
.L_36:
        /*00f8*/ 	.word	0x00000001
        /*00fc*/ 	.byte	0x00, 0x01, 0x00, 0x00, 0x01, 0x00, 0x00, 0x00, 0x30, 0x01, 0x00, 0x00, 0x01, 0x00, 0x00, 0x00
        /* <DEDUP_REMOVED lines=294> */
        /*136c*/ 	.byte	0xd0, 0x68, 0x00, 0x00


	//----- nvinfo : EIATTR_VRC_CTA_INIT_COUNT
	.align		4
.L_37:
        /*1370*/ 	.byte	0x02, 0x4a
	.zero		1
	.zero		1


	//----- nvinfo : EIATTR_EXIT_INSTR_OFFSETS
	.align		4
        /*1374*/ 	.byte	0x04, 0x1c
        /*1376*/ 	.short	(.L_39 - .L_38)


	//   ....[0]....
.L_38:
        /*1378*/ 	.word	0x0003cce0


	//   ....[1]....
        /*137c*/ 	.word	0x0003cd10


	//----- nvinfo : EIATTR_REQNTID
	.align		4
.L_39:
        /*1380*/ 	.byte	0x04, 0x10
        /*1382*/ 	.short	(.L_41 - .L_40)
.L_40:
        /*1384*/ 	.word	0x00000040
        /*1388*/ 	.word	0x00000001
        /*138c*/ 	.word	0x00000001


	//----- nvinfo : EIATTR_CBANK_PARAM_SIZE
	.align		4
.L_41:
        /*1390*/ 	.byte	0x03, 0x19
        /*1392*/ 	.short	0x0050


	//----- nvinfo : EIATTR_PARAM_CBANK
	.align		4
        /*1394*/ 	.byte	0x04, 0x0a
        /*1396*/ 	.short	(.L_43 - .L_42)
	.align		4
.L_42:
        /*1398*/ 	.word	index@(.nv.constant0.matmul_kernel)
        /*139c*/ 	.short	0x0380
        /*139e*/ 	.short	0x0050


	//----- nvinfo : EIATTR_SW_WAR
	.align		4
.L_43:
        /*13a0*/ 	.byte	0x04, 0x36
        /*13a2*/ 	.short	(.L_45 - .L_44)
.L_44:
        /*13a4*/ 	.word	0x00000008
.L_45:


//--------------------- .nv.compat                --------------------------
	.section	.nv.compat,"",@"SHT_CUDA_COMPAT_INFO"
	.align	4
        /*0000*/ 	.byte	0x02, 0x02, 0x01, 0x00, 0x02, 0x05, 0x05, 0x00, 0x02, 0x03, 0x00, 0x00, 0x02, 0x06, 0x01, 0x00


//--------------------- .nv.callgraph             --------------------------
	.section	.nv.callgraph,"",@"SHT_CUDA_CALLGRAPH"
	.align	4
	.sectionentsize	8
	.align		4
        /*0000*/ 	.word	0x00000000
	.align		4
        /*0004*/ 	.word	0xffffffff
	.align		4
        /*0008*/ 	.word	0x00000000
	.align		4
        /*000c*/ 	.word	0xfffffffe
	.align		4
        /*0010*/ 	.word	0x00000000
	.align		4
        /*0014*/ 	.word	0xfffffffd
	.align		4
        /*0018*/ 	.word	0x00000000
	.align		4
        /*001c*/ 	.word	0xfffffffc


//--------------------- .text.matmul_kernel       --------------------------
	.section	.text.matmul_kernel,"ax",@progbits
	.align	128
        .global         matmul_kernel
        .type           matmul_kernel,@function
        .size           matmul_kernel,(.L_x_3 - matmul_kernel)
        .other          matmul_kernel,@"STO_CUDA_ENTRY STV_DEFAULT"
matmul_kernel:
.text.matmul_kernel:
[----:B------:R-:W0:Y:S08]  /*0000*/  LDC R1, c[0x0][0x37c] ;  /* 0x0000df00ff017b82 */ /* 0x000e300000000800 */
[----:B------:R-:W1:Y:S01]  /*0010*/  LDC.64 R2, c[0x0][0x398] ;  /* 0x0000e600ff027b82 */ /* 0x000e620000000a00 */
[----:B0-----:R-:W-:Y:S01]  /*0020*/  VIADD R1, R1, 0xffffd588 ;  /* 0xffffd58801017836 */ /* 0x001fe20000000000 */
[----:B------:R-:W0:Y:S01]  /*0030*/  LDCU UR4, c[0x0][0x3a0] ;  /* 0x00007400ff0477ac */ /* 0x000e220008000800 */
[----:B------:R-:W-:-:S02]  /*0040*/  CS2R R14, SRZ ;  /* 0x00000000000e7805 */ /* 0x000fc4000001ff00 */
[----:B------:R-:W-:Y:S02]  /*0050*/  CS2R R16, SRZ ;  /* 0x0000000000107805 */ /* 0x000fe4000001ff00 */
[----:B------:R-:W-:Y:S02]  /*0060*/  CS2R R18, SRZ ;  /* 0x0000000000127805 */ /* 0x000fe4000001ff00 */
[----:B------:R-:W-:Y:S02]  /*0070*/  CS2R R20, SRZ ;  /* 0x0000000000147805 */ /* 0x000fe4000001ff00 */
[----:B------:R-:W-:Y:S01]  /*0080*/  CS2R R22, SRZ ;  /* 0x0000000000167805 */ /* 0x000fe2000001ff00 */
[----:B------:R-:W2:Y:S01]  /*0090*/  S2UR UR6, SR_CgaCtaId ;  /* 0x00000000000679c3 */ /* 0x000ea20000008800 */
[----:B------:R-:W-:Y:S02]  /*00a0*/  CS2R R24, SRZ ;  /* 0x0000000000187805 */ /* 0x000fe4000001ff00 */
[----:B------:R-:W-:Y:S01]  /*00b0*/  CS2R R26, SRZ ;  /* 0x00000000001a7805 */ /* 0x000fe2000001ff00 */
[----:B------:R-:W-:Y:S01]  /*00c0*/  UMOV UR5, 0x400 ;  /* 0x0000040000057882 */ /* 0x000fe20000000000 */
[----:B------:R-:W3:Y:S01]  /*00d0*/  LDCU.64 UR12, c[0x0][0x358] ;  /* 0x00006b00ff0c77ac */ /* 0x000ee20008000a00 */
[----:B0-----:R-:W-:Y:S01]  /*00e0*/  UIADD3 UR4, UPT, UPT, UR4, 0x7f, URZ ;  /* 0x0000007f04047890 */ /* 0x001fe2000fffe0ff */
[----:B-1----:R-:W-:Y:S01]  /*00f0*/  VIADD R0, R3, 0x3f ;  /* 0x0000003f03007836 */ /* 0x002fe20000000000 */
[----:B------:R-:W-:Y:S02]  /*0100*/  STL [R1+0x11e8], R3 ;  /* 0x0011e80301007387 */ /* 0x000fe40000100800 */
[----:B------:R-:W-:-:S02]  /*0110*/  UISETP.GE.AND UP0, UPT, UR4, 0x80, UPT ;  /* 0x000000800400788c */ /* 0x000fc4000bf06270 */
[----:B------:R-:W-:Y:S01]  /*0120*/  SHF.R.S32.HI R5, RZ, 0x1f, R0 ;  /* 0x0000001fff057819 */ /* 0x000fe20000011400 */
[----:B------:R0:W-:Y:S01]  /*0130*/  STL [R1+0x11ec], R2 ;  /* 0x0011ec0201007387 */ /* 0x0001e20000100800 */
[----:B--2---:R-:W-:Y:S02]  /*0140*/  ULEA UR5, UR6, UR5, 0x18 ;  /* 0x0000000506057291 */ /* 0x004fe4000f8ec0ff */
[----:B------:R-:W-:Y:S01]  /*0150*/  LEA.HI R5, R5, R0, RZ, 0x6 ;  /* 0x0000000005057211 */ /* 0x000fe200078f30ff */
[----:B------:R-:W-:Y:S03]  /*0160*/  STL [R1+0x40], RZ ;  /* 0x000040ff01007387 */ /* 0x000fe60000100800 */
[----:B------:R-:W-:Y:S01]  /*0170*/  SHF.R.S32.HI R0, RZ, 0x6, R5 ;  /* 0x00000006ff007819 */ /* 0x000fe20000011405 */
[----:B------:R-:W-:Y:S04]  /*0180*/  STL [R1+0x44], RZ ;  /* 0x000044ff01007387 */ /* 0x000fe80000100800 */
[----:B------:R-:W-:Y:S01]  /*0190*/  IMAD.SHL.U32 R0, R0, 0x8, RZ ;  /* 0x0000000800007824 */ /* 0x000fe200078e00ff */
[----:B------:R-:W1:Y:S04]  /*01a0*/  S2R R5, SR_CTAID.X ;  /* 0x0000000000057919 */ /* 0x000e680000002500 */
[-C--:B------:R-:W-:Y:S01]  /*01b0*/  IABS R9, R0.reuse ;  /* 0x0000000000097213 */ /* 0x080fe20000000000 */
[----:B------:R-:W-:Y:S01]  /*01c0*/  STL [R1+0x48], RZ ;  /* 0x000048ff01007387 */ /* 0x000fe20000100800 */
[----:B------:R-:W-:-:S02]  /*01d0*/  IABS R12, R0 ;  /* 0x00000000000c7213 */ /* 0x000fc40000000000 */
[----:B------:R-:W2:Y:S01]  /*01e0*/  I2F.RP R4, R9 ;  /* 0x0000000900047306 */ /* 0x000ea20000209400 */
[----:B------:R-:W-:Y:S04]  /*01f0*/  STL [R1+0x4c], RZ ;  /* 0x00004cff01007387 */ /* 0x000fe80000100800 */
[----:B------:R-:W-:Y:S04]  /*0200*/  STL [R1+0x30], RZ ;  /* 0x000030ff01007387 */ /* 0x000fe80000100800 */
[----:B------:R-:W-:Y:S04]  /*0210*/  STL [R1+0x34], RZ ;  /* 0x000034ff01007387 */ /* 0x000fe80000100800 */
[----:B------:R-:W-:Y:S01]  /*0220*/  STL [R1+0x38], RZ ;  /* 0x000038ff01007387 */ /* 0x000fe20000100800 */
[----:B--2---:R-:W2:Y:S03]  /*0230*/  MUFU.RCP R4, R4 ;  /* 0x0000000400047308 */ /* 0x004ea60000001000 */
[----:B------:R-:W-:Y:S04]  /*0240*/  STL [R1+0x3c], RZ ;  /* 0x00003cff01007387 */ /* 0x000fe80000100800 */
[----:B------:R-:W-:Y:S01]  /*0250*/  STL [R1+0x20], RZ ;  /* 0x000020ff01007387 */ /* 0x000fe20000100800 */
[----:B-1----:R-:W-:-:S03]  /*0260*/  IABS R10, R5 ;  /* 0x00000005000a7213 */ /* 0x002fc60000000000 */
[----:B------:R-:W-:Y:S04]  /*0270*/  STL [R1+0x24], RZ ;  /* 0x000024ff01007387 */ /* 0x000fe80000100800 */
[----:B------:R-:W-:Y:S01]  /*0280*/  STL [R1+0x28], RZ ;  /* 0x000028ff01007387 */ /* 0x000fe20000100800 */
[----:B--2---:R-:W-:-:S03]  /*0290*/  VIADD R6, R4, 0xffffffe ;  /* 0x0ffffffe04067836 */ /* 0x004fc60000000000 */
[----:B------:R-:W-:Y:S01]  /*02a0*/  STL [R1+0x2c], RZ ;  /* 0x00002cff01007387 */ /* 0x000fe20000100800 */
[----:B------:R-:W-:Y:S01]  /*02b0*/  IMAD.MOV R4, RZ, RZ, -R12 ;  /* 0x000000ffff047224 */ /* 0x000fe200078e0a0c */
[----:B------:R-:W-:Y:S01]  /*02c0*/  CS2R R12, SRZ ;  /* 0x00000000000c7805 */ /* 0x000fe2000001ff00 */
[----:B------:R1:W2:Y:S01]  /*02d0*/  F2I.FTZ.U32.TRUNC.NTZ R7, R6 ;  /* 0x0000000600077305 */ /* 0x0002a2000021f000 */
[----:B------:R-:W-:Y:S04]  /*02e0*/  STL [R1+0x10], RZ ;  /* 0x000010ff01007387 */ /* 0x000fe80000100800 */
[----:B------:R-:W-:Y:S01]  /*02f0*/  STL [R1+0x14], RZ ;  /* 0x000014ff01007387 */ /* 0x000fe20000100800 */
[----:B-1----:R-:W-:-:S03]  /*0300*/  IMAD.MOV.U32 R6, RZ, RZ, RZ ;  /* 0x000000ffff067224 */ /* 0x002fc600078e00ff */
[----:B------:R-:W-:Y:S04]  /*0310*/  STL [R1+0x18], RZ ;  /* 0x000018ff01007387 */ /* 0x000fe80000100800 */
[----:B------:R-:W-:Y:S01]  /*0320*/  STL [R1+0x1c], RZ ;  /* 0x00001cff01007387 */ /* 0x000fe20000100800 */
[----:B--2---:R-:W-:-:S03]  /*0330*/  IMAD.MOV R8, RZ, RZ, -R7 ;  /* 0x000000ffff087224 */ /* 0x004fc600078e0a07 */
[----:B------:R-:W-:Y:S01]  /*0340*/  STL [R1], RZ ;  /* 0x000000ff01007387 */ /* 0x000fe20000100800 */
[----:B------:R-:W-:Y:S02]  /*0350*/  IMAD R11, R8, R9, RZ ;  /* 0x00000009080b7224 */ /* 0x000fe400078e02ff */
[----:B------:R-:W-:Y:S01]  /*0360*/  IMAD.MOV.U32 R8, RZ, RZ, R10 ;  /* 0x000000ffff087224 */ /* 0x000fe200078e000a */
[----:B------:R-:W-:Y:S01]  /*0370*/  STL [R1+0x4], RZ ;  /* 0x000004ff01007387 */ /* 0x000fe20000100800 */
[----:B------:R-:W-:-:S03]  /*0380*/  IMAD.HI.U32 R7, R7, R11, R6 ;  /* 0x0000000b07077227 */ /* 0x000fc600078e0006 */
[----:B------:R-:W-:Y:S03]  /*0390*/  STL [R1+0x8], RZ ;  /* 0x000008ff01007387 */ /* 0x000fe60000100800 */
[----:B------:R-:W-:Y:S01]  /*03a0*/  IMAD.HI.U32 R7, R7, R8, RZ ;  /* 0x0000000807077227 */ /* 0x000fe200078e00ff */
[----:B------:R-:W-:Y:S03]  /*03b0*/  STL [R1+0xc], RZ ;  /* 0x00000cff01007387 */ /* 0x000fe60000100800 */
[----:B------:R-:W-:Y:S01]  /*03c0*/  IMAD R4, R7, R4, R8 ;  /* 0x0000000407047224 */ /* 0x000fe200078e0208 */
[----:B------:R-:W-:Y:S04]  /*03d0*/  STL [R1+0x90], RZ ;  /* 0x000090ff01007387 */ /* 0x000fe80000100800 */
[----:B------:R-:W-:Y:S01]  /*03e0*/  ISETP.GT.U32.AND P1, PT, R9, R4, PT ;  /* 0x000000040900720c */ /* 0x000fe20003f24070 */
[----:B------:R-:W-:Y:S04]  /*03f0*/  STL [R1+0x94], RZ ;  /* 0x000094ff01007387 */ /* 0x000fe80000100800 */
[----:B------:R-:W-:Y:S04]  /*0400*/  STL [R1+0x98], RZ ;  /* 0x000098ff01007387 */ /* 0x000fe80000100800 */
[----:B------:R-:W-:Y:S04]  /*0410*/  STL [R1+0x9c], RZ ;  /* 0x00009cff01007387 */ /* 0x000fe80000100800 */
[----:B------:R-:W-:Y:S01]  /*0420*/  @!P1 IMAD.IADD R4, R4, 0x1, -R9 ;  /* 0x0000000104049824 */ /* 0x000fe200078e0a09 */
[----:B------:R-:W-:Y:S01]  /*0430*/  STL [R1+0x80], RZ ;  /* 0x000080ff01007387 */ /* 0x000fe20000100800 */
[----:B------:R-:W-:Y:S01]  /*0440*/  @!P1 VIADD R7, R7, 0x1 ;  /* 0x0000000107079836 */ /* 0x000fe20000000000 */
[----:B------:R-:W-:-:S02]  /*0450*/  ISETP.NE.AND P1, PT, R0, RZ, PT ;  /* 0x000000ff0000720c */ /* 0x000fc40003f25270 */
[----:B------:R-:W-:Y:S01]  /*0460*/  ISETP.GE.U32.AND P0, PT, R4, R9, PT ;  /* 0x000000090400720c */ /* 0x000fe20003f06070 */
[----:B------:R-:W-:Y:S01]  /*0470*/  STL [R1+0x84], RZ ;  /* 0x000084ff01007387 */ /* 0x000fe20000100800 */
[----:B------:R-:W-:-:S03]  /*0480*/  LOP3.LUT R4, R5, R0, RZ, 0x3c, !PT ;  /* 0x0000000005047212 */ /* 0x000fc600078e3cff */
[----:B------:R-:W-:Y:S01]  /*0490*/  STL [R1+0x88], RZ ;  /* 0x000088ff01007387 */ /* 0x000fe20000100800 */
[----:B------:R-:W-:Y:S01]  /*04a0*/  ISETP.GE.AND P2, PT, R4, RZ, PT ;  /* 0x000000ff0400720c */ /* 0x000fe20003f46270 */
[----:B------:R-:W-:Y:S02]  /*04b0*/  VIADD R4, R2, 0x7f ;  /* 0x0000007f02047836 */ /* 0x000fe40000000000 */
[----:B------:R-:W-:Y:S04]  /*04c0*/  STL [R1+0x8c], RZ ;  /* 0x00008cff01007387 */ /* 0x000fe80000100800 */
[----:B------:R-:W-:Y:S01]  /*04d0*/  @P0 VIADD R7, R7, 0x1 ;  /* 0x0000000107070836 */ /* 0x000fe20000000000 */
[----:B------:R-:W-:Y:S03]  /*04e0*/  STL [R1+0x70], RZ ;  /* 0x000070ff01007387 */ /* 0x000fe60000100800 */
[----:B------:R-:W-:Y:S01]  /*04f0*/  IMAD.MOV.U32 R6, RZ, RZ, R7 ;  /* 0x000000ffff067224 */ /* 0x000fe200078e0007 */
[----:B------:R-:W-:Y:S01]  /*0500*/  SHF.R.S32.HI R7, RZ, 0x1f, R4 ;  /* 0x0000001fff077819 */ /* 0x000fe20000011404 */
[----:B------:R-:W-:Y:S02]  /*0510*/  STL [R1+0x74], RZ ;  /* 0x000074ff01007387 */ /* 0x000fe40000100800 */
[----:B------:R-:W-:Y:S01]  /*0520*/  @!P2 IMAD.MOV R6, RZ, RZ, -R6 ;  /* 0x000000ffff06a224 */ /* 0x000fe200078e0a06 */
[----:B------:R-:W-:Y:S01]  /*0530*/  @!P1 LOP3.LUT R6, RZ, R0, RZ, 0x33, !PT ;  /* 0x00000000ff069212 */ /* 0x000fe200078e33ff */
[----:B------:R-:W-:Y:S01]  /*0540*/  STL [R1+0x78], RZ ;  /* 0x000078ff01007387 */ /* 0x000fe20000100800 */
[----:B------:R-:W-:-:S03]  /*0550*/  LEA.HI R7, R7, R4, RZ, 0x7 ;  /* 0x0000000407077211 */ /* 0x000fc600078f38ff */
[----:B------:R-:W-:Y:S01]  /*0560*/  IMAD.SHL.U32 R28, R6, 0x8, RZ ;  /* 0x00000008061c7824 */ /* 0x000fe200078e00ff */
[----:B------:R-:W-:Y:S01]  /*0570*/  STL [R1+0x7c], RZ ;  /* 0x00007cff01007387 */ /* 0x000fe20000100800 */
[----:B------:R-:W-:-:S03]  /*0580*/  IMAD.MOV R6, RZ, RZ, -R6 ;  /* 0x000000ffff067224 */ /* 0x000fc600078e0a06 */
[----:B------:R-:W-:Y:S01]  /*0590*/  LEA.HI.SX32 R4, R7, -R28, 0x19 ;  /* 0x8000001c07047211 */ /* 0x000fe200078fcaff */
[----:B------:R-:W-:Y:S01]  /*05a0*/  IMAD R11, R0, R6, R5 ;  /* 0x00000006000b7224 */ /* 0x000fe200078e0205 */
[----:B------:R-:W-:Y:S01]  /*05b0*/  STL [R1+0x60], RZ ;  /* 0x000060ff01007387 */ /* 0x000fe20000100800 */
[----:B------:R-:W-:Y:S01]  /*05c0*/  IMAD.MOV.U32 R6, RZ, RZ, RZ ;  /* 0x000000ffff067224 */ /* 0x000fe200078e00ff */
[----:B------:R-:W-:Y:S02]  /*05d0*/  VIMNMX R4, PT, PT, R4, 0x8, PT ;  /* 0x0000000804047848 */ /* 0x000fe40003fe0100 */
[----:B------:R-:W-:Y:S02]  /*05e0*/  STL [R1+0x64], RZ ;  /* 0x000064ff01007387 */ /* 0x000fe40000100800 */
[-C--:B------:R-:W-:Y:S02]  /*05f0*/  IABS R10, R4.reuse ;  /* 0x00000004000a7213 */ /* 0x080fe40000000000 */
[----:B------:R-:W-:Y:S01]  /*0600*/  IABS R0, R4 ;  /* 0x0000000400007213 */ /* 0x000fe20000000000 */
[----:B------:R-:W-:Y:S01]  /*0610*/  STL [R1+0x68], RZ ;  /* 0x000068ff01007387 */ /* 0x000fe20000100800 */
[----:B------:R-:W1:Y:S03]  /*0620*/  I2F.RP R8, R10 ;  /* 0x0000000a00087306 */ /* 0x000e660000209400 */
[----:B------:R-:W-:Y:S04]  /*0630*/  STL [R1+0x6c], RZ ;  /* 0x00006cff01007387 */ /* 0x000fe80000100800 */
[----:B------:R-:W-:Y:S04]  /*0640*/  STL [R1+0x50], RZ ;  /* 0x000050ff01007387 */ /* 0x000fe80000100800 */
[----:B------:R-:W-:Y:S01]  /*0650*/  STL [R1+0x54], RZ ;  /* 0x000054ff01007387 */ /* 0x000fe20000100800 */
[----:B-1----:R-:W1:Y:S03]  /*0660*/  MUFU.RCP R8, R8 ;  /* 0x0000000800087308 */ /* 0x002e660000001000 */
[----:B------:R-:W-:Y:S04]  /*0670*/  STL [R1+0x58], RZ ;  /* 0x000058ff01007387 */ /* 0x000fe80000100800 */
[----:B------:R-:W-:Y:S01]  /*0680*/  STL [R1+0x5c], RZ ;  /* 0x00005cff01007387 */ /* 0x000fe20000100800 */
[----:B0-----:R-:W0:Y:S01]  /*0690*/  S2R R2, SR_TID.X ;  /* 0x0000000000027919 */ /* 0x001e220000002100 */
[----:B-1----:R-:W-:-:S06]  /*06a0*/  VIADD R7, R8, 0xffffffe ;  /* 0x0ffffffe08077836 */ /* 0x002fcc0000000000 */
[----:B------:R-:W1:Y:S02]  /*06b0*/  F2I.FTZ.U32.TRUNC.NTZ R7, R7 ;  /* 0x0000000700077305 */ /* 0x000e64000021f000 */
[----:B-1----:R-:W-:Y:S01]  /*06c0*/  IMAD.MOV R9, RZ, RZ, -R7 ;  /* 0x000000ffff097224 */ /* 0x002fe200078e0a07 */
[----:B0-----:R-:W-:-:S03]  /*06d0*/  LOP3.LUT R3, R2, 0x3f, RZ, 0xc0, !PT ;  /* 0x0000003f02037812 */ /* 0x001fc600078ec0ff */
[----:B------:R-:W-:Y:S01]  /*06e0*/  IMAD.MOV.U32 R5, RZ, RZ, R9 ;  /* 0x000000ffff057224 */ /* 0x000fe200078e0009 */
[----:B------:R-:W-:-:S03]  /*06f0*/  IABS R9, R11 ;  /* 0x0000000b00097213 */ /* 0x000fc60000000000 */
[----:B------:R-:W-:-:S04]  /*0700*/  IMAD R5, R5, R10, RZ ;  /* 0x0000000a05057224 */ /* 0x000fc800078e02ff */
[----:B------:R-:W-:-:S04]  /*0710*/  IMAD.HI.U32 R6, R7, R5, R6 ;  /* 0x0000000507067227 */ /* 0x000fc800078e0006 */
[----:B------:R-:W-:Y:S02]  /*0720*/  IMAD.MOV R5, RZ, RZ, -R0 ;  /* 0x000000ffff057224 */ /* 0x000fe400078e0a00 */
[----:B------:R-:W-:Y:S01]  /*0730*/  IMAD.HI.U32 R0, R6, R9, RZ ;  /* 0x0000000906007227 */ /* 0x000fe200078e00ff */
[----:B------:R-:W-:-:S03]  /*0740*/  CS2R R6, SRZ ;  /* 0x0000000000067805 */ /* 0x000fc6000001ff00 */
[----:B------:R-:W-:Y:S01]  /*0750*/  IMAD R5, R0, R5, R9 ;  /* 0x0000000500057224 */ /* 0x000fe200078e0209 */
[----:B------:R-:W-:-:S04]  /*0760*/  CS2R R8, SRZ ;  /* 0x0000000000087805 */ /* 0x000fc8000001ff00 */
[----:B------:R-:W-:-:S13]  /*0770*/  ISETP.GT.U32.AND P1, PT, R10, R5, PT ;  /* 0x000000050a00720c */ /* 0x000fda0003f24070 */
[----:B------:R-:W-:Y:S02]  /*0780*/  @!P1 IMAD.IADD R5, R5, 0x1, -R10 ;  /* 0x0000000105059824 */ /* 0x000fe400078e0a0a */
[----:B------:R-:W-:Y:S01]  /*0790*/  @!P1 VIADD R0, R0, 0x1 ;  /* 0x0000000100009836 */ /* 0x000fe20000000000 */
[----:B------:R-:W-:Y:S02]  /*07a0*/  ISETP.NE.AND P1, PT, R4, RZ, PT ;  /* 0x000000ff0400720c */ /* 0x000fe40003f25270 */
[----:B------:R-:W-:Y:S02]  /*07b0*/  ISETP.GE.U32.AND P0, PT, R5, R10, PT ;  /* 0x0000000a0500720c */ /* 0x000fe40003f06070 */
[----:B------:R-:W-:-:S04]  /*07c0*/  LOP3.LUT R5, R11, R4, RZ, 0x3c, !PT ;  /* 0x000000040b057212 */ /* 0x000fc800078e3cff */
[----:B------:R-:W-:-:S07]  /*07d0*/  ISETP.GE.AND P2, PT, R5, RZ, PT ;  /* 0x000000ff0500720c */ /* 0x000fce0003f46270 */
[----:B------:R-:W-:-:S06]  /*07e0*/  @P0 VIADD R0, R0, 0x1 ;  /* 0x0000000100000836 */ /* 0x000fcc0000000000 */
[----:B------:R-:W-:Y:S01]  /*07f0*/  @!P2 IMAD.MOV R0, RZ, RZ, -R0 ;  /* 0x000000ffff00a224 */ /* 0x000fe200078e0a00 */
[----:B------:R-:W-:-:S05]  /*0800*/  @!P1 LOP3.LUT R0, RZ, R4, RZ, 0x33, !PT ;  /* 0x00000004ff009212 */ /* 0x000fca00078e33ff */
[----:B------:R-:W-:Y:S02]  /*0810*/  IMAD.SHL.U32 R29, R0, 0x40, RZ ;  /* 0x00000040001d7824 */ /* 0x000fe400078e00ff */
[----:B------:R-:W-:Y:S02]  /*0820*/  IMAD.MOV R5, RZ, RZ, -R0 ;  /* 0x000000ffff057224 */ /* 0x000fe400078e0a00 */
[C---:B------:R-:W-:Y:S01]  /*0830*/  VIADD R0, R29.reuse, 0x1 ;  /* 0x000000011d007836 */ /* 0x040fe20000000000 */
[----:B------:R-:W-:Y:S01]  /*0840*/  STL [R1+0x54c], R29 ;  /* 0x00054c1d01007387 */ /* 0x000fe20000100800 */
[----:B------:R-:W-:Y:S01]  /*0850*/  IMAD R5, R4, R5, R11 ;  /* 0x0000000504057224 */ /* 0x000fe200078e020b */
[----:B------:R-:W-:Y:S02]  /*0860*/  CS2R R10, SRZ ;  /* 0x00000000000a7805 */ /* 0x000fe4000001ff00 */
[----:B------:R0:W-:Y:S01]  /*0870*/  STL [R1+0x190], R0 ;  /* 0x0001900001007387 */ /* 0x0001e20000100800 */
[----:B------:R-:W-:Y:S01]  /*0880*/  IMAD.IADD R28, R28, 0x1, R5 ;  /* 0x000000011c1c7824 */ /* 0x000fe200078e0205 */
[----:B------:R-:W-:Y:S01]  /*0890*/  CS2R R4, SRZ ;  /* 0x0000000000047805 */ /* 0x000fe2000001ff00 */
[----:B0-----:R-:W-:-:S05]  /*08a0*/  VIADD R0, R29, 0x2 ;  /* 0x000000021d007836 */ /* 0x001fca0000000000 */
[----:B------:R0:W-:Y:S02]  /*08b0*/  STL [R1+0x18c], R0 ;  /* 0x00018c0001007387 */ /* 0x0001e40000100800 */
        /* <DEDUP_REMOVED lines=20> */
[----:B0-----:R-:W-:-:S05]  /*0a00*/  IADD3 R0, PT, PT, R29, 0xd, RZ ;  /* 0x0000000d1d007810 */ /* 0x001fca0007ffe0ff */
        /* <DEDUP_REMOVED lines=95> */
[----:B0-----:R-:W-:Y:S02]  /*1000*/  IMAD.SHL.U32 R0, R28, 0x80, RZ ;  /* 0x000000801c007824 */ /* 0x001fe400078e00ff */
[----:B------:R-:W-:-:S03]  /*1010*/  IMAD.MOV.U32 R28, RZ, RZ, R29 ;  /* 0x000000ffff1c7224 */ /* 0x000fc600078e001d */
[----:B------:R-:W-:Y:S01]  /*1020*/  LOP3.LUT R2, R0, 0x3f, R2, 0xf8, !PT ;  /* 0x0000003f00027812 */ /* 0x000fe200078ef802 */
[----:B------:R-:W-:Y:S01]  /*1030*/  VIADD R29, R28, 0x3d ;  /* 0x0000003d1c1d7836 */ /* 0x000fe20000000000 */
[----:B------:R-:W-:-:S04]  /*1040*/  LOP3.LUT R0, R0, 0x40, R3, 0xfe, !PT ;  /* 0x0000004000007812 */ /* 0x000fc800078efe03 */
[----:B------:R0:W-:Y:S04]  /*1050*/  STL [R1+0xa0], R29 ;  /* 0x0000a01d01007387 */ /* 0x0001e80000100800 */
[----:B------:R1:W-:Y:S01]  /*1060*/  STL [R1+0x5cc], R2 ;  /* 0x0005cc0201007387 */ /* 0x0003e20000100800 */
[C---:B0-----:R-:W-:Y:S02]  /*1070*/  VIADD R29, R28.reuse, 0x3e ;  /* 0x0000003e1c1d7836 */ /* 0x041fe40000000000 */
[----:B------:R-:W-:Y:S01]  /*1080*/  VIADD R28, R28, 0x3f ;  /* 0x0000003f1c1c7836 */ /* 0x000fe20000000000 */
[----:B-1----:R0:W5:Y:S04]  /*1090*/  LDL.LU R2, [R1+0x11ec] ;  /* 0x0011ec0001027983 */ /* 0x0021680000300800 */
[----:B------:R0:W5:Y:S04]  /*10a0*/  LDL.LU R3, [R1+0x11e8] ;  /* 0x0011e80001037983 */ /* 0x0001680000300800 */
[----:B------:R0:W-:Y:S01]  /*10b0*/  STL [R1+0x5d0], R0 ;  /* 0x0005d00001007387 */ /* 0x0001e20000100800 */
[----:B---3--:R-:W-:Y:S05]  /*10c0*/  BRA.U !UP0, `(.L_x_0) ;  /* 0x0000037d08547547 */ /* 0x008fea000b800000 */
[----:B------:R-:W2:Y:S01]  /*10d0*/  LDL R14, [R1+0x5cc] ;  /* 0x0005cc00010e7983 */ /* 0x000ea20000100800 */
[----:B-----5:R-:W-:Y:S01]  /*10e0*/  IABS R5, R2 ;  /* 0x0000000200057213 */ /* 0x020fe20000000000 */
[----:B------:R-:W-:Y:S01]  /*10f0*/  IMAD.MOV.U32 R17, RZ, RZ, R0 ;  /* 0x000000ffff117224 */ /* 0x000fe200078e0000 */
[----:B------:R-:W-:Y:S01]  /*1100*/  IABS R4, R3 ;  /* 0x0000000300047213 */ /* 0x000fe20000000000 */
[----:B------:R-:W3:Y:S01]  /*1110*/  LDL.LU R21, [R1+0xf8] ;  /* 0x0000f80001157983 */ /* 0x000ee20000300800 */
[----:B------:R-:W-:Y:S01]  /*1120*/  IMAD.MOV.U32 R6, RZ, RZ, RZ ;  /* 0x000000ffff067224 */ /* 0x000fe200078e00ff */
[----:B------:R-:W-:Y:S01]  /*1130*/  ISETP.GE.AND P2, PT, R28, RZ, PT ;  /* 0x000000ff1c00720c */ /* 0x000fe20003f46270 */
[----:B------:R-:W1:Y:S01]  /*1140*/  LDCU.128 UR8, c[0x0][0x380] ;  /* 0x00007000ff0877ac */ /* 0x000e620008000c00 */
[----:B------:R-:W4:Y:S01]  /*1150*/  LDL.LU R22, [R1+0x10c] ;  /* 0x00010c0001167983 */ /* 0x000f220000300800 */
[----:B------:R-:W0:Y:S03]  /*1160*/  LDCU UR6, c[0x0][0x3a4] ;  /* 0x00007480ff0677ac */ /* 0x000e260008000800 */
[----:B------:R-:W3:Y:S01]  /*1170*/  LDL.LU R20, [R1+0xf0] ;  /* 0x0000f00001147983 */ /* 0x000ee20000300800 */
[----:B------:R-:W0:Y:S03]  /*1180*/  LDCU UR7, c[0x0][0x3b0] ;  /* 0x00007600ff0777ac */ /* 0x000e260008000800 */
[----:B------:R-:W3:Y:S04]  /*1190*/  LDL.LU R18, [R1+0xd0] ;  /* 0x0000d00001127983 */ /* 0x000ee80000300800 */
[----:B------:R-:W3:Y:S04]  /*11a0*/  LDL.LU R26, [R1+0x130] ;  /* 0x00013000011a7983 */ /* 0x000ee80000300800 */
[----:B------:R-:W3:Y:S04]  /*11b0*/  LDL.LU R24, [R1+0x12c] ;  /* 0x00012c0001187983 */ /* 0x000ee80000300800 */
[----:B------:R-:W3:Y:S04]  /*11c0*/  LDL.LU R19, [R1+0xf4] ;  /* 0x0000f40001137983 */ /* 0x000ee80000300800 */
[----:B------:R-:W3:Y:S04]  /*11d0*/  LDL.LU R23, [R1+0x11c] ;  /* 0x00011c0001177983 */ /* 0x000ee80000300800 */
[----:B------:R-:W3:Y:S04]  /*11e0*/  LDL R27, [R1+0x170] ;  /* 0x00017000011b7983 */ /* 0x000ee80000100800 */
[----:B------:R-:W3:Y:S04]  /*11f0*/  LDL.LU R25, [R1+0x120] ;  /* 0x0001200001197983 */ /* 0x000ee80000300800 */
[----:B------:R-:W3:Y:S01]  /*1200*/  LDL.LU R16, [R1+0xa0] ;  /* 0x0000a00001107983 */ /* 0x000ee20000300800 */
[----:B0-----:R-:W0:Y:S03]  /*1210*/  I2F.RP R0, R5 ;  /* 0x0000000500007306 */ /* 0x001e260000209400 */
[----:B------:R-:W4:Y:S04]  /*1220*/  LDL.LU R15, [R1+0xa4] ;  /* 0x0000a400010f7983 */ /* 0x000f280000300800 */
[----:B------:R1:W-:Y:S01]  /*1230*/  STL [R1+0x13d0], R3 ;  /* 0x0013d00301007387 */ /* 0x0003e20000100800 */
[----:B------:R-:W1:Y:S08]  /*1240*/  I2F.RP R9, R4 ;  /* 0x0000000400097306 */ /* 0x000e700000209400 */
[----:B0-----:R-:W0:Y:S08]  /*1250*/  MUFU.RCP R0, R0 ;  /* 0x0000000000007308 */ /* 0x001e300000001000 */
[----:B-1----:R-:W1:Y:S01]  /*1260*/  MUFU.RCP R9, R9 ;  /* 0x0000000900097308 */ /* 0x002e620000001000 */
[----:B0-----:R-:W-:-:S07]  /*1270*/  VIADD R0, R0, 0xffffffe ;  /* 0x0ffffffe00007836 */ /* 0x001fce0000000000 */
[----:B------:R0:W0:Y:S01]  /*1280*/  F2I.FTZ.U32.TRUNC.NTZ R7, R0 ;  /* 0x0000000000077305 */ /* 0x000022000021f000 */
[----:B-1----:R-:W-:Y:S01]  /*1290*/  VIADD R9, R9, 0xffffffe ;  /* 0x0ffffffe09097836 */ /* 0x002fe20000000000 */
[----:B0-----:R-:W-:-:S06]  /*12a0*/  IABS R0, R17 ;  /* 0x0000001100007213 */ /* 0x001fcc0000000000 */
[----:B------:R-:W0:Y:S01]  /*12b0*/  F2I.FTZ.U32.TRUNC.NTZ R9, R9 ;  /* 0x0000000900097305 */ /* 0x000e22000021f000 */
[----:B------:R-:W-:-:S04]  /*12c0*/  IMAD.MOV R10, RZ, RZ, -R7 ;  /* 0x000000ffff0a7224 */ /* 0x000fc800078e0a07 */
[----:B------:R-:W-:-:S04]  /*12d0*/  IMAD R10, R10, R5, RZ ;  /* 0x000000050a0a7224 */ /* 0x000fc800078e02ff */
[----:B------:R-:W-:-:S04]  /*12e0*/  IMAD.HI.U32 R10, R7, R10, R6 ;  /* 0x0000000a070a7227 */ /* 0x000fc800078e0006 */
[----:B------:R-:W-:Y:S01]  /*12f0*/  IMAD.MOV.U32 R6, RZ, RZ, R0 ;  /* 0x000000ffff067224 */ /* 0x000fe200078e0000 */
[----:B--2---:R-:W-:-:S05]  /*1300*/  IABS R8, R14 ;  /* 0x0000000e00087213 */ /* 0x004fca0000000000 */
[----:B------:R-:W-:Y:S02]  /*1310*/  IMAD.MOV.U32 R7, RZ, RZ, R8 ;  /* 0x000000ffff077224 */ /* 0x000fe400078e0008 */
[----:B------:R-:W-:-:S04]  /*1320*/  IMAD.HI.U32 R8, R10, R6, RZ ;  /* 0x000000060a087227 */ /* 0x000fc800078e00ff */
[----:B------:R-:W-:-:S04]  /*1330*/  IMAD.HI.U32 R0, R10, R7, RZ ;  /* 0x000000070a007227 */ /* 0x000fc800078e00ff */
[----:B------:R-:W-:Y:S02]  /*1340*/  IMAD.MOV R10, RZ, RZ, -R0 ;  /* 0x000000ffff0a7224 */ /* 0x000fe400078e0a00 */
[----:B------:R-:W-:Y:S02]  /*1350*/  IMAD.MOV R8, RZ, RZ, -R8 ;  /* 0x000000ffff087224 */ /* 0x000fe400078e0a08 */
[C---:B------:R-:W-:Y:S01]  /*1360*/  IMAD R7, R5.reuse, R10, R7 ;  /* 0x0000000a05077224 */ /* 0x040fe200078e0207 */
[----:B------:R-:W-:Y:S01]  /*1370*/  IABS R10, R28 ;  /* 0x0000001c000a7213 */ /* 0x000fe20000000000 */
[C---:B------:R-:W-:Y:S01]  /*1380*/  IMAD R6, R5.reuse, R8, R6 ;  /* 0x0000000805067224 */ /* 0x040fe200078e0206 */
[----:B------:R-:W2:Y:S01]  /*1390*/  LDL.LU R28, [R1+0xa8] ;  /* 0x0000a800011c7983 */ /* 0x000ea20000300800 */
[----:B0-----:R-:W-:Y:S01]  /*13a0*/  IMAD.MOV R0, RZ, RZ, -R9 ;  /* 0x000000ffff007224 */ /* 0x001fe200078e0a09 */
[C---:B------:R-:W-:Y:S01]  /*13b0*/  ISETP.GT.U32.AND P0, PT, R5.reuse, R7, PT ;  /* 0x000000070500720c */ /* 0x040fe20003f04070 */
[----:B------:R-:W-:Y:S01]  /*13c0*/  IMAD.MOV.U32 R8, RZ, RZ, RZ ;  /* 0x000000ffff087224 */ /* 0x000fe200078e00ff */
[----:B------:R-:W2:Y:S01]  /*13d0*/  LDL.LU R3, [R1+0xac] ;  /* 0x0000ac0001037983 */ /* 0x000ea20000300800 */
[----:B------:R-:W-:Y:S01]  /*13e0*/  ISETP.GT.U32.AND P1, PT, R5, R6, PT ;  /* 0x000000060500720c */ /* 0x000fe20003f24070 */
[----:B------:R-:W-:-:S04]  /*13f0*/  IMAD R0, R0, R4, RZ ;  /* 0x0000000400007224 */ /* 0x000fc800078e02ff */
[----:B------:R-:W-:Y:S01]  /*1400*/  IMAD.HI.U32 R0, R9, R0, R8 ;  /* 0x0000000009007227 */ /* 0x000fe200078e0008 */
[----:B------:R-:W-:Y:S02]  /*1410*/  ISETP.GE.AND P6, PT, R14, RZ, PT ;  /* 0x000000ff0e00720c */ /* 0x000fe40003fc6270 */
[----:B------:R-:W-:Y:S01]  /*1420*/  IABS R9, R29 ;  /* 0x0000001d00097213 */ /* 0x000fe20000000000 */
[----:B------:R-:W-:Y:S02]  /*1430*/  IMAD.MOV.U32 R8, RZ, RZ, R10 ;  /* 0x000000ffff087224 */ /* 0x000fe400078e000a */
[--C-:B------:R-:W-:Y:S02]  /*1440*/  @!P0 IMAD.IADD R7, R7, 0x1, -R5.reuse ;  /* 0x0000000107078824 */ /* 0x100fe400078e0a05 */
[----:B------:R-:W-:Y:S02]  /*1450*/  @!P1 IMAD.IADD R6, R6, 0x1, -R5 ;  /* 0x0000000106069824 */ /* 0x000fe400078e0a05 */
[----:B------:R-:W-:Y:S01]  /*1460*/  IMAD.HI.U32 R12, R0, R8, RZ ;  /* 0x00000008000c7227 */ /* 0x000fe200078e00ff */
[----:B------:R-:W-:-:S02]  /*1470*/  ISETP.GT.U32.AND P4, PT, R5, R7, PT ;  /* 0x000000070500720c */ /* 0x000fc40003f84070 */
[----:B------:R-:W-:Y:S01]  /*1480*/  ISETP.GT.U32.AND P5, PT, R5, R6, PT ;  /* 0x000000060500720c */ /* 0x000fe20003fa4070 */
[----:B------:R-:W-:Y:S01]  /*1490*/  IMAD.MOV R12, RZ, RZ, -R12 ;  /* 0x000000ffff0c7224 */ /* 0x000fe200078e0a0c */
[----:B---3--:R-:W-:Y:S01]  /*14a0*/  IABS R10, R16 ;  /* 0x00000010000a7213 */ /* 0x008fe20000000000 */
[----:B------:R-:W-:Y:S01]  /*14b0*/  IMAD.HI.U32 R11, R0, R9, RZ ;  /* 0x00000009000b7227 */ /* 0x000fe200078e00ff */
[----:B------:R-:W-:Y:S02]  /*14c0*/  ISETP.GE.AND P3, PT, R16, RZ, PT ;  /* 0x000000ff1000720c */ /* 0x000fe40003f66270 */
[----:B------:R-:W3:Y:S07]  /*14d0*/  LDL.LU R16, [R1+0xb0] ;  /* 0x0000b00001107983 */ /* 0x000eee0000300800 */
[----:B------:R-:W-:Y:S01]  /*14e0*/  @!P5 IMAD.IADD R6, R6, 0x1, -R5 ;  /* 0x000000010606d824 */ /* 0x000fe200078e0a05 */
[----:B------:R-:W-:Y:S01]  /*14f0*/  ISETP.GE.AND P5, PT, R17, RZ, PT ;  /* 0x000000ff1100720c */ /* 0x000fe20003fa6270 */
[----:B------:R-:W-:-:S02]  /*1500*/  IMAD.MOV.U32 R17, RZ, RZ, R18 ;  /* 0x000000ffff117224 */ /* 0x000fc400078e0012 */
[----:B------:R-:W3:Y:S01]  /*1510*/  LDL.LU R18, [R1+0xb4] ;  /* 0x0000b40001127983 */ /* 0x000ee20000300800 */
[----:B------:R-:W-:Y:S02]  /*1520*/  IMAD R8, R4, R12, R8 ;  /* 0x0000000c04087224 */ /* 0x000fe400078e0208 */
[----:B------:R-:W-:-:S03]  /*1530*/  @!P4 IMAD.IADD R7, R7, 0x1, -R5 ;  /* 0x000000010707c824 */ /* 0x000fc600078e0a05 */
[----:B------:R-:W-:Y:S01]  /*1540*/  ISETP.GT.U32.AND P1, PT, R4, R8, PT ;  /* 0x000000080400720c */ /* 0x000fe20003f24070 */
[----:B------:R-:W-:Y:S01]  /*1550*/  @!P6 IMAD.MOV R7, RZ, RZ, -R7 ;  /* 0x000000ffff07e224 */ /* 0x000fe200078e0a07 */
[----:B------:R-:W-:Y:S01]  /*1560*/  ISETP.NE.AND P6, PT, R2, RZ, PT ;  /* 0x000000ff0200720c */ /* 0x000fe20003fc5270 */
[----:B------:R-:W-:Y:S01]  /*1570*/  IMAD.MOV R11, RZ, RZ, -R11 ;  /* 0x000000ffff0b7224 */ /* 0x000fe200078e0a0b */
[----:B------:R-:W-:Y:S01]  /*1580*/  LOP3.LUT R2, RZ, R2, RZ, 0x33, !PT ;  /* 0x00000002ff027212 */ /* 0x000fe200078e33ff */
[----:B------:R-:W-:Y:S02]  /*1590*/  @!P5 IMAD.MOV R6, RZ, RZ, -R6 ;  /* 0x000000ffff06d224 */ /* 0x000fe400078e0a06 */
[----:B------:R-:W-:Y:S01]  /*15a0*/  IMAD.HI.U32 R13, R0, R10, RZ ;  /* 0x0000000a000d7227 */ /* 0x000fe200078e00ff */
[C---:B------:R-:W-:Y:S02]  /*15b0*/  SEL R7, R2.reuse, R7, !P6 ;  /* 0x0000000702077207 */ /* 0x040fe40007000000 */
[----:B------:R-:W-:Y:S01]  /*15c0*/  SEL R2, R2, R6, !P6 ;  /* 0x0000000602027207 */ /* 0x000fe20007000000 */
[----:B------:R-:W-:Y:S01]  /*15d0*/  IMAD R9, R4, R11, R9 ;  /* 0x0000000b04097224 */ /* 0x000fe200078e0209 */
[----:B----4-:R-:W-:Y:S01]  /*15e0*/  IABS R11, R15 ;  /* 0x0000000f000b7213 */ /* 0x010fe20000000000 */
[----:B------:R-:W-:-:S02]  /*15f0*/  @!P1 IMAD.IADD R8, R8, 0x1, -R4 ;  /* 0x0000000108089824 */ /* 0x000fc400078e0a04 */
[----:B------:R-:W-:Y:S01]  /*1600*/  IMAD.MOV R13, RZ, RZ, -R13 ;  /* 0x000000ffff0d7224 */ /* 0x000fe200078e0a0d */
[----:B------:R-:W-:Y:S02]  /*1610*/  STL [R1+0x198], R7 ;  /* 0x0001980701007387 */ /* 0x000fe40000100800 */
[C---:B------:R-:W-:Y:S01]  /*1620*/  ISETP.GT.U32.AND P1, PT, R4.reuse, R8, PT ;  /* 0x000000080400720c */ /* 0x040fe20003f24070 */
[----:B------:R-:W-:Y:S01]  /*1630*/  IMAD R10, R4, R13, R10 ;  /* 0x0000000d040a7224 */ /* 0x000fe200078e020a */
[----:B------:R0:W-:Y:S01]  /*1640*/  STL [R1+0x194], R2 ;  /* 0x0001940201007387 */ /* 0x0001e20000100800 */
[----:B------:R-:W-:-:S03]  /*1650*/  IMAD.HI.U32 R13, R0, R11, RZ ;  /* 0x0000000b000d7227 */ /* 0x000fc600078e00ff */
[----:B------:R-:W4:Y:S01]  /*1660*/  LDL.LU R14, [R1+0xb8] ;  /* 0x0000b800010e7983 */ /* 0x000f220000300800 */
[----:B------:R-:W-:Y:S01]  /*1670*/  IMAD.MOV R13, RZ, RZ, -R13 ;  /* 0x000000ffff0d7224 */ /* 0x000fe200078e0a0d */
[----:B------:R-:W-:-:S03]  /*1680*/  ISETP.GT.U32.AND P5, PT, R4, R9, PT ;  /* 0x000000090400720c */ /* 0x000fc60003fa4070 */
[C---:B------:R-:W-:Y:S01]  /*1690*/  IMAD R11, R4.reuse, R13, R11 ;  /* 0x0000000d040b7224 */ /* 0x040fe200078e020b */
[----:B------:R-:W-:Y:S01]  /*16a0*/  ISETP.GT.U32.AND P6, PT, R4, R10, PT ;  /* 0x0000000a0400720c */ /* 0x000fe20003fc4070 */
[----:B------:R-:W-:-:S03]  /*16b0*/  @!P1 IMAD.IADD R8, R8, 0x1, -R4 ;  /* 0x0000000108089824 */ /* 0x000fc600078e0a04 */
[----:B------:R-:W-:-:S05]  /*16c0*/  ISETP.GT.U32.AND P1, PT, R4, R11, PT ;  /* 0x0000000b0400720c */ /* 0x000fca0003f24070 */
[----:B------:R-:W-:-:S04]  /*16d0*/  @!P5 IADD3 R9, PT, PT, R9, -R4, RZ ;  /* 0x800000040909d210 */ /* 0x000fc80007ffe0ff */
[----:B------:R-:W-:Y:S01]  /*16e0*/  ISETP.GT.U32.AND P5, PT, R4, R9, PT ;  /* 0x000000090400720c */ /* 0x000fe20003fa4070 */
[----:B------:R-:W-:-:S03]  /*16f0*/  @!P6 IMAD.IADD R10, R10, 0x1, -R4 ;  /* 0x000000010a0ae824 */ /* 0x000fc600078e0a04 */
[----:B------:R-:W-:Y:S02]  /*1700*/  @!P1 IMAD.IADD R11, R11, 0x1, -R4 ;  /* 0x000000010b0b9824 */ /* 0x000fe400078e0a04 */
[----:B------:R-:W-:-:S03]  /*1710*/  ISETP.GT.U32.AND P6, PT, R4, R10, PT ;  /* 0x0000000a0400720c */ /* 0x000fc60003fc4070 */
[----:B------:R-:W-:Y:S02]  /*1720*/  ISETP.GT.U32.AND P1, PT, R4, R11, PT ;  /* 0x0000000b0400720c */ /* 0x000fe40003f24070 */
[----:B------:R-:W-:Y:S02]  /*1730*/  ISETP.GE.AND P0, PT, R29, RZ, PT ;  /* 0x000000ff1d00720c */ /* 0x000fe40003f06270 */
[----:B------:R-:W-:Y:S01]  /*1740*/  @!P5 IMAD.IADD R9, R9, 0x1, -R4 ;  /* 0x000000010909d824 */ /* 0x000fe200078e0a04 */
[----:B------:R-:W-:Y:S01]  /*1750*/  ISETP.GE.AND P4, PT, R15, RZ, PT ;  /* 0x000000ff0f00720c */ /* 0x000fe20003f86270 */
[----:B------:R-:W-:Y:S01]  /*1760*/  IMAD.MOV.U32 R29, RZ, RZ, R8 ;  /* 0x000000ffff1d7224 */ /* 0x000fe200078e0008 */
[----:B------:R-:W4:Y:S01]  /*1770*/  LDL.LU R15, [R1+0xbc] ;  /* 0x0000bc00010f7983 */ /* 0x000f220000300800 */
[----:B------:R-:W-:Y:S02]  /*1780*/  IMAD.MOV.U32 R13, RZ, RZ, R9 ;  /* 0x000000ffff0d7224 */ /* 0x000fe400078e0009 */
[----:B------:R-:W-:-:S03]  /*1790*/  @!P6 IMAD.IADD R10, R10, 0x1, -R4 ;  /* 0x000000010a0ae824 */ /* 0x000fc600078e0a04 */
[----:B------:R-:W-:Y:S02]  /*17a0*/  @!P1 IMAD.IADD R11, R11, 0x1, -R4 ;  /* 0x000000010b0b9824 */ /* 0x000fe400078e0a04 */
[----:B------:R-:W-:Y:S02]  /*17b0*/  @!P2 IMAD.MOV R29, RZ, RZ, -R29 ;  /* 0x000000ffff1da224 */ /* 0x000fe400078e0a1d */
[----:B------:R-:W-:-:S03]  /*17c0*/  @!P0 IMAD.MOV R13, RZ, RZ, -R13 ;  /* 0x000000ffff0d8224 */ /* 0x000fc600078e0a0d */
[----:B------:R1:W-:Y:S01]  /*17d0*/  STL [R1+0x98], R29 ;  /* 0x0000981d01007387 */ /* 0x0003e20000100800 */
[----:B------:R-:W-:-:S03]  /*17e0*/  @!P4 IMAD.MOV R11, RZ, RZ, -R11 ;  /* 0x000000ffff0bc224 */ /* 0x000fc600078e0a0b */
[----:B------:R-:W-:Y:S01]  /*17f0*/  STL [R1+0x94], R13 ;  /* 0x0000940d01007387 */ /* 0x000fe20000100800 */
[----:B--2---:R-:W-:Y:S02]  /*1800*/  IABS R5, R28 ;  /* 0x0000001c00057213 */ /* 0x004fe40000000000 */
[----:B0-----:R-:W-:-:S03]  /*1810*/  IABS R2, R3 ;  /* 0x0000000300027213 */ /* 0x001fc60000000000 */
[----:B------:R-:W-:-:S04]  /*1820*/  IMAD.HI.U32 R12, R0, R5, RZ ;  /* 0x00000005000c7227 */ /* 0x000fc800078e00ff */
[----:B------:R-:W-:Y:S02]  /*1830*/  IMAD.MOV R12, RZ, RZ, -R12 ;  /* 0x000000ffff0c7224 */ /* 0x000fe400078e0a0c */
[----:B------:R-:W-:Y:S02]  /*1840*/  IMAD.MOV.U32 R7, RZ, RZ, R2 ;  /* 0x000000ffff077224 */ /* 0x000fe400078e0002 */
[----:B------:R-:W-:Y:S02]  /*1850*/  IMAD R5, R4, R12, R5 ;  /* 0x0000000c04057224 */ /* 0x000fe400078e0205 */
[----:B------:R-:W-:-:S04]  /*1860*/  IMAD.HI.U32 R12, R0, R7, RZ ;  /* 0x00000007000c7227 */ /* 0x000fc800078e00ff */
[----:B------:R-:W-:-:S04]  /*1870*/  IMAD.MOV R12, RZ, RZ, -R12 ;  /* 0x000000ffff0c7224 */ /* 0x000fc800078e0a0c */
[----:B------:R-:W-:-:S05]  /*1880*/  IMAD R7, R4, R12, R7 ;  /* 0x0000000c04077224 */ /* 0x000fca00078e0207 */
[----:B------:R-:W-:Y:S02]  /*1890*/  ISETP.GT.U32.AND P5, PT, R4, R7, PT ;  /* 0x000000070400720c */ /* 0x000fe40003fa4070 */
[----:B------:R-:W-:Y:S01]  /*18a0*/  ISETP.GE.AND P1, PT, R3, RZ, PT ;  /* 0x000000ff0300720c */ /* 0x000fe20003f26270 */
[----:B------:R-:W-:Y:S01]  /*18b0*/  IMAD.MOV.U32 R3, RZ, RZ, R10 ;  /* 0x000000ffff037224 */ /* 0x000fe200078e000a */
[----:B---3--:R-:W-:-:S03]  /*18c0*/  IABS R6, R16 ;  /* 0x0000001000067213 */ /* 0x008fc60000000000 */
[----:B------:R-:W-:-:S06]  /*18d0*/  @!P3 IMAD.MOV R3, RZ, RZ, -R3 ;  /* 0x000000ffff03b224 */ /* 0x000fcc00078e0a03 */
[----:B------:R-:W-:Y:S01]  /*18e0*/  @!P5 IMAD.IADD R7, R7, 0x1, -R4 ;  /* 0x000000010707d824 */ /* 0x000fe200078e0a04 */
[----:B------:R-:W-:Y:S02]  /*18f0*/  ISETP.GE.AND P5, PT, R16, RZ, PT ;  /* 0x000000ff1000720c */ /* 0x000fe40003fa6270 */
[----:B------:R-:W2:Y:S01]  /*1900*/  LDL.LU R16, [R1+0xc0] ;  /* 0x0000c00001107983 */ /* 0x000ea20000300800 */
[----:B------:R-:W-:Y:S02]  /*1910*/  IABS R2, R18 ;  /* 0x0000001200027213 */ /* 0x000fe40000000000 */
[----:B------:R-:W-:Y:S01]  /*1920*/  ISETP.GE.AND P4, PT, R18, RZ, PT ;  /* 0x000000ff1200720c */ /* 0x000fe20003f86270 */
[----:B-1----:R-:W3:Y:S04]  /*1930*/  LDL.LU R29, [R1+0xc8] ;  /* 0x0000c800011d7983 */ /* 0x002ee80000300800 */
[----:B------:R0:W-:Y:S04]  /*1940*/  STL [R1+0x90], R3 ;  /* 0x0000900301007387 */ /* 0x0001e80000100800 */
[----:B------:R-:W2:Y:S01]  /*1950*/  LDL.LU R18, [R1+0xc4] ;  /* 0x0000c40001127983 */ /* 0x000ea20000300800 */
[----:B------:R-:W-:-:S04]  /*1960*/  IMAD.HI.U32 R8, R0, R6, RZ ;  /* 0x0000000600087227 */ /* 0x000fc800078e00ff */
[----:B------:R-:W-:Y:S01]  /*1970*/  IMAD.MOV R8, RZ, RZ, -R8 ;  /* 0x000000ffff087224 */ /* 0x000fe200078e0a08 */
[----:B------:R-:W-:-:S03]  /*1980*/  ISETP.GT.U32.AND P2, PT, R4, R5, PT ;  /* 0x000000050400720c */ /* 0x000fc60003f44070 */
[----:B------:R-:W-:-:S05]  /*1990*/  IMAD R6, R4, R8, R6 ;  /* 0x0000000804067224 */ /* 0x000fca00078e0206 */
[----:B------:R-:W-:-:S05]  /*19a0*/  ISETP.GT.U32.AND P6, PT, R4, R6, PT ;  /* 0x000000060400720c */ /* 0x000fca0003fc4070 */
[----:B------:R-:W-:-:S05]  /*19b0*/  @!P2 IMAD.IADD R5, R5, 0x1, -R4 ;  /* 0x000000010505a824 */ /* 0x000fca00078e0a04 */
[----:B------:R-:W-:-:S03]  /*19c0*/  ISETP.GT.U32.AND P2, PT, R4, R5, PT ;  /* 0x000000050400720c */ /* 0x000fc60003f44070 */
[----:B------:R-:W-:Y:S01]  /*19d0*/  @!P6 IMAD.IADD R6, R6, 0x1, -R4 ;  /* 0x000000010606e824 */ /* 0x000fe200078e0a04 */
[----:B----4-:R-:W-:-:S04]  /*19e0*/  IABS R9, R14 ;  /* 0x0000000e00097213 */ /* 0x010fc80000000000 */
[C---:B------:R-:W-:Y:S02]  /*19f0*/  ISETP.GT.U32.AND P6, PT, R4.reuse, R6, PT ;  /* 0x000000060400720c */ /* 0x040fe40003fc4070 */
[----:B------:R-:W-:Y:S02]  /*1a00*/  ISETP.GT.U32.AND P3, PT, R4, R7, PT ;  /* 0x000000070400720c */ /* 0x000fe40003f64070 */
[----:B------:R-:W-:Y:S01]  /*1a10*/  ISETP.GE.AND P0, PT, R28, RZ, PT ;  /* 0x000000ff1c00720c */ /* 0x000fe20003f06270 */
[----:B------:R-:W-:-:S04]  /*1a20*/  IMAD.HI.U32 R10, R0, R9, RZ ;  /* 0x00000009000a7227 */ /* 0x000fc800078e00ff */
[----:B------:R-:W-:Y:S02]  /*1a30*/  @!P2 IMAD.IADD R5, R5, 0x1, -R4 ;  /* 0x000000010505a824 */ /* 0x000fe400078e0a04 */
[----:B------:R-:W-:Y:S02]  /*1a40*/  IMAD.MOV R10, RZ, RZ, -R10 ;  /* 0x000000ffff0a7224 */ /* 0x000fe400078e0a0a */
[--C-:B------:R-:W-:Y:S02]  /*1a50*/  @!P6 IMAD.IADD R6, R6, 0x1, -R4.reuse ;  /* 0x000000010606e824 */ /* 0x100fe400078e0a04 */
[----:B0-----:R-:W-:Y:S02]  /*1a60*/  IMAD.MOV.U32 R3, RZ, RZ, R5 ;  /* 0x000000ffff037224 */ /* 0x001fe400078e0005 */
[----:B------:R-:W-:Y:S02]  /*1a70*/  IMAD R9, R4, R10, R9 ;  /* 0x0000000a04097224 */ /* 0x000fe400078e0209 */
[----:B------:R-:W-:-:S02]  /*1a80*/  @!P3 IMAD.IADD R7, R7, 0x1, -R4 ;  /* 0x000000010707b824 */ /* 0x000fc400078e0a04 */
[----:B------:R-:W-:Y:S02]  /*1a90*/  IMAD.MOV.U32 R10, RZ, RZ, R6 ;  /* 0x000000ffff0a7224 */ /* 0x000fe400078e0006 */
[----:B------:R-:W-:Y:S02]  /*1aa0*/  @!P0 IMAD.MOV R3, RZ, RZ, -R3 ;  /* 0x000000ffff038224 */ /* 0x000fe400078e0a03 */
[----:B------:R-:W-:Y:S01]  /*1ab0*/  @!P1 IMAD.MOV R7, RZ, RZ, -R7 ;  /* 0x000000ffff079224 */ /* 0x000fe200078e0a07 */
[----:B------:R-:W-:Y:S01]  /*1ac0*/  STL [R1+0x8c], R11 ;  /* 0x00008c0b01007387 */ /* 0x000fe20000100800 */
[----:B------:R-:W-:-:S03]  /*1ad0*/  @!P5 IMAD.MOV R10, RZ, RZ, -R10 ;  /* 0x000000ffff0ad224 */ /* 0x000fc600078e0a0a */
[----:B------:R0:W-:Y:S04]  /*1ae0*/  STL [R1+0x84], R3 ;  /* 0x0000840301007387 */ /* 0x0001e80000100800 */
[----:B0-----:R-:W4:Y:S04]  /*1af0*/  LDL.LU R3, [R1+0xcc] ;  /* 0x0000cc0001037983 */ /* 0x001f280000300800 */
[----:B------:R0:W-:Y:S04]  /*1b00*/  STL [R1+0x80], R7 ;  /* 0x0000800701007387 */ /* 0x0001e80000100800 */
[----:B------:R1:W-:Y:S04]  /*1b10*/  STL [R1+0x7c], R10 ;  /* 0x00007c0a01007387 */ /* 0x0003e80000100800 */
[----:B------:R-:W4:Y:S01]  /*1b20*/  LDL R13, [R1+0xd4] ;  /* 0x0000d400010d7983 */ /* 0x000f220000100800 */
[----:B------:R-:W-:-:S04]  /*1b30*/  IMAD.HI.U32 R8, R0, R2, RZ ;  /* 0x0000000200087227 */ /* 0x000fc800078e00ff */
[----:B------:R-:W-:-:S04]  /*1b40*/  IMAD.MOV R8, RZ, RZ, -R8 ;  /* 0x000000ffff087224 */ /* 0x000fc800078e0a08 */
[----:B------:R-:W-:-:S05]  /*1b50*/  IMAD R2, R4, R8, R2 ;  /* 0x0000000804027224 */ /* 0x000fca00078e0202 */
[----:B------:R-:W-:Y:S02]  /*1b60*/  ISETP.GT.U32.AND P2, PT, R4, R2, PT ;  /* 0x000000020400720c */ /* 0x000fe40003f44070 */
[----:B--2---:R-:W-:Y:S02]  /*1b70*/  ISETP.GE.AND P5, PT, R18, RZ, PT ;  /* 0x000000ff1200720c */ /* 0x004fe40003fa6270 */
[----:B0-----:R-:W-:Y:S02]  /*1b80*/  IABS R7, R18 ;  /* 0x0000001200077213 */ /* 0x001fe40000000000 */
[----:B------:R-:W2:Y:S07]  /*1b90*/  LDL.LU R18, [R1+0xd8] ;  /* 0x0000d80001127983 */ /* 0x000eae0000300800 */
[----:B------:R-:W-:Y:S01]  /*1ba0*/  @!P2 IMAD.IADD R2, R2, 0x1, -R4 ;  /* 0x000000010202a824 */ /* 0x000fe200078e0a04 */
[----:B------:R-:W-:-:S02]  /*1bb0*/  IABS R8, R15 ;  /* 0x0000000f00087213 */ /* 0x000fc40000000000 */
[C---:B------:R-:W-:Y:S01]  /*1bc0*/  ISETP.GT.U32.AND P6, PT, R4.reuse, R9, PT ;  /* 0x000000090400720c */ /* 0x040fe20003fc4070 */
[----:B------:R-:W2:Y:S01]  /*1bd0*/  LDL.LU R28, [R1+0xe0] ;  /* 0x0000e000011c7983 */ /* 0x000ea20000300800 */
[----:B------:R-:W-:Y:S01]  /*1be0*/  ISETP.GT.U32.AND P2, PT, R4, R2, PT ;  /* 0x000000020400720c */ /* 0x000fe20003f44070 */
[----:B------:R-:W-:-:S04]  /*1bf0*/  IMAD.HI.U32 R5, R0, R8, RZ ;  /* 0x0000000800057227 */ /* 0x000fc800078e00ff */
[----:B------:R-:W-:-:S04]  /*1c00*/  IMAD.MOV R5, RZ, RZ, -R5 ;  /* 0x000000ffff057224 */ /* 0x000fc800078e0a05 */
[----:B------:R-:W-:-:S04]  /*1c10*/  IMAD R8, R4, R5, R8 ;  /* 0x0000000504087224 */ /* 0x000fc800078e0208 */
[----:B------:R-:W-:Y:S01]  /*1c20*/  @!P2 IMAD.IADD R2, R2, 0x1, -R4 ;  /* 0x000000010202a824 */ /* 0x000fe200078e0a04 */
[----:B------:R-:W-:Y:S02]  /*1c30*/  ISETP.GT.U32.AND P2, PT, R4, R8, PT ;  /* 0x000000080400720c */ /* 0x000fe40003f44070 */
[----:B------:R-:W-:Y:S02]  /*1c40*/  IABS R11, R16 ;  /* 0x00000010000b7213 */ /* 0x000fe40000000000 */
[----:B------:R-:W-:Y:S01]  /*1c50*/  ISETP.GE.AND P1, PT, R16, RZ, PT ;  /* 0x000000ff1000720c */ /* 0x000fe20003f26270 */
[----:B------:R-:W-:-:S04]  /*1c60*/  IMAD.HI.U32 R16, R0, R7, RZ ;  /* 0x0000000700107227 */ /* 0x000fc800078e00ff */
[----:B------:R-:W-:-:S04]  /*1c70*/  IMAD.MOV R16, RZ, RZ, -R16 ;  /* 0x000000ffff107224 */ /* 0x000fc800078e0a10 */
[--C-:B------:R-:W-:Y:S01]  /*1c80*/  @!P2 IMAD.IADD R8, R8, 0x1, -R4.reuse ;  /* 0x000000010808a824 */ /* 0x100fe200078e0a04 */
[----:B---3--:R-:W-:Y:S01]  /*1c90*/  IABS R6, R29 ;  /* 0x0000001d00067213 */ /* 0x008fe20000000000 */
[----:B------:R-:W-:Y:S02]  /*1ca0*/  @!P6 IMAD.IADD R9, R9, 0x1, -R4 ;  /* 0x000000010909e824 */ /* 0x000fe400078e0a04 */
[C---:B------:R-:W-:Y:S01]  /*1cb0*/  IMAD R7, R4.reuse, R16, R7 ;  /* 0x0000001004077224 */ /* 0x040fe200078e0207 */
[----:B------:R-:W-:Y:S01]  /*1cc0*/  ISETP.GT.U32.AND P2, PT, R4, R8, PT ;  /* 0x000000080400720c */ /* 0x000fe20003f44070 */
[----:B------:R-:W3:Y:S01]  /*1cd0*/  LDL.LU R16, [R1+0xdc] ;  /* 0x0000dc0001107983 */ /* 0x000ee20000300800 */
[----:B------:R-:W-:Y:S01]  /*1ce0*/  ISETP.GE.AND P3, PT, R15, RZ, PT ;  /* 0x000000ff0f00720c */ /* 0x000fe20003f66270 */
[----:B------:R-:W-:Y:S01]  /*1cf0*/  IMAD.HI.U32 R15, R0, R6, RZ ;  /* 0x00000006000f7227 */ /* 0x000fe200078e00ff */
[----:B------:R-:W-:-:S03]  /*1d00*/  ISETP.GT.U32.AND P6, PT, R4, R9, PT ;  /* 0x000000090400720c */ /* 0x000fc60003fc4070 */
[----:B------:R-:W-:-:S04]  /*1d10*/  IMAD.HI.U32 R12, R0, R11, RZ ;  /* 0x0000000b000c7227 */ /* 0x000fc800078e00ff */
[----:B------:R-:W-:Y:S02]  /*1d20*/  IMAD.MOV R15, RZ, RZ, -R15 ;  /* 0x000000ffff0f7224 */ /* 0x000fe400078e0a0f */
[----:B------:R-:W-:Y:S01]  /*1d30*/  IMAD.MOV R12, RZ, RZ, -R12 ;  /* 0x000000ffff0c7224 */ /* 0x000fe200078e0a0c */
[----:B------:R-:W-:Y:S01]  /*1d40*/  ISETP.GE.AND P0, PT, R14, RZ, PT ;  /* 0x000000ff0e00720c */ /* 0x000fe20003f06270 */
[----:B------:R-:W-:Y:S01]  /*1d50*/  IMAD R6, R4, R15, R6 ;  /* 0x0000000f04067224 */ /* 0x000fe200078e0206 */
[----:B------:R-:W-:Y:S01]  /*1d60*/  @!P2 IADD3 R8, PT, PT, R8, -R4, RZ ;  /* 0x800000040808a210 */ /* 0x000fe20007ffe0ff */
[C---:B------:R-:W-:Y:S01]  /*1d70*/  IMAD R11, R4.reuse, R12, R11 ;  /* 0x0000000c040b7224 */ /* 0x040fe200078e020b */
[C---:B------:R-:W-:Y:S01]  /*1d80*/  ISETP.GT.U32.AND P2, PT, R4.reuse, R7, PT ;  /* 0x000000070400720c */ /* 0x040fe20003f44070 */
[----:B------:R-:W-:Y:S01]  /*1d90*/  @!P4 IMAD.MOV R2, RZ, RZ, -R2 ;  /* 0x000000ffff02c224 */ /* 0x000fe200078e0a02 */
[----:B------:R-:W-:Y:S01]  /*1da0*/  ISETP.GT.U32.AND P4, PT, R4, R6, PT ;  /* 0x000000060400720c */ /* 0x000fe20003f84070 */
[----:B------:R-:W-:Y:S01]  /*1db0*/  @!P6 IMAD.IADD R9, R9, 0x1, -R4 ;  /* 0x000000010909e824 */ /* 0x000fe200078e0a04 */
[----:B-1----:R-:W-:-:S02]  /*1dc0*/  IABS R10, R17 ;  /* 0x00000011000a7213 */ /* 0x002fc40000000000 */
[----:B------:R-:W-:Y:S01]  /*1dd0*/  ISETP.GT.U32.AND P6, PT, R4, R11, PT ;  /* 0x0000000b0400720c */ /* 0x000fe20003fc4070 */
[----:B------:R-:W-:Y:S02]  /*1de0*/  IMAD.MOV.U32 R15, RZ, RZ, R8 ;  /* 0x000000ffff0f7224 */ /* 0x000fe400078e0008 */
[----:B------:R-:W-:Y:S01]  /*1df0*/  IMAD.HI.U32 R12, R0, R10, RZ ;  /* 0x0000000a000c7227 */ /* 0x000fe200078e00ff */
[----:B----4-:R-:W-:-:S03]  /*1e00*/  IABS R5, R3 ;  /* 0x0000000300057213 */ /* 0x010fc60000000000 */
[----:B------:R-:W-:Y:S02]  /*1e10*/  @!P0 IMAD.MOV R9, RZ, RZ, -R9 ;  /* 0x000000ffff098224 */ /* 0x000fe400078e0a09 */
[----:B------:R-:W-:Y:S02]  /*1e20*/  @!P3 IMAD.MOV R15, RZ, RZ, -R15 ;  /* 0x000000ffff0fb224 */ /* 0x000fe400078e0a0f */
[----:B------:R-:W-:Y:S02]  /*1e30*/  @!P2 IMAD.IADD R7, R7, 0x1, -R4 ;  /* 0x000000010707a824 */ /* 0x000fe400078e0a04 */
[----:B------:R-:W-:Y:S01]  /*1e40*/  IMAD.MOV R12, RZ, RZ, -R12 ;  /* 0x000000ffff0c7224 */ /* 0x000fe200078e0a0c */
[----:B------:R-:W-:Y:S01]  /*1e50*/  STL [R1+0x78], R2 ;  /* 0x0000780201007387 */ /* 0x000fe20000100800 */
[----:B------:R-:W-:Y:S01]  /*1e60*/  IMAD.HI.U32 R14, R0, R5, RZ ;  /* 0x00000005000e7227 */ /* 0x000fe200078e00ff */
[----:B------:R-:W-:Y:S02]  /*1e70*/  IABS R13, R13 ;  /* 0x0000000d000d7213 */ /* 0x000fe40000000000 */
[----:B------:R-:W-:Y:S01]  /*1e80*/  STL [R1+0x74], R9 ;  /* 0x0000740901007387 */ /* 0x000fe20000100800 */
[----:B------:R-:W-:Y:S01]  /*1e90*/  @!P4 IMAD.IADD R6, R6, 0x1, -R4 ;  /* 0x000000010606c824 */ /* 0x000fe200078e0a04 */
[C---:B------:R-:W-:Y:S01]  /*1ea0*/  ISETP.GT.U32.AND P4, PT, R4.reuse, R7, PT ;  /* 0x000000070400720c */ /* 0x040fe20003f84070 */
[----:B------:R-:W-:Y:S01]  /*1eb0*/  IMAD R10, R4, R12, R10 ;  /* 0x0000000c040a7224 */ /* 0x000fe200078e020a */
[----:B------:R0:W-:Y:S01]  /*1ec0*/  STL [R1+0x70], R15 ;  /* 0x0000700f01007387 */ /* 0x0001e20000100800 */
[----:B------:R-:W-:-:S02]  /*1ed0*/  @!P6 IMAD.IADD R11, R11, 0x1, -R4 ;  /* 0x000000010b0be824 */ /* 0x000fc400078e0a04 */
[----:B------:R-:W-:-:S04]  /*1ee0*/  IMAD.HI.U32 R12, R0, R13, RZ ;  /* 0x0000000d000c7227 */ /* 0x000fc800078e00ff */
[----:B------:R-:W-:Y:S01]  /*1ef0*/  IMAD.MOV R14, RZ, RZ, -R14 ;  /* 0x000000ffff0e7224 */ /* 0x000fe200078e0a0e */
[----:B0-----:R-:W4:Y:S01]  /*1f00*/  LDL.LU R15, [R1+0xd4] ;  /* 0x0000d400010f7983 */ /* 0x001f220000300800 */
[----:B------:R-:W-:Y:S01]  /*1f10*/  IMAD.MOV R12, RZ, RZ, -R12 ;  /* 0x000000ffff0c7224 */ /* 0x000fe200078e0a0c */
[C---:B------:R-:W-:Y:S01]  /*1f20*/  ISETP.GT.U32.AND P6, PT, R4.reuse, R11, PT ;  /* 0x0000000b0400720c */ /* 0x040fe20003fc4070 */
[C---:B------:R-:W-:Y:S02]  /*1f30*/  IMAD R5, R4.reuse, R14, R5 ;  /* 0x0000000e04057224 */ /* 0x040fe400078e0205 */
[----:B------:R-:W-:Y:S02]  /*1f40*/  IMAD.MOV.U32 R14, RZ, RZ, R17 ;  /* 0x000000ffff0e7224 */ /* 0x000fe400078e0011 */
[----:B------:R-:W4:Y:S01]  /*1f50*/  LDL.LU R17, [R1+0xe4] ;  /* 0x0000e40001117983 */ /* 0x000f220000300800 */
[----:B------:R-:W-:Y:S02]  /*1f60*/  IMAD R13, R4, R12, R13 ;  /* 0x0000000c040d7224 */ /* 0x000fe400078e020d */
[----:B------:R-:W-:-:S03]  /*1f70*/  @!P4 IMAD.IADD R7, R7, 0x1, -R4 ;  /* 0x000000010707c824 */ /* 0x000fc600078e0a04 */
[----:B------:R-:W-:Y:S02]  /*1f80*/  ISETP.GT.U32.AND P4, PT, R4, R13, PT ;  /* 0x0000000d0400720c */ /* 0x000fe40003f84070 */
[----:B------:R-:W-:Y:S01]  /*1f90*/  ISETP.GE.AND P2, PT, R3, RZ, PT ;  /* 0x000000ff0300720c */ /* 0x000fe20003f46270 */
[----:B------:R-:W-:Y:S01]  /*1fa0*/  @!P6 IMAD.IADD R11, R11, 0x1, -R4 ;  /* 0x000000010b0be824 */ /* 0x000fe200078e0a04 */
[----:B------:R-:W4:Y:S03]  /*1fb0*/  LDL.LU R3, [R1+0xe8] ;  /* 0x0000e80001037983 */ /* 0x000f260000300800 */
[----:B------:R-:W-:-:S05]  /*1fc0*/  @!P1 IMAD.MOV R11, RZ, RZ, -R11 ;  /* 0x000000ffff0b9224 */ /* 0x000fca00078e0a0b */
[----:B------:R0:W-:Y:S01]  /*1fd0*/  STL [R1+0x4c], R11 ;  /* 0x00004c0b01007387 */ /* 0x0001e20000100800 */
[----:B------:R-:W-:Y:S01]  /*1fe0*/  @!P4 IMAD.IADD R13, R13, 0x1, -R4 ;  /* 0x000000010d0dc824 */ /* 0x000fe200078e0a04 */
[----:B--2---:R-:W-:Y:S02]  /*1ff0*/  IABS R8, R18 ;  /* 0x0000001200087213 */ /* 0x004fe40000000000 */
[----:B------:R-:W-:Y:S02]  /*2000*/  ISETP.GE.AND P4, PT, R18, RZ, PT ;  /* 0x000000ff1200720c */ /* 0x000fe40003f86270 */
[----:B------:R-:W2:Y:S01]  /*2010*/  LDL.LU R18, [R1+0xec] ;  /* 0x0000ec0001127983 */ /* 0x000ea20000300800 */
[C---:B------:R-:W-:Y:S02]  /*2020*/  ISETP.GT.U32.AND P0, PT, R4.reuse, R5, PT ;  /* 0x000000050400720c */ /* 0x040fe40003f04070 */
[----:B------:R-:W-:Y:S01]  /*2030*/  ISETP.GT.U32.AND P6, PT, R4, R10, PT ;  /* 0x0000000a0400720c */ /* 0x000fe20003fc4070 */
[----:B------:R-:W-:-:S10]  /*2040*/  IMAD.HI.U32 R2, R0, R8, RZ ;  /* 0x0000000800027227 */ /* 0x000fd400078e00ff */
[--C-:B------:R-:W-:Y:S02]  /*2050*/  @!P0 IMAD.IADD R5, R5, 0x1, -R4.reuse ;  /* 0x0000000105058824 */ /* 0x100fe400078e0a04 */
[----:B------:R-:W-:Y:S01]  /*2060*/  @!P6 IMAD.IADD R10, R10, 0x1, -R4 ;  /* 0x000000010a0ae824 */ /* 0x000fe200078e0a04 */
[C---:B------:R-:W-:Y:S02]  /*2070*/  ISETP.GT.U32.AND P0, PT, R4.reuse, R6, PT ;  /* 0x000000060400720c */ /* 0x040fe40003f04070 */
[C---:B------:R-:W-:Y:S01]  /*2080*/  ISETP.GT.U32.AND P6, PT, R4.reuse, R5, PT ;  /* 0x000000050400720c */ /* 0x040fe20003fc4070 */
[----:B------:R-:W-:Y:S01]  /*2090*/  IMAD.MOV R2, RZ, RZ, -R2 ;  /* 0x000000ffff027224 */ /* 0x000fe200078e0a02 */
[----:B------:R-:W-:Y:S02]  /*20a0*/  ISETP.GE.AND P3, PT, R29, RZ, PT ;  /* 0x000000ff1d00720c */ /* 0x000fe40003f66270 */
[----:B------:R-:W-:Y:S01]  /*20b0*/  IABS R29, R28 ;  /* 0x0000001c001d7213 */ /* 0x000fe20000000000 */
[----:B------:R-:W-:Y:S01]  /*20c0*/  IMAD R8, R4, R2, R8 ;  /* 0x0000000204087224 */ /* 0x000fe200078e0208 */
[----:B---3--:R-:W-:-:S07]  /*20d0*/  IABS R9, R16 ;  /* 0x0000001000097213 */ /* 0x008fce0000000000 */
[----:B------:R-:W-:Y:S02]  /*20e0*/  @!P6 IMAD.IADD R5, R5, 0x1, -R4 ;  /* 0x000000010505e824 */ /* 0x000fe400078e0a04 */
[----:B------:R-:W-:Y:S01]  /*20f0*/  IMAD.HI.U32 R2, R0, R9, RZ ;  /* 0x0000000900027227 */ /* 0x000fe200078e00ff */
[----:B------:R-:W-:-:S03]  /*2100*/  ISETP.GT.U32.AND P6, PT, R4, R8, PT ;  /* 0x000000080400720c */ /* 0x000fc60003fc4070 */
[----:B------:R-:W-:Y:S02]  /*2110*/  @!P0 IMAD.IADD R6, R6, 0x1, -R4 ;  /* 0x0000000106068824 */ /* 0x000fe400078e0a04 */
[----:B0-----:R-:W-:Y:S01]  /*2120*/  IMAD.HI.U32 R11, R0, R29, RZ ;  /* 0x0000001d000b7227 */ /* 0x001fe200078e00ff */
[----:B------:R-:W-:-:S03]  /*2130*/  ISETP.GE.AND P0, PT, R14, RZ, PT ;  /* 0x000000ff0e00720c */ /* 0x000fc60003f06270 */
[----:B------:R-:W-:Y:S02]  /*2140*/  IMAD.MOV R2, RZ, RZ, -R2 ;  /* 0x000000ffff027224 */ /* 0x000fe400078e0a02 */
[----:B------:R-:W-:Y:S02]  /*2150*/  IMAD.MOV R11, RZ, RZ, -R11 ;  /* 0x000000ffff0b7224 */ /* 0x000fe400078e0a0b */
[C---:B------:R-:W-:Y:S02]  /*2160*/  IMAD R9, R4.reuse, R2, R9 ;  /* 0x0000000204097224 */ /* 0x040fe400078e0209 */
[----:B------:R-:W-:Y:S01]  /*2170*/  IMAD.MOV.U32 R14, RZ, RZ, R6 ;  /* 0x000000ffff0e7224 */ /* 0x000fe200078e0006 */
[C---:B------:R-:W-:Y:S01]  /*2180*/  ISETP.GT.U32.AND P1, PT, R4.reuse, R10, PT ;  /* 0x0000000a0400720c */ /* 0x040fe20003f24070 */
[C---:B------:R-:W-:Y:S02]  /*2190*/  IMAD R29, R4.reuse, R11, R29 ;  /* 0x0000000b041d7224 */ /* 0x040fe400078e021d */
[----:B------:R-:W-:Y:S01]  /*21a0*/  @!P3 IMAD.MOV R14, RZ, RZ, -R14 ;  /* 0x000000ffff0eb224 */ /* 0x000fe200078e0a0e */
[C---:B------:R-:W-:Y:S01]  /*21b0*/  ISETP.GT.U32.AND P3, PT, R4.reuse, R9, PT ;  /* 0x000000090400720c */ /* 0x040fe20003f64070 */
[----:B------:R-:W-:Y:S01]  /*21c0*/  @!P2 IMAD.MOV R5, RZ, RZ, -R5 ;  /* 0x000000ffff05a224 */ /* 0x000fe200078e0a05 */
[----:B------:R-:W-:Y:S01]  /*21d0*/  ISETP.GT.U32.AND P2, PT, R4, R29, PT ;  /* 0x0000001d0400720c */ /* 0x000fe20003f44070 */
[----:B------:R-:W-:Y:S01]  /*21e0*/  @!P6 IMAD.IADD R8, R8, 0x1, -R4 ;  /* 0x000000010808e824 */ /* 0x000fe200078e0a04 */
[----:B------:R-:W-:Y:S01]  /*21f0*/  ISETP.GT.U32.AND P6, PT, R4, R13, PT ;  /* 0x0000000d0400720c */ /* 0x000fe20003fc4070 */
[----:B------:R-:W-:-:S04]  /*2200*/  @!P5 IMAD.MOV R7, RZ, RZ, -R7 ;  /* 0x000000ffff07d224 */ /* 0x000fc800078e0a07 */
[----:B------:R-:W-:-:S04]  /*2210*/  @!P1 IMAD.IADD R10, R10, 0x1, -R4 ;  /* 0x000000010a0a9824 */ /* 0x000fc800078e0a04 */
[--C-:B------:R-:W-:Y:S02]  /*2220*/  @!P3 IMAD.IADD R9, R9, 0x1, -R4.reuse ;  /* 0x000000010909b824 */ /* 0x100fe400078e0a04 */
[--C-:B------:R-:W-:Y:S01]  /*2230*/  @!P2 IMAD.IADD R29, R29, 0x1, -R4.reuse ;  /* 0x000000011d1da824 */ /* 0x100fe200078e0a04 */
[C---:B------:R-:W-:Y:S01]  /*2240*/  ISETP.GT.U32.AND P5, PT, R4.reuse, R8, PT ;  /* 0x000000080400720c */ /* 0x040fe20003fa4070 */
[----:B------:R-:W-:Y:S01]  /*2250*/  @!P6 IMAD.IADD R13, R13, 0x1, -R4 ;  /* 0x000000010d0de824 */ /* 0x000fe200078e0a04 */
[----:B------:R-:W-:Y:S01]  /*2260*/  ISETP.GT.U32.AND P2, PT, R4, R9, PT ;  /* 0x000000090400720c */ /* 0x000fe20003f44070 */
[----:B------:R0:W-:Y:S01]  /*2270*/  STL [R1+0x1c], R7 ;  /* 0x00001c0701007387 */ /* 0x0001e20000100800 */
[----:B----4-:R-:W-:Y:S01]  /*2280*/  ISETP.GE.AND P1, PT, R15, RZ, PT ;  /* 0x000000ff0f00720c */ /* 0x010fe20003f26270 */
[----:B0-----:R-:W-:Y:S02]  /*2290*/  IMAD.MOV.U32 R7, RZ, RZ, R10 ;  /* 0x000000ffff077224 */ /* 0x001fe400078e000a */
[----:B------:R-:W-:Y:S01]  /*22a0*/  IMAD.MOV.U32 R10, RZ, RZ, R13 ;  /* 0x000000ffff0a7224 */ /* 0x000fe200078e000d */
[----:B------:R-:W-:Y:S01]  /*22b0*/  IABS R12, R17 ;  /* 0x00000011000c7213 */ /* 0x000fe20000000000 */
[----:B------:R-:W-:Y:S01]  /*22c0*/  @!P0 IMAD.MOV R7, RZ, RZ, -R7 ;  /* 0x000000ffff078224 */ /* 0x000fe200078e0a07 */
[----:B------:R-:W-:-:S03]  /*22d0*/  ISETP.GE.AND P0, PT, R16, RZ, PT ;  /* 0x000000ff1000720c */ /* 0x000fc60003f06270 */
[----:B------:R-:W-:-:S04]  /*22e0*/  IMAD.MOV.U32 R11, RZ, RZ, R12 ;  /* 0x000000ffff0b7224 */ /* 0x000fc800078e000c */
[----:B------:R-:W-:Y:S01]  /*22f0*/  @!P1 IMAD.MOV R10, RZ, RZ, -R10 ;  /* 0x000000ffff0a9224 */ /* 0x000fe200078e0a0a */
[----:B------:R-:W-:Y:S01]  /*2300*/  ISETP.GT.U32.AND P1, PT, R4, R29, PT ;  /* 0x0000001d0400720c */ /* 0x000fe20003f24070 */
[----:B------:R-:W-:Y:S01]  /*2310*/  IMAD.HI.U32 R6, R0, R11, RZ ;  /* 0x0000000b00067227 */ /* 0x000fe200078e00ff */
[----:B------:R-:W-:Y:S01]  /*2320*/  STL [R1+0x18], R14 ;  /* 0x0000180e01007387 */ /* 0x000fe20000100800 */
[----:B------:R-:W-:Y:S02]  /*2330*/  ISETP.GE.AND P3, PT, R17, RZ, PT ;  /* 0x000000ff1100720c */ /* 0x000fe40003f66270 */
[----:B------:R-:W-:Y:S01]  /*2340*/  IABS R2, R3 ;  /* 0x0000000300027213 */ /* 0x000fe20000000000 */
[----:B------:R0:W-:Y:S01]  /*2350*/  STL [R1+0x14], R5 ;  /* 0x0000140501007387 */ /* 0x0001e20000100800 */
[----:B------:R-:W-:Y:S01]  /*2360*/  IMAD.MOV.U32 R17, RZ, RZ, R19 ;  /* 0x000000ffff117224 */ /* 0x000fe200078e0013 */
[----:B------:R-:W-:Y:S01]  /*2370*/  MOV R19, R21 ;  /* 0x0000001500137202 */ /* 0x000fe20000000f00 */
[--C-:B------:R-:W-:Y:S01]  /*2380*/  @!P2 IMAD.IADD R9, R9, 0x1, -R4.reuse ;  /* 0x000000010909a824 */ /* 0x100fe200078e0a04 */
[----:B------:R1:W-:Y:S01]  /*2390*/  STL [R1+0x10], R7 ;  /* 0x0000100701007387 */ /* 0x0003e20000100800 */
[----:B------:R-:W-:Y:S01]  /*23a0*/  @!P5 IMAD.IADD R8, R8, 0x1, -R4 ;  /* 0x000000010808d824 */ /* 0x000fe200078e0a04 */
[----:B------:R-:W-:Y:S01]  /*23b0*/  ISETP.GE.AND P2, PT, R3, RZ, PT ;  /* 0x000000ff0300720c */ /* 0x000fe20003f46270 */
[----:B------:R-:W-:Y:S01]  /*23c0*/  IMAD.MOV R6, RZ, RZ, -R6 ;  /* 0x000000ffff067224 */ /* 0x000fe200078e0a06 */
[----:B------:R-:W-:Y:S01]  /*23d0*/  STL [R1+0xc], R10 ;  /* 0x00000c0a01007387 */ /* 0x000fe20000100800 */
[----:B------:R-:W-:-:S03]  /*23e0*/  IMAD.MOV.U32 R3, RZ, RZ, R9 ;  /* 0x000000ffff037224 */ /* 0x000fc600078e0009 */
[----:B------:R-:W3:Y:S01]  /*23f0*/  LDL.LU R21, [R1+0xfc] ;  /* 0x0000fc0001157983 */ /* 0x000ee20000300800 */
[----:B0-----:R-:W-:-:S04]  /*2400*/  IMAD.HI.U32 R5, R0, R2, RZ ;  /* 0x0000000200057227 */ /* 0x001fc800078e00ff */
[----:B------:R-:W-:Y:S02]  /*2410*/  @!P4 IMAD.MOV R8, RZ, RZ, -R8 ;  /* 0x000000ffff08c224 */ /* 0x000fe400078e0a08 */
[C---:B------:R-:W-:Y:S02]  /*2420*/  IMAD R6, R4.reuse, R6, R11 ;  /* 0x0000000604067224 */ /* 0x040fe400078e020b */
[----:B------:R-:W-:Y:S01]  /*2430*/  @!P0 IMAD.MOV R3, RZ, RZ, -R3 ;  /* 0x000000ffff038224 */ /* 0x000fe200078e0a03 */
[----:B------:R-:W-:Y:S01]  /*2440*/  STL [R1+0x4], R8 ;  /* 0x0000040801007387 */ /* 0x000fe20000100800 */
[----:B-1----:R-:W-:Y:S02]  /*2450*/  IMAD.MOV R7, RZ, RZ, -R5 ;  /* 0x000000ffff077224 */ /* 0x002fe400078e0a05 */
[----:B------:R-:W-:Y:S01]  /*2460*/  @!P1 IMAD.IADD R29, R29, 0x1, -R4 ;  /* 0x000000011d1d9824 */ /* 0x000fe200078e0a04 */
[----:B------:R-:W-:Y:S02]  /*2470*/  ISETP.GT.U32.AND P5, PT, R4, R6, PT ;  /* 0x000000060400720c */ /* 0x000fe40003fa4070 */
[----:B------:R-:W-:-:S02]  /*2480*/  IABS R12, R20 ;  /* 0x00000014000c7213 */ /* 0x000fc40000000000 */
[----:B------:R-:W-:-:S09]  /*2490*/  ISETP.GE.AND P0, PT, R20, RZ, PT ;  /* 0x000000ff1400720c */ /* 0x000fd20003f06270 */
[----:B------:R-:W-:-:S05]  /*24a0*/  @!P5 IMAD.IADD R6, R6, 0x1, -R4 ;  /* 0x000000010606d824 */ /* 0x000fca00078e0a04 */
[----:B------:R-:W-:Y:S02]  /*24b0*/  ISETP.GT.U32.AND P5, PT, R4, R6, PT ;  /* 0x000000060400720c */ /* 0x000fe40003fa4070 */
[----:B------:R-:W-:Y:S01]  /*24c0*/  ISETP.GE.AND P6, PT, R28, RZ, PT ;  /* 0x000000ff1c00720c */ /* 0x000fe20003fc6270 */
[----:B------:R-:W-:-:S10]  /*24d0*/  IMAD R2, R4, R7, R2 ;  /* 0x0000000704027224 */ /* 0x000fd400078e0202 */
[----:B------:R-:W-:Y:S02]  /*24e0*/  @!P5 IMAD.IADD R6, R6, 0x1, -R4 ;  /* 0x000000010606d824 */ /* 0x000fe400078e0a04 */
[----:B------:R-:W-:Y:S01]  /*24f0*/  @!P6 IMAD.MOV R29, RZ, RZ, -R29 ;  /* 0x000000ffff1de224 */ /* 0x000fe200078e0a1d */
[----:B--2---:R-:W-:Y:S02]  /*2500*/  IABS R5, R18 ;  /* 0x0000001200057213 */ /* 0x004fe40000000000 */
[----:B------:R-:W-:Y:S02]  /*2510*/  ISETP.GE.AND P1, PT, R18, RZ, PT ;  /* 0x000000ff1200720c */ /* 0x000fe40003f26270 */
[----:B------:R-:W2:Y:S04]  /*2520*/  LDL.LU R18, [R1+0x100] ;  /* 0x0001000001127983 */ /* 0x000ea80000300800 */
[----:B------:R-:W4:Y:S04]  /*2530*/  LDL.LU R20, [R1+0x104] ;  /* 0x0001040001147983 */ /* 0x000f280000300800 */
[----:B------:R0:W-:Y:S04]  /*2540*/  STL [R1], R3 ;  /* 0x0000000301007387 */ /* 0x0001e80000100800 */
[----:B------:R-:W4:Y:S01]  /*2550*/  LDL.LU R16, [R1+0x108] ;  /* 0x0001080001107983 */ /* 0x000f220000300800 */
[----:B------:R-:W-:-:S04]  /*2560*/  IMAD.HI.U32 R7, R0, R5, RZ ;  /* 0x0000000500077227 */ /* 0x000fc800078e00ff */
[----:B0-----:R-:W-:Y:S02]  /*2570*/  IMAD.MOV.U32 R3, RZ, RZ, R6 ;  /* 0x000000ffff037224 */ /* 0x001fe400078e0006 */
[----:B------:R-:W-:Y:S02]  /*2580*/  IMAD.MOV R8, RZ, RZ, -R7 ;  /* 0x000000ffff087224 */ /* 0x000fe400078e0a07 */
[----:B------:R-:W-:Y:S01]  /*2590*/  @!P3 IMAD.MOV R3, RZ, RZ, -R3 ;  /* 0x000000ffff03b224 */ /* 0x000fe200078e0a03 */
[----:B------:R-:W-:Y:S01]  /*25a0*/  STL [R1+0x13a4], R29 ;  /* 0x0013a41d01007387 */ /* 0x000fe20000100800 */
[----:B------:R-:W-:Y:S01]  /*25b0*/  IMAD R5, R4, R8, R5 ;  /* 0x0000000804057224 */ /* 0x000fe200078e0205 */
[----:B------:R-:W-:Y:S02]  /*25c0*/  IABS R8, R17 ;  /* 0x0000001100087213 */ /* 0x000fe40000000000 */
[----:B------:R-:W-:Y:S01]  /*25d0*/  ISETP.GE.AND P3, PT, R17, RZ, PT ;  /* 0x000000ff1100720c */ /* 0x000fe20003f66270 */
[----:B------:R0:W-:Y:S04]  /*25e0*/  STL [R1+0x48], R3 ;  /* 0x0000480301007387 */ /* 0x0001e80000100800 */
[----:B------:R-:W4:Y:S01]  /*25f0*/  LDL.LU R17, [R1+0x110] ;  /* 0x0001100001117983 */ /* 0x000f220000300800 */
[----:B0-----:R-:W-:-:S02]  /*2600*/  IMAD.MOV.U32 R3, RZ, RZ, R22 ;  /* 0x000000ffff037224 */ /* 0x001fc400078e0016 */
[----:B------:R-:W-:Y:S02]  /*2610*/  IMAD.MOV.U32 R22, RZ, RZ, R23 ;  /* 0x000000ffff167224 */ /* 0x000fe400078e0017 */
[----:B------:R-:W4:Y:S01]  /*2620*/  LDL.LU R23, [R1+0x114] ;  /* 0x0001140001177983 */ /* 0x000f220000300800 */
[----:B------:R-:W-:Y:S01]  /*2630*/  ISETP.GT.U32.AND P4, PT, R4, R2, PT ;  /* 0x000000020400720c */ /* 0x000fe20003f84070 */
[----:B------:R-:W-:Y:S01]  /*2640*/  IMAD.HI.U32 R7, R0, R12, RZ ;  /* 0x0000000c00077227 */ /* 0x000fe200078e00ff */
[----:B------:R-:W-:-:S03]  /*2650*/  ISETP.GT.U32.AND P5, PT, R4, R5, PT ;  /* 0x000000050400720c */ /* 0x000fc60003fa4070 */
[----:B------:R-:W-:-:S04]  /*2660*/  IMAD.MOV R7, RZ, RZ, -R7 ;  /* 0x000000ffff077224 */ /* 0x000fc800078e0a07 */
[----:B------:R-:W-:-:S04]  /*2670*/  IMAD R12, R4, R7, R12 ;  /* 0x00000007040c7224 */ /* 0x000fc800078e020c */
[----:B------:R-:W-:Y:S02]  /*2680*/  @!P4 IMAD.IADD R2, R2, 0x1, -R4 ;  /* 0x000000010202c824 */ /* 0x000fe400078e0a04 */
[----:B------:R-:W-:Y:S01]  /*2690*/  IMAD.MOV.U32 R9, RZ, RZ, R8 ;  /* 0x000000ffff097224 */ /* 0x000fe200078e0008 */
[C---:B------:R-:W-:Y:S02]  /*26a0*/  ISETP.GT.U32.AND P6, PT, R4.reuse, R12, PT ;  /* 0x0000000c0400720c */ /* 0x040fe40003fc4070 */
[----:B------:R-:W-:Y:S01]  /*26b0*/  ISETP.GT.U32.AND P4, PT, R4, R2, PT ;  /* 0x000000020400720c */ /* 0x000fe20003f84070 */
[----:B------:R-:W-:Y:S01]  /*26c0*/  IMAD.HI.U32 R6, R0, R9, RZ ;  /* 0x0000000900067227 */ /* 0x000fe200078e00ff */
[----:B------:R-:W-:-:S03]  /*26d0*/  IABS R8, R19 ;  /* 0x0000001300087213 */ /* 0x000fc60000000000 */
[----:B------:R-:W-:Y:S02]  /*26e0*/  @!P5 IMAD.IADD R5, R5, 0x1, -R4 ;  /* 0x000000010505d824 */ /* 0x000fe400078e0a04 */
[----:B------:R-:W-:Y:S02]  /*26f0*/  IMAD.MOV R10, RZ, RZ, -R6 ;  /* 0x000000ffff0a7224 */ /* 0x000fe400078e0a06 */
[----:B------:R-:W-:Y:S01]  /*2700*/  IMAD.HI.U32 R14, R0, R8, RZ ;  /* 0x00000008000e7227 */ /* 0x000fe200078e00ff */
[----:B------:R-:W-:-:S03]  /*2710*/  ISETP.GT.U32.AND P5, PT, R4, R5, PT ;  /* 0x000000050400720c */ /* 0x000fc60003fa4070 */
[----:B------:R-:W-:Y:S02]  /*2720*/  IMAD R9, R4, R10, R9 ;  /* 0x0000000a04097224 */ /* 0x000fe400078e0209 */
[--C-:B------:R-:W-:Y:S01]  /*2730*/  @!P4 IMAD.IADD R2, R2, 0x1, -R4.reuse ;  /* 0x000000010202c824 */ /* 0x100fe200078e0a04 */
[----:B------:R-:W-:Y:S01]  /*2740*/  ISETP.GE.AND P4, PT, R19, RZ, PT ;  /* 0x000000ff1300720c */ /* 0x000fe20003f86270 */
[----:B------:R-:W-:Y:S01]  /*2750*/  @!P6 IMAD.IADD R12, R12, 0x1, -R4 ;  /* 0x000000010c0ce824 */ /* 0x000fe200078e0a04 */
[----:B------:R-:W4:Y:S01]  /*2760*/  LDL.LU R19, [R1+0x118] ;  /* 0x0001180001137983 */ /* 0x000f220000300800 */
[----:B------:R-:W-:-:S03]  /*2770*/  IMAD.MOV R14, RZ, RZ, -R14 ;  /* 0x000000ffff0e7224 */ /* 0x000fc600078e0a0e */
[C---:B------:R-:W-:Y:S01]  /*2780*/  ISETP.GT.U32.AND P6, PT, R4.reuse, R12, PT ;  /* 0x0000000c0400720c */ /* 0x040fe20003fc4070 */
[C---:B------:R-:W-:Y:S02]  /*2790*/  IMAD R8, R4.reuse, R14, R8 ;  /* 0x0000000e04087224 */ /* 0x040fe400078e0208 */
[----:B------:R-:W-:Y:S01]  /*27a0*/  @!P5 IMAD.IADD R5, R5, 0x1, -R4 ;  /* 0x000000010505d824 */ /* 0x000fe200078e0a04 */
[----:B------:R-:W-:Y:S02]  /*27b0*/  ISETP.GT.U32.AND P5, PT, R4, R9, PT ;  /* 0x000000090400720c */ /* 0x000fe40003fa4070 */
[----:B---3--:R-:W-:-:S05]  /*27c0*/  IABS R7, R21 ;  /* 0x0000001500077213 */ /* 0x008fca0000000000 */
[----:B------:R-:W-:-:S04]  /*27d0*/  IMAD.MOV.U32 R6, RZ, RZ, R7 ;  /* 0x000000ffff067224 */ /* 0x000fc800078e0007 */
[----:B------:R-:W-:-:S04]  /*27e0*/  IMAD.HI.U32 R10, R0, R6, RZ ;  /* 0x00000006000a7227 */ /* 0x000fc800078e00ff */
[----:B------:R-:W-:-:S04]  /*27f0*/  IMAD.MOV R10, RZ, RZ, -R10 ;  /* 0x000000ffff0a7224 */ /* 0x000fc800078e0a0a */
[----:B------:R-:W-:Y:S02]  /*2800*/  IMAD R6, R4, R10, R6 ;  /* 0x0000000a04067224 */ /* 0x000fe400078e0206 */
[--C-:B------:R-:W-:Y:S01]  /*2810*/  @!P6 IMAD.IADD R12, R12, 0x1, -R4.reuse ;  /* 0x000000010c0ce824 */ /* 0x100fe200078e0a04 */
[C---:B------:R-:W-:Y:S01]  /*2820*/  ISETP.GT.U32.AND P6, PT, R4.reuse, R8, PT ;  /* 0x000000080400720c */ /* 0x040fe20003fc4070 */
[----:B------:R-:W-:Y:S01]  /*2830*/  @!P5 IMAD.IADD R9, R9, 0x1, -R4 ;  /* 0x000000010909d824 */ /* 0x000fe200078e0a04 */
[----:B------:R-:W-:Y:S01]  /*2840*/  ISETP.GT.U32.AND P5, PT, R4, R6, PT ;  /* 0x000000060400720c */ /* 0x000fe20003fa4070 */
[----:B------:R-:W-:Y:S02]  /*2850*/  IMAD.MOV.U32 R29, RZ, RZ, R2 ;  /* 0x000000ffff1d7224 */ /* 0x000fe400078e0002 */
[----:B------:R-:W-:Y:S02]  /*2860*/  @!P0 IMAD.MOV R12, RZ, RZ, -R12 ;  /* 0x000000ffff0c8224 */ /* 0x000fe400078e0a0c */
[----:B------:R-:W-:-:S05]  /*2870*/  @!P2 IMAD.MOV R29, RZ, RZ, -R29 ;  /* 0x000000ffff1da224 */ /* 0x000fca00078e0a1d */
[----:B------:R-:W-:Y:S01]  /*2880*/  STL [R1+0x60], R29 ;  /* 0x0000601d01007387 */ /* 0x000fe20000100800 */
[--C-:B------:R-:W-:Y:S01]  /*2890*/  @!P6 IMAD.IADD R8, R8, 0x1, -R4.reuse ;  /* 0x000000010808e824 */ /* 0x100fe200078e0a04 */
[----:B------:R-:W-:Y:S01]  /*28a0*/  ISETP.GT.U32.AND P6, PT, R4, R9, PT ;  /* 0x000000090400720c */ /* 0x000fe20003fc4070 */
[----:B------:R-:W-:-:S05]  /*28b0*/  @!P5 IMAD.IADD R6, R6, 0x1, -R4 ;  /* 0x000000010606d824 */ /* 0x000fca00078e0a04 */
[----:B------:R-:W-:-:S07]  /*28c0*/  ISETP.GT.U32.AND P5, PT, R4, R6, PT ;  /* 0x000000060400720c */ /* 0x000fce0003fa4070 */
[----:B------:R-:W-:Y:S01]  /*28d0*/  @!P6 IMAD.IADD R9, R9, 0x1, -R4 ;  /* 0x000000010909e824 */ /* 0x000fe200078e0a04 */
[----:B------:R-:W-:Y:S02]  /*28e0*/  ISETP.GE.AND P6, PT, R21, RZ, PT ;  /* 0x000000ff1500720c */ /* 0x000fe40003fc6270 */
[----:B------:R-:W-:-:S03]  /*28f0*/  ISETP.GT.U32.AND P2, PT, R4, R8, PT ;  /* 0x000000080400720c */ /* 0x000fc60003f44070 */
[----:B------:R-:W-:-:S08]  /*2900*/  @!P5 IADD3 R6, PT, PT, R6, -R4, RZ ;  /* 0x800000040606d210 */ /* 0x000fd00007ffe0ff */
[----:B------:R-:W-:Y:S02]  /*2910*/  @!P6 IMAD.MOV R6, RZ, RZ, -R6 ;  /* 0x000000ffff06e224 */ /* 0x000fe400078e0a06 */
[----:B------:R-:W-:Y:S02]  /*2920*/  @!P2 IMAD.IADD R8, R8, 0x1, -R4 ;  /* 0x000000010808a824 */ /* 0x000fe400078e0a04 */
[----:B------:R-:W-:Y:S02]  /*2930*/  @!P3 IMAD.MOV R9, RZ, RZ, -R9 ;  /* 0x000000ffff09b224 */ /* 0x000fe400078e0a09 */
[----:B------:R-:W-:Y:S02]  /*2940*/  @!P4 IMAD.MOV R8, RZ, RZ, -R8 ;  /* 0x000000ffff08c224 */ /* 0x000fe400078e0a08 */
[----:B------:R-:W-:Y:S01]  /*2950*/  IMAD.MOV.U32 R21, RZ, RZ, R24 ;  /* 0x000000ffff157224 */ /* 0x000fe200078e0018 */
[----:B--2---:R-:W-:-:S05]  /*2960*/  IABS R7, R18 ;  /* 0x0000001200077213 */ /* 0x004fca0000000000 */
[----:B------:R-:W-:Y:S01]  /*2970*/  IMAD.HI.U32 R10, R0, R7, RZ ;  /* 0x00000007000a7227 */ /* 0x000fe200078e00ff */
[----:B----4-:R-:W-:-:S05]  /*2980*/  IABS R11, R16 ;  /* 0x00000010000b7213 */ /* 0x010fca0000000000 */
[----:B------:R-:W-:-:S04]  /*2990*/  IMAD.HI.U32 R14, R0, R11, RZ ;  /* 0x0000000b000e7227 */ /* 0x000fc800078e00ff */
[----:B------:R-:W-:Y:S02]  /*29a0*/  IMAD.MOV R14, RZ, RZ, -R14 ;  /* 0x000000ffff0e7224 */ /* 0x000fe400078e0a0e */
[----:B------:R-:W-:Y:S02]  /*29b0*/  IMAD.MOV R10, RZ, RZ, -R10 ;  /* 0x000000ffff0a7224 */ /* 0x000fe400078e0a0a */
[C---:B------:R-:W-:Y:S02]  /*29c0*/  IMAD R11, R4.reuse, R14, R11 ;  /* 0x0000000e040b7224 */ /* 0x040fe400078e020b */
[----:B------:R-:W-:Y:S02]  /*29d0*/  IMAD R7, R4, R10, R7 ;  /* 0x0000000a04077224 */ /* 0x000fe400078e0207 */
[----:B------:R-:W-:-:S04]  /*29e0*/  IMAD.MOV.U32 R14, RZ, RZ, R5 ;  /* 0x000000ffff0e7224 */ /* 0x000fc800078e0005 */
[----:B------:R-:W-:Y:S01]  /*29f0*/  @!P1 IMAD.MOV R14, RZ, RZ, -R14 ;  /* 0x000000ffff0e9224 */ /* 0x000fe200078e0a0e */
[----:B------:R-:W-:Y:S02]  /*2a00*/  ISETP.GT.U32.AND P1, PT, R4, R7, PT ;  /* 0x000000070400720c */ /* 0x000fe40003f24070 */
[----:B------:R-:W-:Y:S02]  /*2a10*/  IABS R13, R20 ;  /* 0x00000014000d7213 */ /* 0x000fe40000000000 */
[----:B------:R-:W-:Y:S03]  /*2a20*/  STL [R1+0x64], R14 ;  /* 0x0000640e01007387 */ /* 0x000fe60000100800 */
[----:B------:R-:W-:Y:S01]  /*2a30*/  IMAD.HI.U32 R15, R0, R13, RZ ;  /* 0x0000000d000f7227 */ /* 0x000fe200078e00ff */
[----:B------:R-:W-:Y:S05]  /*2a40*/  STL [R1+0x6c], R12 ;  /* 0x00006c0c01007387 */ /* 0x000fea0000100800 */
[----:B------:R-:W-:Y:S01]  /*2a50*/  @!P1 IMAD.IADD R7, R7, 0x1, -R4 ;  /* 0x0000000107079824 */ /* 0x000fe200078e0a04 */
[----:B------:R-:W-:-:S02]  /*2a60*/  ISETP.GE.AND P1, PT, R18, RZ, PT ;  /* 0x000000ff1200720c */ /* 0x000fc40003f26270 */
[----:B------:R-:W2:Y:S01]  /*2a70*/  LDL.LU R18, [R1+0x124] ;  /* 0x0001240001127983 */ /* 0x000ea20000300800 */
[----:B------:R-:W-:Y:S01]  /*2a80*/  IABS R10, R3 ;  /* 0x00000003000a7213 */ /* 0x000fe20000000000 */
[----:B------:R-:W-:Y:S01]  /*2a90*/  IMAD.MOV R15, RZ, RZ, -R15 ;  /* 0x000000ffff0f7224 */ /* 0x000fe200078e0a0f */
[----:B------:R-:W-:-:S03]  /*2aa0*/  IABS R28, R17 ;  /* 0x00000011001c7213 */ /* 0x000fc60000000000 */
[----:B------:R-:W-:Y:S02]  /*2ab0*/  IMAD R13, R4, R15, R13 ;  /* 0x0000000f040d7224 */ /* 0x000fe400078e020d */
[----:B------:R-:W-:-:S03]  /*2ac0*/  IMAD.HI.U32 R2, R0, R10, RZ ;  /* 0x0000000a00027227 */ /* 0x000fc600078e00ff */
[----:B------:R-:W-:Y:S01]  /*2ad0*/  ISETP.GT.U32.AND P0, PT, R4, R13, PT ;  /* 0x0000000d0400720c */ /* 0x000fe20003f04070 */
[----:B------:R-:W-:Y:S02]  /*2ae0*/  IMAD.MOV R5, RZ, RZ, -R2 ;  /* 0x000000ffff057224 */ /* 0x000fe400078e0a02 */
[----:B------:R-:W-:-:S04]  /*2af0*/  IMAD.HI.U32 R2, R0, R28, RZ ;  /* 0x0000001c00027227 */ /* 0x000fc800078e00ff */
[----:B------:R-:W-:-:S04]  /*2b00*/  IMAD.MOV R2, RZ, RZ, -R2 ;  /* 0x000000ffff027224 */ /* 0x000fc800078e0a02 */
[----:B------:R-:W-:Y:S02]  /*2b10*/  IMAD R28, R4, R2, R28 ;  /* 0x00000002041c7224 */ /* 0x000fe400078e021c */
[----:B------:R-:W-:Y:S01]  /*2b20*/  @!P0 IMAD.IADD R13, R13, 0x1, -R4 ;  /* 0x000000010d0d8824 */ /* 0x000fe200078e0a04 */
[----:B------:R-:W-:Y:S02]  /*2b30*/  ISETP.GE.AND P0, PT, R20, RZ, PT ;  /* 0x000000ff1400720c */ /* 0x000fe40003f06270 */
[----:B------:R-:W-:Y:S01]  /*2b40*/  ISETP.GT.U32.AND P6, PT, R4, R28, PT ;  /* 0x0000001c0400720c */ /* 0x000fe20003fc4070 */
[----:B------:R-:W3:Y:S01]  /*2b50*/  LDL.LU R20, [R1+0x128] ;  /* 0x0001280001147983 */ /* 0x000ee20000300800 */
[----:B------:R-:W-:-:S03]  /*2b60*/  IABS R24, R23 ;  /* 0x0000001700187213 */ /* 0x000fc60000000000 */
[----:B------:R-:W-:Y:S04]  /*2b70*/  STL [R1+0x68], R9 ;  /* 0x0000680901007387 */ /* 0x000fe80000100800 */
[----:B------:R-:W-:Y:S04]  /*2b80*/  STL [R1+0xa8], R8 ;  /* 0x0000a80801007387 */ /* 0x000fe80000100800 */
[----:B------:R-:W-:Y:S01]  /*2b90*/  @!P6 IMAD.IADD R28, R28, 0x1, -R4 ;  /* 0x000000011c1ce824 */ /* 0x000fe200078e0a04 */
[----:B------:R-:W-:Y:S01]  /*2ba0*/  ISETP.GE.AND P6, PT, R23, RZ, PT ;  /* 0x000000ff1700720c */ /* 0x000fe20003fc6270 */
[----:B------:R0:W-:Y:S01]  /*2bb0*/  STL [R1+0xbc], R6 ;  /* 0x0000bc0601007387 */ /* 0x0001e20000100800 */
[----:B------:R-:W-:-:S03]  /*2bc0*/  IMAD.MOV.U32 R23, RZ, RZ, R26 ;  /* 0x000000ffff177224 */ /* 0x000fc600078e001a */
[----:B------:R-:W4:Y:S01]  /*2bd0*/  LDL.LU R26, [R1+0x134] ;  /* 0x00013400011a7983 */ /* 0x000f220000300800 */
[C---:B------:R-:W-:Y:S01]  /*2be0*/  IMAD R10, R4.reuse, R5, R10 ;  /* 0x00000005040a7224 */ /* 0x040fe200078e020a */
[----:B------:R-:W-:-:S04]  /*2bf0*/  ISETP.GT.U32.AND P2, PT, R4, R11, PT ;  /* 0x0000000b0400720c */ /* 0x000fc80003f44070 */
[C---:B------:R-:W-:Y:S02]  /*2c00*/  ISETP.GT.U32.AND P5, PT, R4.reuse, R10, PT ;  /* 0x0000000a0400720c */ /* 0x040fe40003fa4070 */
[----:B------:R-:W-:Y:S01]  /*2c10*/  ISETP.GT.U32.AND P3, PT, R4, R13, PT ;  /* 0x0000000d0400720c */ /* 0x000fe20003f64070 */
[----:B------:R-:W-:-:S06]  /*2c20*/  IMAD.HI.U32 R2, R0, R24, RZ ;  /* 0x0000001800027227 */ /* 0x000fcc00078e00ff */
[----:B------:R-:W-:Y:S01]  /*2c30*/  @!P2 IMAD.IADD R11, R11, 0x1, -R4 ;  /* 0x000000010b0ba824 */ /* 0x000fe200078e0a04 */
[----:B------:R-:W-:-:S03]  /*2c40*/  ISETP.GT.U32.AND P2, PT, R4, R7, PT ;  /* 0x000000070400720c */ /* 0x000fc60003f44070 */
[----:B------:R-:W-:Y:S01]  /*2c50*/  @!P5 IMAD.IADD R10, R10, 0x1, -R4 ;  /* 0x000000010a0ad824 */ /* 0x000fe200078e0a04 */
[----:B------:R-:W-:Y:S01]  /*2c60*/  ISETP.GT.U32.AND P4, PT, R4, R11, PT ;  /* 0x0000000b0400720c */ /* 0x000fe20003f84070 */
[----:B------:R-:W-:-:S03]  /*2c70*/  IMAD.MOV R2, RZ, RZ, -R2 ;  /* 0x000000ffff027224 */ /* 0x000fc600078e0a02 */
[C---:B------:R-:W-:Y:S01]  /*2c80*/  ISETP.GT.U32.AND P5, PT, R4.reuse, R10, PT ;  /* 0x0000000a0400720c */ /* 0x040fe20003fa4070 */
[----:B------:R-:W-:Y:S01]  /*2c90*/  @!P3 IMAD.IADD R13, R13, 0x1, -R4 ;  /* 0x000000010d0db824 */ /* 0x000fe200078e0a04 */
[----:B------:R-:W-:Y:S01]  /*2ca0*/  ISETP.GE.AND P3, PT, R3, RZ, PT ;  /* 0x000000ff0300720c */ /* 0x000fe20003f66270 */
[----:B------:R-:W-:Y:S01]  /*2cb0*/  IMAD R24, R4, R2, R24 ;  /* 0x0000000204187224 */ /* 0x000fe200078e0218 */
[----:B------:R-:W-:Y:S01]  /*2cc0*/  IABS R5, R19 ;  /* 0x0000001300057213 */ /* 0x000fe20000000000 */
[--C-:B------:R-:W-:Y:S01]  /*2cd0*/  @!P2 IMAD.IADD R7, R7, 0x1, -R4.reuse ;  /* 0x000000010707a824 */ /* 0x100fe200078e0a04 */
[----:B------:R-:W-:Y:S01]  /*2ce0*/  ISETP.GE.AND P2, PT, R16, RZ, PT ;  /* 0x000000ff1000720c */ /* 0x000fe20003f46270 */
[----:B------:R-:W-:Y:S02]  /*2cf0*/  IMAD.MOV.U32 R3, RZ, RZ, R13 ;  /* 0x000000ffff037224 */ /* 0x000fe400078e000d */
[----:B------:R-:W-:Y:S01]  /*2d00*/  @!P4 IMAD.IADD R11, R11, 0x1, -R4 ;  /* 0x000000010b0bc824 */ /* 0x000fe200078e0a04 */
[----:B------:R-:W-:Y:S01]  /*2d10*/  ISETP.GT.U32.AND P4, PT, R4, R24, PT ;  /* 0x000000180400720c */ /* 0x000fe20003f84070 */
[----:B------:R-:W-:-:S02]  /*2d20*/  @!P1 IMAD.MOV R7, RZ, RZ, -R7 ;  /* 0x000000ffff079224 */ /* 0x000fc400078e0a07 */
[----:B------:R-:W-:Y:S02]  /*2d30*/  @!P0 IMAD.MOV R3, RZ, RZ, -R3 ;  /* 0x000000ffff038224 */ /* 0x000fe400078e0a03 */
[----:B0-----:R-:W-:Y:S01]  /*2d40*/  IMAD.HI.U32 R6, R0, R5, RZ ;  /* 0x0000000500067227 */ /* 0x001fe200078e00ff */
[----:B------:R0:W-:Y:S03]  /*2d50*/  STL [R1+0x5c], R7 ;  /* 0x00005c0701007387 */ /* 0x0001e60000100800 */
[----:B------:R-:W-:Y:S01]  /*2d60*/  @!P5 IMAD.IADD R10, R10, 0x1, -R4 ;  /* 0x000000010a0ad824 */ /* 0x000fe200078e0a04 */
[----:B------:R1:W-:Y:S01]  /*2d70*/  STL [R1+0x58], R3 ;  /* 0x0000580301007387 */ /* 0x0003e20000100800 */
[----:B------:R-:W-:Y:S01]  /*2d80*/  IMAD.MOV R6, RZ, RZ, -R6 ;  /* 0x000000ffff067224 */ /* 0x000fe200078e0a06 */
[----:B------:R-:W-:Y:S01]  /*2d90*/  IABS R2, R22 ;  /* 0x0000001600027213 */ /* 0x000fe20000000000 */
[----:B0-----:R-:W-:-:S02]  /*2da0*/  IMAD.MOV.U32 R7, RZ, RZ, R11 ;  /* 0x000000ffff077224 */ /* 0x001fc400078e000b */
[----:B-1----:R-:W-:Y:S02]  /*2db0*/  IMAD.MOV.U32 R3, RZ, RZ, R10 ;  /* 0x000000ffff037224 */ /* 0x002fe400078e000a */
[----:B------:R-:W-:Y:S02]  /*2dc0*/  IMAD R5, R4, R6, R5 ;  /* 0x0000000604057224 */ /* 0x000fe400078e0205 */
[----:B------:R-:W-:Y:S01]  /*2dd0*/  @!P2 IMAD.MOV R7, RZ, RZ, -R7 ;  /* 0x000000ffff07a224 */ /* 0x000fe200078e0a07 */
[----:B------:R-:W-:Y:S01]  /*2de0*/  IABS R9, R25 ;  /* 0x0000001900097213 */ /* 0x000fe20000000000 */
[----:B------:R-:W-:Y:S02]  /*2df0*/  @!P3 IMAD.MOV R3, RZ, RZ, -R3 ;  /* 0x000000ffff03b224 */ /* 0x000fe400078e0a03 */
[----:B------:R-:W-:Y:S01]  /*2e00*/  IMAD.HI.U32 R6, R0, R2, RZ ;  /* 0x0000000200067227 */ /* 0x000fe200078e00ff */
[----:B------:R-:W-:Y:S01]  /*2e10*/  STL [R1+0x54], R7 ;  /* 0x0000540701007387 */ /* 0x000fe20000100800 */
[----:B------:R-:W-:-:S02]  /*2e20*/  ISETP.GT.U32.AND P1, PT, R4, R28, PT ;  /* 0x0000001c0400720c */ /* 0x000fc40003f24070 */
[----:B------:R-:W-:Y:S01]  /*2e30*/  @!P4 IMAD.IADD R24, R24, 0x1, -R4 ;  /* 0x000000011818c824 */ /* 0x000fe200078e0a04 */
[----:B------:R-:W-:Y:S01]  /*2e40*/  ISETP.GT.U32.AND P4, PT, R4, R5, PT ;  /* 0x000000050400720c */ /* 0x000fe20003f84070 */
[----:B------:R0:W-:Y:S01]  /*2e50*/  STL [R1+0x50], R3 ;  /* 0x0000500301007387 */ /* 0x0001e20000100800 */
[----:B------:R-:W-:Y:S02]  /*2e60*/  IMAD.MOV R6, RZ, RZ, -R6 ;  /* 0x000000ffff067224 */ /* 0x000fe400078e0a06 */
[----:B------:R-:W-:Y:S01]  /*2e70*/  IMAD.HI.U32 R16, R0, R9, RZ ;  /* 0x0000000900107227 */ /* 0x000fe200078e00ff */
[----:B------:R-:W4:Y:S03]  /*2e80*/  LDL.LU R29, [R1+0x138] ;  /* 0x00013800011d7983 */ /* 0x000f260000300800 */
[C---:B------:R-:W-:Y:S02]  /*2e90*/  IMAD R2, R4.reuse, R6, R2 ;  /* 0x0000000604027224 */ /* 0x040fe400078e0202 */
[----:B------:R-:W-:Y:S01]  /*2ea0*/  IMAD.MOV R16, RZ, RZ, -R16 ;  /* 0x000000ffff107224 */ /* 0x000fe200078e0a10 */
[----:B0-----:R-:W4:Y:S02]  /*2eb0*/  LDL.LU R3, [R1+0x13c] ;  /* 0x00013c0001037983 */ /* 0x001f240000300800 */
[C---:B------:R-:W-:Y:S01]  /*2ec0*/  ISETP.GT.U32.AND P2, PT, R4.reuse, R2, PT ;  /* 0x000000020400720c */ /* 0x040fe20003f44070 */
[----:B------:R-:W-:-:S02]  /*2ed0*/  IMAD R9, R4, R16, R9 ;  /* 0x0000001004097224 */ /* 0x000fc400078e0209 */
[--C-:B------:R-:W-:Y:S02]  /*2ee0*/  @!P4 IMAD.IADD R5, R5, 0x1, -R4.reuse ;  /* 0x000000010505c824 */ /* 0x100fe400078e0a04 */
[--C-:B------:R-:W-:Y:S01]  /*2ef0*/  @!P1 IMAD.IADD R28, R28, 0x1, -R4.reuse ;  /* 0x000000011c1c9824 */ /* 0x100fe200078e0a04 */
[C---:B------:R-:W-:Y:S02]  /*2f00*/  ISETP.GT.U32.AND P1, PT, R4.reuse, R9, PT ;  /* 0x000000090400720c */ /* 0x040fe40003f24070 */
[C---:B------:R-:W-:Y:S02]  /*2f10*/  ISETP.GT.U32.AND P0, PT, R4.reuse, R5, PT ;  /* 0x000000050400720c */ /* 0x040fe40003f04070 */
[----:B------:R-:W-:Y:S02]  /*2f20*/  ISETP.GT.U32.AND P4, PT, R4, R24, PT ;  /* 0x000000180400720c */ /* 0x000fe40003f84070 */
[----:B------:R-:W-:Y:S01]  /*2f30*/  IABS R14, R21 ;  /* 0x00000015000e7213 */ /* 0x000fe20000000000 */
[----:B------:R-:W-:Y:S01]  /*2f40*/  @!P2 IMAD.IADD R2, R2, 0x1, -R4 ;  /* 0x000000010202a824 */ /* 0x000fe200078e0a04 */
[----:B------:R-:W-:-:S02]  /*2f50*/  ISETP.GE.AND P3, PT, R19, RZ, PT ;  /* 0x000000ff1300720c */ /* 0x000fc40003f66270 */
[----:B------:R-:W4:Y:S01]  /*2f60*/  LDL.LU R19, [R1+0x140] ;  /* 0x0001400001137983 */ /* 0x000f220000300800 */
[----:B------:R-:W-:-:S04]  /*2f70*/  IMAD.HI.U32 R7, R0, R14, RZ ;  /* 0x0000000e00077227 */ /* 0x000fc800078e00ff */
[--C-:B------:R-:W-:Y:S01]  /*2f80*/  @!P1 IMAD.IADD R9, R9, 0x1, -R4.reuse ;  /* 0x0000000109099824 */ /* 0x100fe200078e0a04 */
[----:B------:R-:W-:Y:S01]  /*2f90*/  ISETP.GT.U32.AND P1, PT, R4, R2, PT ;  /* 0x000000020400720c */ /* 0x000fe20003f24070 */
[--C-:B------:R-:W-:Y:S01]  /*2fa0*/  @!P0 IMAD.IADD R5, R5, 0x1, -R4.reuse ;  /* 0x0000000105058824 */ /* 0x100fe200078e0a04 */
[----:B------:R-:W-:Y:S01]  /*2fb0*/  ISETP.GE.AND P0, PT, R22, RZ, PT ;  /* 0x000000ff1600720c */ /* 0x000fe20003f06270 */
[----:B------:R-:W-:Y:S01]  /*2fc0*/  @!P4 IMAD.IADD R24, R24, 0x1, -R4 ;  /* 0x000000011818c824 */ /* 0x000fe200078e0a04 */
[----:B------:R-:W-:Y:S01]  /*2fd0*/  ISETP.GE.AND P2, PT, R25, RZ, PT ;  /* 0x000000ff1900720c */ /* 0x000fe20003f46270 */
[----:B------:R-:W4:Y:S01]  /*2fe0*/  LDL.LU R22, [R1+0x144] ;  /* 0x0001440001167983 */ /* 0x000f220000300800 */
[----:B------:R-:W-:-:S03]  /*2ff0*/  IMAD.MOV R7, RZ, RZ, -R7 ;  /* 0x000000ffff077224 */ /* 0x000fc600078e0a07 */
[----:B------:R-:W4:Y:S01]  /*3000*/  LDL.LU R25, [R1+0x148] ;  /* 0x0001480001197983 */ /* 0x000f220000300800 */
[----:B------:R-:W-:Y:S01]  /*3010*/  ISETP.GE.AND P5, PT, R17, RZ, PT ;  /* 0x000000ff1100720c */ /* 0x000fe20003fa6270 */
[----:B------:R-:W-:Y:S02]  /*3020*/  IMAD R14, R4, R7, R14 ;  /* 0x00000007040e7224 */ /* 0x000fe400078e020e */
[----:B------:R-:W-:-:S03]  /*3030*/  @!P1 IMAD.IADD R2, R2, 0x1, -R4 ;  /* 0x0000000102029824 */ /* 0x000fc600078e0a04 */
[----:B------:R-:W-:Y:S01]  /*3040*/  ISETP.GT.U32.AND P1, PT, R4, R14, PT ;  /* 0x0000000e0400720c */ /* 0x000fe20003f24070 */
[----:B------:R-:W-:Y:S02]  /*3050*/  @!P6 IMAD.MOV R24, RZ, RZ, -R24 ;  /* 0x000000ffff18e224 */ /* 0x000fe400078e0a18 */
[----:B------:R-:W-:-:S04]  /*3060*/  @!P3 IMAD.MOV R5, RZ, RZ, -R5 ;  /* 0x000000ffff05b224 */ /* 0x000fc800078e0a05 */
[----:B------:R-:W-:-:S05]  /*3070*/  @!P5 IMAD.MOV R28, RZ, RZ, -R28 ;  /* 0x000000ffff1cd224 */ /* 0x000fca00078e0a1c */
[----:B------:R-:W-:Y:S01]  /*3080*/  STL [R1+0x1388], R28 ;  /* 0x0013881c01007387 */ /* 0x000fe20000100800 */
[----:B------:R-:W-:-:S03]  /*3090*/  @!P1 IMAD.IADD R14, R14, 0x1, -R4 ;  /* 0x000000010e0e9824 */ /* 0x000fc600078e0a04 */
[----:B------:R-:W-:Y:S01]  /*30a0*/  STL [R1+0x138c], R24 ;  /* 0x00138c1801007387 */ /* 0x000fe20000100800 */
[----:B------:R-:W-:-:S03]  /*30b0*/  @!P0 IMAD.MOV R2, RZ, RZ, -R2 ;  /* 0x000000ffff028224 */ /* 0x000fc600078e0a02 */
[----:B------:R0:W-:Y:S01]  /*30c0*/  STL [R1+0x40], R5 ;  /* 0x0000400501007387 */ /* 0x0001e20000100800 */
[----:B------:R-:W-:-:S13]  /*30d0*/  ISETP.GT.U32.AND P0, PT, R4, R14, PT ;  /* 0x0000000e0400720c */ /* 0x000fda0003f04070 */
[----:B------:R-:W-:Y:S01]  /*30e0*/  @!P0 IMAD.IADD R14, R14, 0x1, -R4 ;  /* 0x000000010e0e8824 */ /* 0x000fe200078e0a04 */
[----:B------:R-:W-:Y:S02]  /*30f0*/  IABS R7, R23 ;  /* 0x0000001700077213 */ /* 0x000fe40000000000 */
[----:B--2---:R-:W-:-:S05]  /*3100*/  IABS R8, R18 ;  /* 0x0000001200087213 */ /* 0x004fca0000000000 */
[----:B------:R-:W-:-:S04]  /*3110*/  IMAD.HI.U32 R15, R0, R8, RZ ;  /* 0x00000008000f7227 */ /* 0x000fc800078e00ff */
[----:B------:R-:W-:-:S04]  /*3120*/  IMAD.MOV R15, RZ, RZ, -R15 ;  /* 0x000000ffff0f7224 */ /* 0x000fc800078e0a0f */
[----:B------:R-:W-:-:S05]  /*3130*/  IMAD R8, R4, R15, R8 ;  /* 0x0000000f04087224 */ /* 0x000fca00078e0208 */
[----:B------:R-:W-:Y:S02]  /*3140*/  ISETP.GT.U32.AND P4, PT, R4, R8, PT ;  /* 0x000000080400720c */ /* 0x000fe40003f84070 */
[----:B---3--:R-:W-:-:S11]  /*3150*/  IABS R12, R20 ;  /* 0x00000014000c7213 */ /* 0x008fd60000000000 */
[----:B------:R-:W-:Y:S01]  /*3160*/  @!P4 IMAD.IADD R8, R8, 0x1, -R4 ;  /* 0x000000010808c824 */ /* 0x000fe200078e0a04 */
[----:B------:R-:W-:Y:S01]  /*3170*/  ISETP.GT.U32.AND P4, PT, R4, R9, PT ;  /* 0x000000090400720c */ /* 0x000fe20003f84070 */
[----:B------:R-:W-:-:S04]  /*3180*/  IMAD.HI.U32 R6, R0, R12, RZ ;  /* 0x0000000c00067227 */ /* 0x000fc800078e00ff */
[----:B------:R-:W-:Y:S01]  /*3190*/  IMAD.MOV R6, RZ, RZ, -R6 ;  /* 0x000000ffff067224 */ /* 0x000fe200078e0a06 */
[----:B------:R-:W-:Y:S02]  /*31a0*/  ISETP.GE.AND P3, PT, R18, RZ, PT ;  /* 0x000000ff1200720c */ /* 0x000fe40003f66270 */
[----:B------:R-:W2:Y:S01]  /*31b0*/  LDL.LU R18, [R1+0x14c] ;  /* 0x00014c0001127983 */ /* 0x000ea20000300800 */
[----:B------:R-:W-:Y:S01]  /*31c0*/  IMAD R12, R4, R6, R12 ;  /* 0x00000006040c7224 */ /* 0x000fe200078e020c */
[----:B----4-:R-:W-:-:S03]  /*31d0*/  IABS R6, R26 ;  /* 0x0000001a00067213 */ /* 0x010fc60000000000 */
[----:B------:R-:W-:Y:S02]  /*31e0*/  @!P4 IADD3 R9, PT, PT, R9, -R4, RZ ;  /* 0x800000040909c210 */ /* 0x000fe40007ffe0ff */
[----:B------:R-:W-:Y:S01]  /*31f0*/  ISETP.GE.AND P4, PT, R20, RZ, PT ;  /* 0x000000ff1400720c */ /* 0x000fe20003f86270 */
[----:B0-----:R-:W-:Y:S01]  /*3200*/  IMAD.HI.U32 R5, R0, R6, RZ ;  /* 0x0000000600057227 */ /* 0x001fe200078e00ff */
[----:B------:R-:W3:Y:S03]  /*3210*/  LDL.LU R20, [R1+0x150] ;  /* 0x0001500001147983 */ /* 0x000ee60000300800 */
[----:B------:R-:W-:-:S04]  /*3220*/  IMAD.MOV R5, RZ, RZ, -R5 ;  /* 0x000000ffff057224 */ /* 0x000fc800078e0a05 */
[C---:B------:R-:W-:Y:S01]  /*3230*/  IMAD R10, R4.reuse, R5, R6 ;  /* 0x00000005040a7224 */ /* 0x040fe200078e0206 */
[----:B------:R-:W-:-:S04]  /*3240*/  ISETP.GT.U32.AND P6, PT, R4, R12, PT ;  /* 0x0000000c0400720c */ /* 0x000fc80003fc4070 */
[----:B------:R-:W-:Y:S01]  /*3250*/  ISETP.GT.U32.AND P0, PT, R4, R10, PT ;  /* 0x0000000a0400720c */ /* 0x000fe20003f04070 */
[----:B------:R0:W-:Y:S08]  /*3260*/  STL [R1+0x88], R2 ;  /* 0x0000880201007387 */ /* 0x0001f00000100800 */
[----:B------:R-:W-:Y:S01]  /*3270*/  @!P6 IMAD.IADD R12, R12, 0x1, -R4 ;  /* 0x000000010c0ce824 */ /* 0x000fe200078e0a04 */
[----:B------:R-:W-:-:S02]  /*3280*/  ISETP.GE.AND P6, PT, R23, RZ, PT ;  /* 0x000000ff1700720c */ /* 0x000fc40003fc6270 */
[----:B------:R-:W4:Y:S01]  /*3290*/  LDL.LU R23, [R1+0x154] ;  /* 0x0001540001177983 */ /* 0x000f220000300800 */
[----:B------:R-:W-:Y:S01]  /*32a0*/  @!P0 IMAD.IADD R10, R10, 0x1, -R4 ;  /* 0x000000010a0a8824 */ /* 0x000fe200078e0a04 */
[----:B------:R-:W-:Y:S02]  /*32b0*/  ISETP.GE.AND P0, PT, R26, RZ, PT ;  /* 0x000000ff1a00720c */ /* 0x000fe40003f06270 */
[----:B------:R-:W4:Y:S01]  /*32c0*/  LDL.LU R26, [R1+0x158] ;  /* 0x00015800011a7983 */ /* 0x000f220000300800 */
[----:B------:R-:W-:Y:S01]  /*32d0*/  ISETP.GT.U32.AND P1, PT, R4, R12, PT ;  /* 0x0000000c0400720c */ /* 0x000fe20003f24070 */
[----:B------:R-:W-:-:S04]  /*32e0*/  IMAD.HI.U32 R17, R0, R7, RZ ;  /* 0x0000000700117227 */ /* 0x000fc800078e00ff */
[----:B------:R-:W-:-:S04]  /*32f0*/  IMAD.MOV R17, RZ, RZ, -R17 ;  /* 0x000000ffff117224 */ /* 0x000fc800078e0a11 */
[C---:B------:R-:W-:Y:S01]  /*3300*/  IMAD R17, R4.reuse, R17, R7 ;  /* 0x0000001104117224 */ /* 0x040fe200078e0207 */
[----:B------:R-:W-:-:S03]  /*3310*/  ISETP.GT.U32.AND P5, PT, R4, R8, PT ;  /* 0x000000080400720c */ /* 0x000fc60003fa4070 */
[----:B------:R-:W-:Y:S01]  /*3320*/  @!P1 IMAD.IADD R12, R12, 0x1, -R4 ;  /* 0x000000010c0c9824 */ /* 0x000fe200078e0a04 */
[----:B------:R-:W-:Y:S02]  /*3330*/  ISETP.GT.U32.AND P1, PT, R4, R17, PT ;  /* 0x000000110400720c */ /* 0x000fe40003f24070 */
[----:B0-----:R-:W-:-:S05]  /*3340*/  IABS R2, R29 ;  /* 0x0000001d00027213 */ /* 0x001fca0000000000 */
[----:B------:R-:W-:-:S04]  /*3350*/  IMAD.HI.U32 R5, R0, R2, RZ ;  /* 0x0000000200057227 */ /* 0x000fc800078e00ff */
[----:B------:R-:W-:-:S04]  /*3360*/  IMAD.MOV R5, RZ, RZ, -R5 ;  /* 0x000000ffff057224 */ /* 0x000fc800078e0a05 */
[----:B------:R-:W-:Y:S02]  /*3370*/  IMAD R2, R4, R5, R2 ;  /* 0x0000000504027224 */ /* 0x000fe400078e0202 */
[--C-:B------:R-:W-:Y:S02]  /*3380*/  @!P1 IMAD.IADD R17, R17, 0x1, -R4.reuse ;  /* 0x0000000111119824 */ /* 0x100fe400078e0a04 */
[----:B------:R-:W-:Y:S01]  /*3390*/  @!P5 IMAD.IADD R8, R8, 0x1, -R4 ;  /* 0x000000010808d824 */ /* 0x000fe200078e0a04 */
[----:B------:R-:W-:Y:S02]  /*33a0*/  ISETP.GT.U32.AND P1, PT, R4, R2, PT ;  /* 0x000000020400720c */ /* 0x000fe40003f24070 */
[----:B------:R-:W-:Y:S02]  /*33b0*/  ISETP.GE.AND P5, PT, R21, RZ, PT ;  /* 0x000000ff1500720c */ /* 0x000fe40003fa6270 */
[----:B------:R-:W-:Y:S02]  /*33c0*/  IABS R21, R3 ;  /* 0x0000000300157213 */ /* 0x000fe40000000000 */
[----:B------:R-:W-:-:S03]  /*33d0*/  IABS R15, R19 ;  /* 0x00000013000f7213 */ /* 0x000fc60000000000 */
[----:B------:R-:W-:-:S04]  /*33e0*/  IMAD.HI.U32 R16, R0, R21, RZ ;  /* 0x0000001500107227 */ /* 0x000fc800078e00ff */
[----:B------:R-:W-:Y:S02]  /*33f0*/  IMAD.MOV R16, RZ, RZ, -R16 ;  /* 0x000000ffff107224 */ /* 0x000fe400078e0a10 */
[----:B------:R-:W-:Y:S02]  /*3400*/  @!P1 IMAD.IADD R2, R2, 0x1, -R4 ;  /* 0x0000000102029824 */ /* 0x000fe400078e0a04 */
[----:B------:R-:W-:Y:S01]  /*3410*/  IMAD.HI.U32 R7, R0, R15, RZ ;  /* 0x0000000f00077227 */ /* 0x000fe200078e00ff */
[----:B------:R-:W-:-:S03]  /*3420*/  IABS R11, R25 ;  /* 0x00000019000b7213 */ /* 0x000fc60000000000 */
[C---:B------:R-:W-:Y:S02]  /*3430*/  IMAD R21, R4.reuse, R16, R21 ;  /* 0x0000001004157224 */ /* 0x040fe400078e0215 */
[----:B------:R-:W-:Y:S01]  /*3440*/  @!P2 IMAD.MOV R9, RZ, RZ, -R9 ;  /* 0x000000ffff09a224 */ /* 0x000fe200078e0a09 */
[C---:B------:R-:W-:Y:S01]  /*3450*/  ISETP.GT.U32.AND P2, PT, R4.reuse, R10, PT ;  /* 0x0000000a0400720c */ /* 0x040fe20003f44070 */
[----:B------:R-:W-:Y:S01]  /*3460*/  @!P3 IMAD.MOV R8, RZ, RZ, -R8 ;  /* 0x000000ffff08b224 */ /* 0x000fe200078e0a08 */
[----:B------:R-:W-:Y:S01]  /*3470*/  ISETP.GT.U32.AND P3, PT, R4, R2, PT ;  /* 0x000000020400720c */ /* 0x000fe20003f64070 */
[----:B------:R-:W-:Y:S01]  /*3480*/  IMAD.HI.U32 R5, R0, R11, RZ ;  /* 0x0000000b00057227 */ /* 0x000fe200078e00ff */
[----:B------:R-:W-:-:S03]  /*3490*/  ISETP.GT.U32.AND P1, PT, R4, R17, PT ;  /* 0x000000110400720c */ /* 0x000fc60003f24070 */
[----:B------:R-:W-:Y:S02]  /*34a0*/  IMAD.MOV R7, RZ, RZ, -R7 ;  /* 0x000000ffff077224 */ /* 0x000fe400078e0a07 */
[----:B------:R-:W-:Y:S01]  /*34b0*/  @!P4 IMAD.MOV R12, RZ, RZ, -R12 ;  /* 0x000000ffff0cc224 */ /* 0x000fe200078e0a0c */
[C---:B------:R-:W-:Y:S01]  /*34c0*/  ISETP.GT.U32.AND P4, PT, R4.reuse, R21, PT ;  /* 0x000000150400720c */ /* 0x040fe20003f84070 */
[----:B------:R-:W-:Y:S01]  /*34d0*/  IMAD.MOV R5, RZ, RZ, -R5 ;  /* 0x000000ffff057224 */ /* 0x000fe200078e0a05 */
[----:B------:R-:W-:Y:S01]  /*34e0*/  IABS R13, R22 ;  /* 0x00000016000d7213 */ /* 0x000fe20000000000 */
[C---:B------:R-:W-:Y:S02]  /*34f0*/  IMAD R15, R4.reuse, R7, R15 ;  /* 0x00000007040f7224 */ /* 0x040fe400078e020f */
[----:B------:R-:W-:Y:S02]  /*3500*/  IMAD R11, R4, R5, R11 ;  /* 0x00000005040b7224 */ /* 0x000fe400078e020b */
[----:B------:R-:W-:-:S04]  /*3510*/  IMAD.HI.U32 R6, R0, R13, RZ ;  /* 0x0000000d00067227 */ /* 0x000fc800078e00ff */
[----:B------:R-:W-:Y:S01]  /*3520*/  @!P5 IMAD.MOV R14, RZ, RZ, -R14 ;  /* 0x000000ffff0ed224 */ /* 0x000fe200078e0a0e */
[----:B------:R-:W-:Y:S01]  /*3530*/  ISETP.GT.U32.AND P5, PT, R4, R15, PT ;  /* 0x0000000f0400720c */ /* 0x000fe20003fa4070 */
[----:B------:R-:W-:Y:S02]  /*3540*/  IMAD.MOV R6, RZ, RZ, -R6 ;  /* 0x000000ffff067224 */ /* 0x000fe400078e0a06 */
[--C-:B------:R-:W-:Y:S02]  /*3550*/  @!P2 IMAD.IADD R10, R10, 0x1, -R4.reuse ;  /* 0x000000010a0aa824 */ /* 0x100fe400078e0a04 */
[--C-:B------:R-:W-:Y:S01]  /*3560*/  @!P3 IMAD.IADD R2, R2, 0x1, -R4.reuse ;  /* 0x000000010202b824 */ /* 0x100fe200078e0a04 */
[C---:B------:R-:W-:Y:S01]  /*3570*/  ISETP.GT.U32.AND P3, PT, R4.reuse, R11, PT ;  /* 0x0000000b0400720c */ /* 0x040fe20003f64070 */
[--C-:B------:R-:W-:Y:S01]  /*3580*/  @!P4 IMAD.IADD R21, R21, 0x1, -R4.reuse ;  /* 0x000000011515c824 */ /* 0x100fe200078e0a04 */
[----:B------:R-:W-:Y:S01]  /*3590*/  ISETP.GE.AND P4, PT, R3, RZ, PT ;  /* 0x000000ff0300720c */ /* 0x000fe20003f86270 */
[----:B------:R-:W-:Y:S01]  /*35a0*/  @!P1 IMAD.IADD R17, R17, 0x1, -R4 ;  /* 0x0000000111119824 */ /* 0x000fe200078e0a04 */
[----:B------:R-:W-:Y:S01]  /*35b0*/  ISETP.GE.AND P2, PT, R29, RZ, PT ;  /* 0x000000ff1d00720c */ /* 0x000fe20003f46270 */
[----:B------:R-:W-:-:S02]  /*35c0*/  IMAD R13, R4, R6, R13 ;  /* 0x00000006040d7224 */ /* 0x000fc400078e020d */
[----:B------:R-:W-:Y:S01]  /*35d0*/  IMAD.MOV.U32 R3, RZ, RZ, R10 ;  /* 0x000000ffff037224 */ /* 0x000fe200078e000a */
[----:B------:R-:W-:Y:S01]  /*35e0*/  STL [R1+0x1384], R9 ;  /* 0x0013840901007387 */ /* 0x000fe20000100800 */
[----:B------:R-:W-:Y:S01]  /*35f0*/  @!P6 IMAD.MOV R17, RZ, RZ, -R17 ;  /* 0x000000ffff11e224 */ /* 0x000fe200078e0a11 */
[----:B------:R-:W-:Y:S01]  /*3600*/  ISETP.GT.U32.AND P1, PT, R4, R13, PT ;  /* 0x0000000d0400720c */ /* 0x000fe20003f24070 */
[----:B------:R-:W-:Y:S01]  /*3610*/  @!P0 IMAD.MOV R3, RZ, RZ, -R3 ;  /* 0x000000ffff038224 */ /* 0x000fe200078e0a03 */
[----:B------:R-:W-:Y:S01]  /*3620*/  STL [R1+0x1390], R8 ;  /* 0x0013900801007387 */ /* 0x000fe20000100800 */
[----:B------:R-:W-:-:S03]  /*3630*/  @!P5 IMAD.IADD R15, R15, 0x1, -R4 ;  /* 0x000000010f0fd824 */ /* 0x000fc600078e0a04 */
[----:B------:R-:W-:Y:S01]  /*3640*/  STL [R1+0x1394], R12 ;  /* 0x0013940c01007387 */ /* 0x000fe20000100800 */
[----:B------:R-:W-:-:S03]  /*3650*/  @!P3 IMAD.IADD R11, R11, 0x1, -R4 ;  /* 0x000000010b0bb824 */ /* 0x000fc600078e0a04 */
[----:B------:R-:W-:Y:S01]  /*3660*/  STL [R1+0x1398], R14 ;  /* 0x0013980e01007387 */ /* 0x000fe20000100800 */
[----:B------:R-:W-:-:S03]  /*3670*/  ISETP.GT.U32.AND P3, PT, R4, R15, PT ;  /* 0x0000000f0400720c */ /* 0x000fc60003f64070 */
[----:B------:R-:W-:Y:S04]  /*3680*/  STL [R1+0x139c], R17 ;  /* 0x00139c1101007387 */ /* 0x000fe80000100800 */
[----:B------:R0:W-:Y:S01]  /*3690*/  STL [R1+0x3c], R3 ;  /* 0x00003c0301007387 */ /* 0x0001e20000100800 */
[----:B------:R-:W-:Y:S02]  /*36a0*/  @!P1 IMAD.IADD R13, R13, 0x1, -R4 ;  /* 0x000000010d0d9824 */ /* 0x000fe400078e0a04 */
[----:B0-----:R-:W-:-:S04]  /*36b0*/  IMAD.MOV.U32 R3, RZ, RZ, R2 ;  /* 0x000000ffff037224 */ /* 0x001fc800078e0002 */
[----:B------:R-:W-:Y:S01]  /*36c0*/  @!P2 IMAD.MOV R3, RZ, RZ, -R3 ;  /* 0x000000ffff03a224 */ /* 0x000fe200078e0a03 */
[----:B------:R-:W-:Y:S02]  /*36d0*/  ISETP.GE.AND P5, PT, R19, RZ, PT ;  /* 0x000000ff1300720c */ /* 0x000fe40003fa6270 */
[C---:B------:R-:W-:Y:S02]  /*36e0*/  ISETP.GT.U32.AND P1, PT, R4.reuse, R21, PT ;  /* 0x000000150400720c */ /* 0x040fe40003f24070 */
[----:B------:R0:W-:Y:S01]  /*36f0*/  STL [R1+0x44], R3 ;  /* 0x0000440301007387 */ /* 0x0001e20000100800 */
[----:B------:R-:W-:-:S03]  /*3700*/  ISETP.GT.U32.AND P0, PT, R4, R13, PT ;  /* 0x0000000d0400720c */ /* 0x000fc60003f04070 */
[----:B------:R-:W4:Y:S01]  /*3710*/  LDL.LU R19, [R1+0x15c] ;  /* 0x00015c0001137983 */ /* 0x000f220000300800 */
[----:B------:R-:W-:Y:S01]  /*3720*/  @!P3 IMAD.IADD R15, R15, 0x1, -R4 ;  /* 0x000000010f0fb824 */ /* 0x000fe200078e0a04 */
[----:B------:R-:W-:-:S05]  /*3730*/  ISETP.GT.U32.AND P6, PT, R4, R11, PT ;  /* 0x0000000b0400720c */ /* 0x000fca0003fc4070 */
[--C-:B------:R-:W-:Y:S01]  /*3740*/  @!P1 IMAD.IADD R21, R21, 0x1, -R4.reuse ;  /* 0x0000000115159824 */ /* 0x100fe200078e0a04 */
[----:B------:R-:W-:Y:S01]  /*3750*/  ISETP.GE.AND P1, PT, R22, RZ, PT ;  /* 0x000000ff1600720c */ /* 0x000fe20003f26270 */
[----:B0-----:R-:W-:Y:S01]  /*3760*/  IMAD.MOV.U32 R3, RZ, RZ, R15 ;  /* 0x000000ffff037224 */ /* 0x001fe200078e000f */
[----:B------:R-:W4:Y:S01]  /*3770*/  LDL.LU R22, [R1+0x160] ;  /* 0x0001600001167983 */ /* 0x000f220000300800 */
[--C-:B------:R-:W-:Y:S01]  /*3780*/  @!P0 IMAD.IADD R13, R13, 0x1, -R4.reuse ;  /* 0x000000010d0d8824 */ /* 0x100fe200078e0a04 */
[----:B------:R-:W-:Y:S01]  /*3790*/  ISETP.GE.AND P0, PT, R25, RZ, PT ;  /* 0x000000ff1900720c */ /* 0x000fe20003f06270 */
[----:B------:R-:W-:Y:S01]  /*37a0*/  @!P4 IMAD.MOV R21, RZ, RZ, -R21 ;  /* 0x000000ffff15c224 */ /* 0x000fe200078e0a15 */
[----:B------:R-:W4:Y:S01]  /*37b0*/  LDL.LU R25, [R1+0x164] ;  /* 0x0001640001197983 */ /* 0x000f220000300800 */
[----:B------:R-:W-:Y:S02]  /*37c0*/  @!P5 IMAD.MOV R3, RZ, RZ, -R3 ;  /* 0x000000ffff03d224 */ /* 0x000fe400078e0a03 */
[----:B------:R-:W-:-:S02]  /*37d0*/  @!P6 IMAD.IADD R11, R11, 0x1, -R4 ;  /* 0x000000010b0be824 */ /* 0x000fc400078e0a04 */
[----:B------:R-:W-:Y:S01]  /*37e0*/  IMAD.MOV.U32 R8, RZ, RZ, R13 ;  /* 0x000000ffff087224 */ /* 0x000fe200078e000d */
[----:B------:R-:W-:Y:S03]  /*37f0*/  STL [R1+0x13a0], R21 ;  /* 0x0013a01501007387 */ /* 0x000fe60000100800 */
[----:B------:R-:W-:Y:S01]  /*3800*/  @!P1 IMAD.MOV R8, RZ, RZ, -R8 ;  /* 0x000000ffff089224 */ /* 0x000fe200078e0a08 */
[----:B------:R0:W-:Y:S04]  /*3810*/  STL [R1+0x28], R3 ;  /* 0x0000280301007387 */ /* 0x0001e80000100800 */
[----:B------:R1:W-:Y:S01]  /*3820*/  STL [R1+0x30], R8 ;  /* 0x0000300801007387 */ /* 0x0003e20000100800 */
[----:B0-----:R-:W-:-:S04]  /*3830*/  IMAD.MOV.U32 R3, RZ, RZ, R11 ;  /* 0x000000ffff037224 */ /* 0x001fc800078e000b */
[----:B------:R-:W-:Y:S01]  /*3840*/  @!P0 IMAD.MOV R3, RZ, RZ, -R3 ;  /* 0x000000ffff038224 */ /* 0x000fe200078e0a03 */
[----:B--2---:R-:W-:-:S05]  /*3850*/  IABS R6, R18 ;  /* 0x0000001200067213 */ /* 0x004fca0000000000 */
[----:B------:R-:W-:Y:S01]  /*3860*/  IMAD.HI.U32 R16, R0, R6, RZ ;  /* 0x0000000600107227 */ /* 0x000fe200078e00ff */
[----:B---3--:R-:W-:-:S03]  /*3870*/  IABS R5, R20 ;  /* 0x0000001400057213 */ /* 0x008fc60000000000 */
[----:B------:R-:W-:Y:S02]  /*3880*/  IMAD.MOV R16, RZ, RZ, -R16 ;  /* 0x000000ffff107224 */ /* 0x000fe400078e0a10 */
[----:B------:R-:W-:-:S04]  /*3890*/  IMAD.HI.U32 R7, R0, R5, RZ ;  /* 0x0000000500077227 */ /* 0x000fc800078e00ff */
[----:B------:R-:W-:Y:S02]  /*38a0*/  IMAD.MOV R7, RZ, RZ, -R7 ;  /* 0x000000ffff077224 */ /* 0x000fe400078e0a07 */
[C---:B------:R-:W-:Y:S02]  /*38b0*/  IMAD R6, R4.reuse, R16, R6 ;  /* 0x0000001004067224 */ /* 0x040fe400078e0206 */
[----:B------:R-:W-:-:S03]  /*38c0*/  IMAD R7, R4, R7, R5 ;  /* 0x0000000704077224 */ /* 0x000fc600078e0205 */
[C---:B------:R-:W-:Y:S02]  /*38d0*/  ISETP.GT.U32.AND P2, PT, R4.reuse, R6, PT ;  /* 0x000000060400720c */ /* 0x040fe40003f44070 */
[----:B------:R-:W-:Y:S02]  /*38e0*/  ISETP.GT.U32.AND P3, PT, R4, R7, PT ;  /* 0x000000070400720c */ /* 0x000fe40003f64070 */
[----:B----4-:R-:W-:Y:S02]  /*38f0*/  IABS R5, R23 ;  /* 0x0000001700057213 */ /* 0x010fe40000000000 */
[----:B------:R-:W-:-:S07]  /*3900*/  IABS R2, R26 ;  /* 0x0000001a00027213 */ /* 0x000fce0000000000 */
[----:B------:R-:W-:Y:S02]  /*3910*/  @!P2 IADD3 R6, PT, PT, R6, -R4, RZ ;  /* 0x800000040606a210 */ /* 0x000fe40007ffe0ff */
[----:B------:R-:W-:Y:S02]  /*3920*/  @!P3 IMAD.IADD R7, R7, 0x1, -R4 ;  /* 0x000000010707b824 */ /* 0x000fe400078e0a04 */
[----:B------:R-:W-:Y:S01]  /*3930*/  IMAD.HI.U32 R16, R0, R5, RZ ;  /* 0x0000000500107227 */ /* 0x000fe200078e00ff */
[----:B------:R-:W-:-:S03]  /*3940*/  ISETP.GT.U32.AND P3, PT, R4, R6, PT ;  /* 0x000000060400720c */ /* 0x000fc60003f64070 */
[----:B------:R-:W-:-:S04]  /*3950*/  IMAD.HI.U32 R10, R0, R2, RZ ;  /* 0x00000002000a7227 */ /* 0x000fc800078e00ff */
[----:B------:R-:W-:Y:S02]  /*3960*/  IMAD.MOV R16, RZ, RZ, -R16 ;  /* 0x000000ffff107224 */ /* 0x000fe400078e0a10 */
[----:B------:R-:W-:Y:S02]  /*3970*/  IMAD.MOV R10, RZ, RZ, -R10 ;  /* 0x000000ffff0a7224 */ /* 0x000fe400078e0a0a */
[C---:B------:R-:W-:Y:S02]  /*3980*/  IMAD R5, R4.reuse, R16, R5 ;  /* 0x0000001004057224 */ /* 0x040fe400078e0205 */
[----:B------:R-:W-:Y:S01]  /*3990*/  IMAD R2, R4, R10, R2 ;  /* 0x0000000a04027224 */ /* 0x000fe200078e0202 */
[----:B------:R-:W-:Y:S01]  /*39a0*/  ISETP.GE.AND P0, PT, R26, RZ, PT ;  /* 0x000000ff1a00720c */ /* 0x000fe20003f06270 */
[----:B------:R-:W-:Y:S01]  /*39b0*/  @!P3 IMAD.IADD R6, R6, 0x1, -R4 ;  /* 0x000000010606b824 */ /* 0x000fe200078e0a04 */
[C---:B------:R-:W-:Y:S01]  /*39c0*/  ISETP.GT.U32.AND P1, PT, R4.reuse, R5, PT ;  /* 0x000000050400720c */ /* 0x040fe20003f24070 */
[----:B------:R-:W2:Y:S01]  /*39d0*/  LDL.LU R26, [R1+0x168] ;  /* 0x00016800011a7983 */ /* 0x000ea20000300800 */
[----:B------:R-:W-:-:S02]  /*39e0*/  ISETP.GT.U32.AND P3, PT, R4, R2, PT ;  /* 0x000000020400720c */ /* 0x000fc40003f64070 */
[----:B------:R-:W-:Y:S02]  /*39f0*/  ISETP.GE.AND P6, PT, R18, RZ, PT ;  /* 0x000000ff1200720c */ /* 0x000fe40003fc6270 */
[----:B------:R-:W-:Y:S01]  /*3a00*/  ISETP.GT.U32.AND P4, PT, R4, R7, PT ;  /* 0x000000070400720c */ /* 0x000fe20003f84070 */
[----:B-1----:R-:W-:Y:S01]  /*3a10*/  IMAD.MOV.U32 R8, RZ, RZ, R6 ;  /* 0x000000ffff087224 */ /* 0x002fe200078e0006 */
[----:B------:R-:W-:-:S05]  /*3a20*/  ISETP.GE.AND P2, PT, R20, RZ, PT ;  /* 0x000000ff1400720c */ /* 0x000fca0003f46270 */
[--C-:B------:R-:W-:Y:S02]  /*3a30*/  @!P1 IMAD.IADD R5, R5, 0x1, -R4.reuse ;  /* 0x0000000105059824 */ /* 0x100fe400078e0a04 */
[----:B------:R-:W-:Y:S02]  /*3a40*/  @!P3 IMAD.IADD R2, R2, 0x1, -R4 ;  /* 0x000000010202b824 */ /* 0x000fe400078e0a04 */
[----:B------:R-:W-:Y:S01]  /*3a50*/  @!P6 IMAD.MOV R8, RZ, RZ, -R8 ;  /* 0x000000ffff08e224 */ /* 0x000fe200078e0a08 */
[C---:B------:R-:W-:Y:S02]  /*3a60*/  ISETP.GT.U32.AND P6, PT, R4.reuse, R5, PT ;  /* 0x000000050400720c */ /* 0x040fe40003fc4070 */
[----:B------:R-:W-:Y:S01]  /*3a70*/  ISETP.GT.U32.AND P3, PT, R4, R2, PT ;  /* 0x000000020400720c */ /* 0x000fe20003f64070 */
[----:B------:R0:W-:Y:S01]  /*3a80*/  STL [R1+0x38], R3 ;  /* 0x0000380301007387 */ /* 0x0001e20000100800 */
[----:B------:R-:W-:Y:S01]  /*3a90*/  @!P4 IMAD.IADD R7, R7, 0x1, -R4 ;  /* 0x000000010707c824 */ /* 0x000fe200078e0a04 */
[----:B------:R-:W-:-:S02]  /*3aa0*/  ISETP.GE.AND P5, PT, R23, RZ, PT ;  /* 0x000000ff1700720c */ /* 0x000fc40003fa6270 */
[----:B0-----:R-:W3:Y:S04]  /*3ab0*/  LDL.LU R3, [R1+0x16c] ;  /* 0x00016c0001037983 */ /* 0x001ee80000300800 */
[----:B------:R0:W-:Y:S02]  /*3ac0*/  STL [R1+0x34], R8 ;  /* 0x0000340801007387 */ /* 0x0001e40000100800 */
[--C-:B------:R-:W-:Y:S02]  /*3ad0*/  @!P6 IMAD.IADD R5, R5, 0x1, -R4.reuse ;  /* 0x000000010505e824 */ /* 0x100fe400078e0a04 */
[----:B------:R-:W-:Y:S01]  /*3ae0*/  @!P3 IMAD.IADD R2, R2, 0x1, -R4 ;  /* 0x000000010202b824 */ /* 0x000fe200078e0a04 */
[----:B------:R-:W4:Y:S01]  /*3af0*/  LDL.LU R21, [R1+0x174] ;  /* 0x0001740001157983 */ /* 0x000f220000300800 */
[----:B0-----:R-:W-:-:S03]  /*3b00*/  IMAD.MOV.U32 R8, RZ, RZ, R7 ;  /* 0x000000ffff087224 */ /* 0x001fc600078e0007 */
[----:B------:R-:W4:Y:S01]  /*3b10*/  LDL.LU R17, [R1+0x178] ;  /* 0x0001780001117983 */ /* 0x000f220000300800 */
[----:B------:R-:W-:Y:S02]  /*3b20*/  @!P2 IMAD.MOV R8, RZ, RZ, -R8 ;  /* 0x000000ffff08a224 */ /* 0x000fe400078e0a08 */
[----:B------:R-:W-:-:S03]  /*3b30*/  IMAD.MOV.U32 R9, RZ, RZ, R5 ;  /* 0x000000ffff097224 */ /* 0x000fc600078e0005 */
[----:B------:R0:W-:Y:S01]  /*3b40*/  STL [R1+0x2c], R8 ;  /* 0x00002c0801007387 */ /* 0x0001e20000100800 */
[----:B------:R-:W-:-:S03]  /*3b50*/  @!P5 IMAD.MOV R9, RZ, RZ, -R9 ;  /* 0x000000ffff09d224 */ /* 0x000fc600078e0a09 */
[----:B------:R-:W4:Y:S01]  /*3b60*/  LDL.LU R14, [R1+0x17c] ;  /* 0x00017c00010e7983 */ /* 0x000f220000300800 */
[----:B0-----:R-:W-:-:S04]  /*3b70*/  IMAD.MOV.U32 R8, RZ, RZ, R2 ;  /* 0x000000ffff087224 */ /* 0x001fc800078e0002 */
[----:B------:R-:W-:Y:S01]  /*3b80*/  @!P0 IMAD.MOV R8, RZ, RZ, -R8 ;  /* 0x000000ffff088224 */ /* 0x000fe200078e0a08 */
[----:B------:R-:W-:Y:S04]  /*3b90*/  STL [R1+0x20], R9 ;  /* 0x0000200901007387 */ /* 0x000fe80000100800 */
[----:B------:R0:W-:Y:S04]  /*3ba0*/  STL [R1+0x24], R8 ;  /* 0x0000240801007387 */ /* 0x0001e80000100800 */
[----:B0-----:R-:W4:Y:S04]  /*3bb0*/  LDL.LU R8, [R1+0x180] ;  /* 0x0001800001087983 */ /* 0x001f280000300800 */
[----:B------:R-:W4:Y:S04]  /*3bc0*/  LDL.LU R28, [R1+0x184] ;  /* 0x00018400011c7983 */ /* 0x000f280000300800 */
[----:B------:R-:W4:Y:S04]  /*3bd0*/  LDL.LU R12, [R1+0x188] ;  /* 0x00018800010c7983 */ /* 0x000f280000300800 */
[----:B------:R-:W4:Y:S04]  /*3be0*/  LDL.LU R9, [R1+0x18c] ;  /* 0x00018c0001097983 */ /* 0x000f280000300800 */
[----:B------:R-:W4:Y:S04]  /*3bf0*/  LDL.LU R24, [R1+0x190] ;  /* 0x0001900001187983 */ /* 0x000f280000300800 */
[----:B------:R-:W4:Y:S01]  /*3c00*/  LDL R29, [R1+0x54c] ;  /* 0x00054c00011d7983 */ /* 0x000f220000100800 */
[----:B------:R-:W-:-:S05]  /*3c10*/  IABS R20, R19 ;  /* 0x0000001300147213 */ /* 0x000fca0000000000 */
[----:B------:R-:W-:-:S04]  /*3c20*/  IMAD.HI.U32 R11, R0, R20, RZ ;  /* 0x00000014000b7227 */ /* 0x000fc800078e00ff */
[----:B------:R-:W-:-:S04]  /*3c30*/  IMAD.MOV R11, RZ, RZ, -R11 ;  /* 0x000000ffff0b7224 */ /* 0x000fc800078e0a0b */
[----:B------:R-:W-:-:S05]  /*3c40*/  IMAD R20, R4, R11, R20 ;  /* 0x0000000b04147224 */ /* 0x000fca00078e0214 */
[----:B------:R-:W-:-:S13]  /*3c50*/  ISETP.GT.U32.AND P6, PT, R4, R20, PT ;  /* 0x000000140400720c */ /* 0x000fda0003fc4070 */
[----:B------:R-:W-:-:S05]  /*3c60*/  @!P6 IMAD.IADD R20, R20, 0x1, -R4 ;  /* 0x000000011414e824 */ /* 0x000fca00078e0a04 */
[----:B------:R-:W-:Y:S02]  /*3c70*/  ISETP.GT.U32.AND P6, PT, R4, R20, PT ;  /* 0x000000140400720c */ /* 0x000fe40003fc4070 */
[----:B------:R-:W-:-:S11]  /*3c80*/  ISETP.GE.AND P4, PT, R19, RZ, PT ;  /* 0x000000ff1300720c */ /* 0x000fd60003f86270 */
[----:B------:R-:W-:Y:S01]  /*3c90*/  @!P6 IMAD.IADD R20, R20, 0x1, -R4 ;  /* 0x000000011414e824 */ /* 0x000fe200078e0a04 */
[----:B------:R-:W-:Y:S02]  /*3ca0*/  IABS R23, R22 ;  /* 0x0000001600177213 */ /* 0x000fe40000000000 */
[----:B------:R-:W-:Y:S02]  /*3cb0*/  ISETP.GE.AND P1, PT, R22, RZ, PT ;  /* 0x000000ff1600720c */ /* 0x000fe40003f26270 */
[----:B------:R-:W-:Y:S01]  /*3cc0*/  IABS R22, R27 ;  /* 0x0000001b00167213 */ /* 0x000fe20000000000 */
[----:B------:R-:W-:-:S04]  /*3cd0*/  IMAD.HI.U32 R13, R0, R23, RZ ;  /* 0x00000017000d7227 */ /* 0x000fc800078e00ff */
[----:B------:R-:W-:Y:S01]  /*3ce0*/  IMAD.MOV R7, RZ, RZ, -R13 ;  /* 0x000000ffff077224 */ /* 0x000fe200078e0a0d */
[----:B------:R-:W-:Y:S02]  /*3cf0*/  IABS R10, R25 ;  /* 0x00000019000a7213 */ /* 0x000fe40000000000 */
[----:B------:R-:W-:-:S03]  /*3d00*/  ISETP.GE.AND P2, PT, R25, RZ, PT ;  /* 0x000000ff1900720c */ /* 0x000fc60003f46270 */
[----:B------:R-:W-:-:S04]  /*3d10*/  IMAD.HI.U32 R6, R0, R10, RZ ;  /* 0x0000000a00067227 */ /* 0x000fc800078e00ff */
[----:B------:R-:W-:Y:S02]  /*3d20*/  IMAD.MOV R6, RZ, RZ, -R6 ;  /* 0x000000ffff067224 */ /* 0x000fe400078e0a06 */
[C---:B------:R-:W-:Y:S02]  /*3d30*/  IMAD R23, R4.reuse, R7, R23 ;  /* 0x0000000704177224 */ /* 0x040fe400078e0217 */
[----:B------:R-:W-:Y:S01]  /*3d40*/  IMAD R10, R4, R6, R10 ;  /* 0x00000006040a7224 */ /* 0x000fe200078e020a */
[----:B--2---:R-:W-:-:S05]  /*3d50*/  IABS R16, R26 ;  /* 0x0000001a00107213 */ /* 0x004fca0000000000 */
[----:B------:R-:W-:-:S04]  /*3d60*/  IMAD.HI.U32 R5, R0, R16, RZ ;  /* 0x0000001000057227 */ /* 0x000fc800078e00ff */
[----:B------:R-:W-:-:S04]  /*3d70*/  IMAD.MOV R5, RZ, RZ, -R5 ;  /* 0x000000ffff057224 */ /* 0x000fc800078e0a05 */
[----:B------:R-:W-:-:S05]  /*3d80*/  IMAD R16, R4, R5, R16 ;  /* 0x0000000504107224 */ /* 0x000fca00078e0210 */
[----:B------:R-:W-:Y:S01]  /*3d90*/  ISETP.GT.U32.AND P6, PT, R4, R16, PT ;  /* 0x000000100400720c */ /* 0x000fe20003fc4070 */
[----:B------:R-:W-:Y:S01]  /*3da0*/  IMAD.HI.U32 R5, R0, R22, RZ ;  /* 0x0000001600057227 */ /* 0x000fe200078e00ff */
[----:B---3--:R-:W-:-:S11]  /*3db0*/  IABS R19, R3 ;  /* 0x0000000300137213 */ /* 0x008fd60000000000 */
[----:B------:R-:W-:Y:S02]  /*3dc0*/  @!P6 IMAD.IADD R16, R16, 0x1, -R4 ;  /* 0x000000011010e824 */ /* 0x000fe400078e0a04 */
[----:B------:R-:W-:Y:S01]  /*3dd0*/  IMAD.HI.U32 R2, R0, R19, RZ ;  /* 0x0000001300027227 */ /* 0x000fe200078e00ff */
[----:B----4-:R-:W-:-:S03]  /*3de0*/  IABS R11, R21 ;  /* 0x00000015000b7213 */ /* 0x010fc60000000000 */
[----:B------:R-:W-:Y:S01]  /*3df0*/  IMAD.MOV R2, RZ, RZ, -R2 ;  /* 0x000000ffff027224 */ /* 0x000fe200078e0a02 */
[C---:B------:R-:W-:Y:S01]  /*3e00*/  ISETP.GT.U32.AND P6, PT, R4.reuse, R16, PT ;  /* 0x000000100400720c */ /* 0x040fe20003fc4070 */
[----:B------:R-:W-:Y:S02]  /*3e10*/  IMAD.MOV R5, RZ, RZ, -R5 ;  /* 0x000000ffff057224 */ /* 0x000fe400078e0a05 */
[----:B------:R-:W-:Y:S02]  /*3e20*/  IMAD R19, R4, R2, R19 ;  /* 0x0000000204137224 */ /* 0x000fe400078e0213 */
[----:B------:R-:W-:Y:S01]  /*3e30*/  IMAD.HI.U32 R2, R0, R11, RZ ;  /* 0x0000000b00027227 */ /* 0x000fe200078e00ff */
[----:B------:R-:W-:-:S03]  /*3e40*/  IABS R15, R17 ;  /* 0x00000011000f7213 */ /* 0x000fc60000000000 */
[----:B------:R-:W-:Y:S02]  /*3e50*/  IMAD.MOV R2, RZ, RZ, -R2 ;  /* 0x000000ffff027224 */ /* 0x000fe400078e0a02 */
[----:B------:R-:W-:Y:S02]  /*3e60*/  IMAD R22, R4, R5, R22 ;  /* 0x0000000504167224 */ /* 0x000fe400078e0216 */
[----:B------:R-:W-:Y:S01]  /*3e70*/  IMAD.HI.U32 R5, R0, R15, RZ ;  /* 0x0000000f00057227 */ /* 0x000fe200078e00ff */
[----:B------:R-:W-:-:S03]  /*3e80*/  IABS R13, R14 ;  /* 0x0000000e000d7213 */ /* 0x000fc60000000000 */
[----:B------:R-:W-:Y:S02]  /*3e90*/  IMAD R11, R4, R2, R11 ;  /* 0x00000002040b7224 */ /* 0x000fe400078e020b */
[----:B------:R-:W-:Y:S02]  /*3ea0*/  IMAD.MOV R5, RZ, RZ, -R5 ;  /* 0x000000ffff057224 */ /* 0x000fe400078e0a05 */
[----:B------:R-:W-:-:S04]  /*3eb0*/  IMAD.HI.U32 R2, R0, R13, RZ ;  /* 0x0000000d00027227 */ /* 0x000fc800078e00ff */
[----:B------:R-:W-:Y:S01]  /*3ec0*/  @!P6 IMAD.IADD R16, R16, 0x1, -R4 ;  /* 0x000000011010e824 */ /* 0x000fe200078e0a04 */
[----:B------:R-:W-:Y:S01]  /*3ed0*/  IADD3 R2, PT, PT, -R2, RZ, RZ ;  /* 0x000000ff02027210 */ /* 0x000fe20007ffe1ff */
[C---:B------:R-:W-:Y:S01]  /*3ee0*/  IMAD R15, R4.reuse, R5, R15 ;  /* 0x00000005040f7224 */ /* 0x040fe200078e020f */
[----:B------:R-:W-:-:S03]  /*3ef0*/  ISETP.GT.U32.AND P6, PT, R4, R11, PT ;  /* 0x0000000b0400720c */ /* 0x000fc60003fc4070 */
[----:B------:R-:W-:Y:S01]  /*3f00*/  IMAD R13, R4, R2, R13 ;  /* 0x00000002040d7224 */ /* 0x000fe200078e020d */
[----:B------:R-:W-:Y:S02]  /*3f10*/  IABS R18, R8 ;  /* 0x0000000800127213 */ /* 0x000fe40000000000 */
[----:B------:R-:W-:-:S03]  /*3f20*/  IABS R27, R28 ;  /* 0x0000001c001b7213 */ /* 0x000fc60000000000 */
[----:B------:R-:W-:-:S04]  /*3f30*/  IMAD.HI.U32 R5, R0, R18, RZ ;  /* 0x0000001200057227 */ /* 0x000fc800078e00ff */
[----:B------:R-:W-:Y:S02]  /*3f40*/  IMAD.MOV R5, RZ, RZ, -R5 ;  /* 0x000000ffff057224 */ /* 0x000fe400078e0a05 */
[----:B------:R-:W-:Y:S01]  /*3f50*/  IMAD.HI.U32 R2, R0, R27, RZ ;  /* 0x0000001b00027227 */ /* 0x000fe200078e00ff */
[----:B------:R-:W-:-:S03]  /*3f60*/  IABS R25, R12 ;  /* 0x0000000c00197213 */ /* 0x000fc60000000000 */
[C---:B------:R-:W-:Y:S02]  /*3f70*/  IMAD R18, R4.reuse, R5, R18 ;  /* 0x0000000504127224 */ /* 0x040fe400078e0212 */
[----:B------:R-:W-:Y:S02]  /*3f80*/  IMAD.MOV R2, RZ, RZ, -R2 ;  /* 0x000000ffff027224 */ /* 0x000fe400078e0a02 */
[----:B------:R-:W-:Y:S01]  /*3f90*/  @!P6 IMAD.IADD R11, R11, 0x1, -R4 ;  /* 0x000000010b0be824 */ /* 0x000fe200078e0a04 */
[C---:B------:R-:W-:Y:S01]  /*3fa0*/  ISETP.GT.U32.AND P6, PT, R4.reuse, R18, PT ;  /* 0x000000120400720c */ /* 0x040fe20003fc4070 */
[----:B------:R-:W-:Y:S02]  /*3fb0*/  IMAD R27, R4, R2, R27 ;  /* 0x00000002041b7224 */ /* 0x000fe400078e021b */
[----:B------:R-:W-:-:S04]  /*3fc0*/  IMAD.HI.U32 R2, R0, R25, RZ ;  /* 0x0000001900027227 */ /* 0x000fc800078e00ff */
[----:B------:R-:W-:Y:S01]  /*3fd0*/  IMAD.MOV R2, RZ, RZ, -R2 ;  /* 0x000000ffff027224 */ /* 0x000fe200078e0a02 */
[----:B------:R-:W-:Y:S02]  /*3fe0*/  ISETP.GE.AND P5, PT, R26, RZ, PT ;  /* 0x000000ff1a00720c */ /* 0x000fe40003fa6270 */
[----:B------:R-:W-:Y:S01]  /*3ff0*/  IABS R26, R9 ;  /* 0x00000009001a7213 */ /* 0x000fe20000000000 */
[----:B------:R-:W-:Y:S01]  /*4000*/  IMAD R25, R4, R2, R25 ;  /* 0x0000000204197224 */ /* 0x000fe200078e0219 */
[----:B------:R-:W-:Y:S02]  /*4010*/  IABS R5, R24 ;  /* 0x0000001800057213 */ /* 0x000fe40000000000 */
[----:B------:R-:W-:Y:S01]  /*4020*/  IABS R2, R29 ;  /* 0x0000001d00027213 */ /* 0x000fe20000000000 */
[----:B------:R-:W-:Y:S01]  /*4030*/  @!P6 IMAD.IADD R18, R18, 0x1, -R4 ;  /* 0x000000011212e824 */ /* 0x000fe200078e0a04 */
[----:B------:R-:W-:Y:S01]  /*4040*/  ISETP.GE.AND P6, PT, R3, RZ, PT ;  /* 0x000000ff0300720c */ /* 0x000fe20003fc6270 */
[----:B------:R-:W-:-:S04]  /*4050*/  IMAD.HI.U32 R6, R0, R26, RZ ;  /* 0x0000001a00067227 */ /* 0x000fc800078e00ff */
[----:B------:R-:W-:-:S04]  /*4060*/  IMAD.HI.U32 R7, R0, R5, RZ ;  /* 0x0000000500077227 */ /* 0x000fc800078e00ff */
[----:B------:R-:W-:Y:S02]  /*4070*/  IMAD.HI.U32 R3, R0, R2, RZ ;  /* 0x0000000200037227 */ /* 0x000fe400078e00ff */
[----:B------:R-:W2:Y:S01]  /*4080*/  LDL.LU R0, [R1+0x170] ;  /* 0x0001700001007983 */ /* 0x000ea20000300800 */
[----:B------:R-:W-:-:S13]  /*4090*/  ISETP.GT.U32.AND P3, PT, R4, R23, PT ;  /* 0x000000170400720c */ /* 0x000fda0003f64070 */
[----:B------:R-:W-:-:S05]  /*40a0*/  @!P3 IMAD.IADD R23, R23, 0x1, -R4 ;  /* 0x000000011717b824 */ /* 0x000fca00078e0a04 */
[C---:B------:R-:W-:Y:S02]  /*40b0*/  ISETP.GT.U32.AND P3, PT, R4.reuse, R23, PT ;  /* 0x000000170400720c */ /* 0x040fe40003f64070 */
[----:B------:R-:W-:-:S11]  /*40c0*/  ISETP.GT.U32.AND P0, PT, R4, R10, PT ;  /* 0x0000000a0400720c */ /* 0x000fd60003f04070 */
[--C-:B------:R-:W-:Y:S01]  /*40d0*/  @!P3 IMAD.IADD R23, R23, 0x1, -R4.reuse ;  /* 0x000000011717b824 */ /* 0x100fe200078e0a04 */
[----:B------:R-:W-:Y:S01]  /*40e0*/  ISETP.GT.U32.AND P3, PT, R4, R19, PT ;  /* 0x000000130400720c */ /* 0x000fe20003f64070 */
[----:B------:R-:W-:-:S12]  /*40f0*/  @!P0 IMAD.IADD R10, R10, 0x1, -R4 ;  /* 0x000000010a0a8824 */ /* 0x000fd800078e0a04 */
[----:B------:R-:W-:-:S05]  /*4100*/  @!P3 IMAD.IADD R19, R19, 0x1, -R4 ;  /* 0x000000011313b824 */ /* 0x000fca00078e0a04 */
[C---:B------:R-:W-:Y:S02]  /*4110*/  ISETP.GT.U32.AND P3, PT, R4.reuse, R19, PT ;  /* 0x000000130400720c */ /* 0x040fe40003f64070 */
[----:B------:R-:W-:-:S11]  /*4120*/  ISETP.GT.U32.AND P0, PT, R4, R10, PT ;  /* 0x0000000a0400720c */ /* 0x000fd60003f04070 */
[--C-:B------:R-:W-:Y:S01]  /*4130*/  @!P3 IMAD.IADD R19, R19, 0x1, -R4.reuse ;  /* 0x000000011313b824 */ /* 0x100fe200078e0a04 */
[----:B------:R-:W-:Y:S01]  /*4140*/  ISETP.GT.U32.AND P3, PT, R4, R15, PT ;  /* 0x0000000f0400720c */ /* 0x000fe20003f64070 */
[----:B------:R-:W-:Y:S01]  /*4150*/  @!P0 IMAD.IADD R10, R10, 0x1, -R4 ;  /* 0x000000010a0a8824 */ /* 0x000fe200078e0a04 */
[----:B------:R-:W-:-:S11]  /*4160*/  ISETP.GT.U32.AND P0, PT, R4, R22, PT ;  /* 0x000000160400720c */ /* 0x000fd60003f04070 */
[--C-:B------:R-:W-:Y:S01]  /*4170*/  @!P3 IMAD.IADD R15, R15, 0x1, -R4.reuse ;  /* 0x000000010f0fb824 */ /* 0x100fe200078e0a04 */
[----:B------:R-:W-:Y:S01]  /*4180*/  ISETP.GT.U32.AND P3, PT, R4, R27, PT ;  /* 0x0000001b0400720c */ /* 0x000fe20003f64070 */
[----:B------:R-:W-:-:S05]  /*4190*/  @!P0 IMAD.IADD R22, R22, 0x1, -R4 ;  /* 0x0000000116168824 */ /* 0x000fca00078e0a04 */
[----:B------:R-:W-:Y:S01]  /*41a0*/  ISETP.GT.U32.AND P0, PT, R4, R22, PT ;  /* 0x000000160400720c */ /* 0x000fe20003f04070 */
[----:B------:R-:W-:-:S06]  /*41b0*/  IMAD.MOV R6, RZ, RZ, -R6 ;  /* 0x000000ffff067224 */ /* 0x000fcc00078e0a06 */
[----:B------:R-:W-:Y:S02]  /*41c0*/  @!P3 IMAD.IADD R27, R27, 0x1, -R4 ;  /* 0x000000011b1bb824 */ /* 0x000fe400078e0a04 */
[----:B------:R-:W-:-:S04]  /*41d0*/  IMAD R26, R4, R6, R26 ;  /* 0x00000006041a7224 */ /* 0x000fc800078e021a */
[----:B------:R-:W-:Y:S01]  /*41e0*/  @!P0 IMAD.IADD R22, R22, 0x1, -R4 ;  /* 0x0000000116168824 */ /* 0x000fe200078e0a04 */
[C---:B------:R-:W-:Y:S01]  /*41f0*/  ISETP.GT.U32.AND P0, PT, R4.reuse, R13, PT ;  /* 0x0000000d0400720c */ /* 0x040fe20003f04070 */
[----:B------:R-:W-:Y:S01]  /*4200*/  @!P1 IMAD.MOV R23, RZ, RZ, -R23 ;  /* 0x000000ffff179224 */ /* 0x000fe200078e0a17 */
[----:B------:R-:W-:-:S11]  /*4210*/  ISETP.GT.U32.AND P1, PT, R4, R15, PT ;  /* 0x0000000f0400720c */ /* 0x000fd60003f24070 */
[----:B------:R-:W-:Y:S01]  /*4220*/  @!P0 IMAD.IADD R13, R13, 0x1, -R4 ;  /* 0x000000010d0d8824 */ /* 0x000fe200078e0a04 */
[----:B------:R-:W-:Y:S01]  /*4230*/  ISETP.GT.U32.AND P0, PT, R4, R25, PT ;  /* 0x000000190400720c */ /* 0x000fe20003f04070 */
[----:B------:R-:W-:Y:S02]  /*4240*/  IMAD.MOV R7, RZ, RZ, -R7 ;  /* 0x000000ffff077224 */ /* 0x000fe400078e0a07 */
[----:B------:R-:W-:Y:S02]  /*4250*/  @!P5 IMAD.MOV R16, RZ, RZ, -R16 ;  /* 0x000000ffff10d224 */ /* 0x000fe400078e0a10 */
[----:B------:R-:W-:-:S08]  /*4260*/  @!P1 IMAD.IADD R15, R15, 0x1, -R4 ;  /* 0x000000010f0f9824 */ /* 0x000fd000078e0a04 */
[----:B------:R-:W-:Y:S01]  /*4270*/  @!P0 IMAD.IADD R25, R25, 0x1, -R4 ;  /* 0x0000000119198824 */ /* 0x000fe200078e0a04 */
[----:B------:R-:W-:-:S04]  /*4280*/  ISETP.GT.U32.AND P0, PT, R4, R11, PT ;  /* 0x0000000b0400720c */ /* 0x000fc80003f04070 */
[C---:B------:R-:W-:Y:S01]  /*4290*/  ISETP.GT.U32.AND P5, PT, R4.reuse, R25, PT ;  /* 0x000000190400720c */ /* 0x040fe20003fa4070 */
[----:B------:R-:W-:Y:S01]  /*42a0*/  @!P2 IMAD.MOV R10, RZ, RZ, -R10 ;  /* 0x000000ffff0aa224 */ /* 0x000fe200078e0a0a */
[C---:B------:R-:W-:Y:S01]  /*42b0*/  ISETP.GT.U32.AND P2, PT, R4.reuse, R13, PT ;  /* 0x0000000d0400720c */ /* 0x040fe20003f44070 */
[----:B------:R-:W-:Y:S01]  /*42c0*/  @!P4 IMAD.MOV R20, RZ, RZ, -R20 ;  /* 0x000000ffff14c224 */ /* 0x000fe200078e0a14 */
[C---:B------:R-:W-:Y:S01]  /*42d0*/  ISETP.GT.U32.AND P4, PT, R4.reuse, R18, PT ;  /* 0x000000120400720c */ /* 0x040fe20003f84070 */
[----:B------:R-:W-:Y:S01]  /*42e0*/  @!P6 IMAD.MOV R19, RZ, RZ, -R19 ;  /* 0x000000ffff13e224 */ /* 0x000fe200078e0a13 */
[----:B------:R-:W-:-:S03]  /*42f0*/  ISETP.GT.U32.AND P6, PT, R4, R27, PT ;  /* 0x0000001b0400720c */ /* 0x000fc60003fc4070 */
[----:B------:R-:W-:Y:S01]  /*4300*/  @!P0 IMAD.IADD R11, R11, 0x1, -R4 ;  /* 0x000000010b0b8824 */ /* 0x000fe200078e0a04 */
[----:B------:R-:W-:-:S03]  /*4310*/  ISETP.GE.AND P0, PT, R21, RZ, PT ;  /* 0x000000ff1500720c */ /* 0x000fc60003f06270 */
[--C-:B------:R-:W-:Y:S01]  /*4320*/  @!P5 IMAD.IADD R25, R25, 0x1, -R4.reuse ;  /* 0x000000011919d824 */ /* 0x100fe200078e0a04 */
[----:B------:R-:W-:Y:S02]  /*4330*/  ISETP.GE.AND P5, PT, R8, RZ, PT ;  /* 0x000000ff0800720c */ /* 0x000fe40003fa6270 */
[----:B------:R-:W0:Y:S01]  /*4340*/  LDC R8, c[0x0][0x3ac] ;  /* 0x0000eb00ff087b82 */ /* 0x000e220000000800 */
[--C-:B------:R-:W-:Y:S01]  /*4350*/  @!P2 IMAD.IADD R13, R13, 0x1, -R4.reuse ;  /* 0x000000010d0da824 */ /* 0x100fe200078e0a04 */
[----:B------:R-:W-:Y:S01]  /*4360*/  ISETP.GE.AND P2, PT, R17, RZ, PT ;  /* 0x000000ff1100720c */ /* 0x000fe20003f46270 */
[--C-:B------:R-:W-:Y:S01]  /*4370*/  @!P4 IMAD.IADD R18, R18, 0x1, -R4.reuse ;  /* 0x000000011212c824 */ /* 0x100fe200078e0a04 */
[----:B------:R-:W-:Y:S01]  /*4380*/  ISETP.GE.AND P4, PT, R14, RZ, PT ;  /* 0x000000ff0e00720c */ /* 0x000fe20003f86270 */
[----:B------:R-:W-:Y:S02]  /*4390*/  @!P6 IMAD.IADD R27, R27, 0x1, -R4 ;  /* 0x000000011b1be824 */ /* 0x000fe400078e0a04 */
[----:B------:R-:W-:-:S04]  /*43a0*/  @!P0 IMAD.MOV R11, RZ, RZ, -R11 ;  /* 0x000000ffff0b8224 */ /* 0x000fc800078e0a0b */
[----:B------:R-:W-:-:S04]  /*43b0*/  @!P5 IMAD.MOV R18, RZ, RZ, -R18 ;  /* 0x000000ffff12d224 */ /* 0x000fc800078e0a12 */
[----:B------:R-:W-:Y:S02]  /*43c0*/  @!P2 IMAD.MOV R15, RZ, RZ, -R15 ;  /* 0x000000ffff0fa224 */ /* 0x000fe400078e0a0f */
[----:B------:R-:W-:Y:S02]  /*43d0*/  @!P4 IADD3 R13, PT, PT, -R13, RZ, RZ ;  /* 0x000000ff0d0dc210 */ /* 0x000fe40007ffe1ff */
[----:B--2---:R-:W-:-:S13]  /*43e0*/  ISETP.GE.AND P3, PT, R0, RZ, PT ;  /* 0x000000ff0000720c */ /* 0x004fda0003f66270 */
[----:B------:R-:W-:Y:S01]  /*43f0*/  @!P3 IMAD.MOV R22, RZ, RZ, -R22 ;  /* 0x000000ffff16b224 */ /* 0x000fe200078e0a16 */
[C---:B------:R-:W-:Y:S01]  /*4400*/  ISETP.GT.U32.AND P3, PT, R4.reuse, R26, PT ;  /* 0x0000001a0400720c */ /* 0x040fe20003f64070 */
[----:B------:R-:W-:-:S12]  /*4410*/  IMAD R0, R4, R7, R5 ;  /* 0x0000000704007224 */ /* 0x000fd800078e0205 */
[----:B------:R-:W-:Y:S01]  /*4420*/  @!P3 IMAD.IADD R26, R26, 0x1, -R4 ;  /* 0x000000011a1ab824 */ /* 0x000fe200078e0a04 */
[----:B------:R-:W-:Y:S02]  /*4430*/  ISETP.GE.AND P3, PT, R28, RZ, PT ;  /* 0x000000ff1c00720c */ /* 0x000fe40003f66270 */
[----:B------:R-:W1:Y:S01]  /*4440*/  S2R R28, SR_TID.X ;  /* 0x00000000001c7919 */ /* 0x000e620000002100 */
[C---:B------:R-:W-:Y:S01]  /*4450*/  ISETP.GT.U32.AND P1, PT, R4.reuse, R0, PT ;  /* 0x000000000400720c */ /* 0x040fe20003f24070 */
[----:B------:R-:W-:Y:S02]  /*4460*/  IMAD.MOV R5, RZ, RZ, -R3 ;  /* 0x000000ffff057224 */ /* 0x000fe400078e0a03 */
[----:B------:R-:W2:Y:S02]  /*4470*/  LDL.LU R3, [R1+0x13d0] ;  /* 0x0013d00001037983 */ /* 0x000ea40000300800 */
[----:B------:R-:W-:-:S08]  /*4480*/  IMAD R2, R4, R5, R2 ;  /* 0x0000000504027224 */ /* 0x000fd000078e0202 */
[----:B------:R-:W-:Y:S01]  /*4490*/  @!P1 IMAD.IADD R0, R0, 0x1, -R4 ;  /* 0x0000000100009824 */ /* 0x000fe200078e0a04 */
[C---:B------:R-:W-:Y:S02]  /*44a0*/  ISETP.GT.U32.AND P1, PT, R4.reuse, R26, PT ;  /* 0x0000001a0400720c */ /* 0x040fe40003f24070 */
[C---:B------:R-:W-:Y:S01]  /*44b0*/  ISETP.GT.U32.AND P6, PT, R4.reuse, R2, PT ;  /* 0x000000020400720c */ /* 0x040fe20003fc4070 */
[----:B------:R-:W-:Y:S01]  /*44c0*/  STL [R1+0x1380], R20 ;  /* 0x0013801401007387 */ /* 0x000fe20000100800 */
[----:B------:R-:W-:Y:S01]  /*44d0*/  ISETP.GT.U32.AND P0, PT, R4, R0, PT ;  /* 0x000000000400720c */ /* 0x000fe20003f04070 */
[C---:B-1----:R-:W-:Y:S01]  /*44e0*/  IMAD.SHL.U32 R7, R28.reuse, 0x2, RZ ;  /* 0x000000021c077824 */ /* 0x042fe200078e00ff */
[----:B------:R-:W-:-:S04]  /*44f0*/  LOP3.LUT R6, R28, 0x7, RZ, 0xc0, !PT ;  /* 0x000000071c067812 */ /* 0x000fc800078ec0ff */
[----:B------:R-:W-:Y:S01]  /*4500*/  LOP3.LUT R5, R7, 0x10, RZ, 0xc0, !PT ;  /* 0x0000001007057812 */ /* 0x000fe200078ec0ff */
[----:B------:R-:W-:Y:S02]  /*4510*/  IMAD R6, R6, 0x110, RZ ;  /* 0x0000011006067824 */ /* 0x000fe400078e02ff */
[----:B------:R-:W-:Y:S01]  /*4520*/  @!P1 IMAD.IADD R26, R26, 0x1, -R4 ;  /* 0x000000011a1a9824 */ /* 0x000fe200078e0a04 */
[----:B------:R-:W-:Y:S02]  /*4530*/  LOP3.LUT R5, R5, 0x20, R28, 0xf8, !PT ;  /* 0x0000002005057812 */ /* 0x000fe400078ef81c */
[----:B------:R-:W-:Y:S01]  /*4540*/  ISETP.GE.AND P1, PT, R9, RZ, PT ;  /* 0x000000ff0900720c */ /* 0x000fe20003f26270 */
[----:B------:R-:W-:Y:S01]  /*4550*/  IMAD.SHL.U32 R9, R28, 0x80, RZ ;  /* 0x000000801c097824 */ /* 0x000fe200078e00ff */
[----:B------:R-:W-:Y:S01]  /*4560*/  LOP3.LUT R5, R6, R5, RZ, 0x3c, !PT ;  /* 0x0000000506057212 */ /* 0x000fe200078e3cff */
[----:B------:R-:W-:Y:S01]  /*4570*/  STL [R1+0x13a8], R23 ;  /* 0x0013a81701007387 */ /* 0x000fe20000100800 */
[----:B------:R-:W-:-:S02]  /*4580*/  LOP3.LUT R28, R28, 0x3f, RZ, 0xc0, !PT ;  /* 0x0000003f1c1c7812 */ /* 0x000fc400078ec0ff */
[----:B------:R-:W-:Y:S01]  /*4590*/  LOP3.LUT R7, R6, 0x30, R7, 0x78, !PT ;  /* 0x0000003006077812 */ /* 0x000fe200078e7807 */
[----:B------:R-:W-:Y:S01]  /*45a0*/  STL [R1+0x13ac], R10 ;  /* 0x0013ac0a01007387 */ /* 0x000fe20000100800 */
[----:B------:R-:W-:-:S03]  /*45b0*/  LOP3.LUT R6, R5, 0x800, R9, 0xf8, !PT ;  /* 0x0000080005067812 */ /* 0x000fc600078ef809 */
[----:B------:R-:W-:Y:S04]  /*45c0*/  STL [R1+0x13b0], R16 ;  /* 0x0013b01001007387 */ /* 0x000fe80000100800 */
[----:B------:R-:W-:Y:S01]  /*45d0*/  STL [R1+0x13b4], R19 ;  /* 0x0013b41301007387 */ /* 0x000fe20000100800 */
[----:B0-----:R-:W-:-:S03]  /*45e0*/  IMAD R5, R28, R8, RZ ;  /* 0x000000081c057224 */ /* 0x001fc600078e02ff */
[----:B------:R-:W-:Y:S04]  /*45f0*/  STL [R1+0x13b8], R22 ;  /* 0x0013b81601007387 */ /* 0x000fe80000100800 */
[----:B------:R-:W-:Y:S01]  /*4600*/  STL [R1+0x13bc], R11 ;  /* 0x0013bc0b01007387 */ /* 0x000fe20000100800 */
[----:B------:R-:W-:-:S03]  /*4610*/  @!P6 IMAD.IADD R2, R2, 0x1, -R4 ;  /* 0x000000010202e824 */ /* 0x000fc600078e0a04 */
[----:B------:R-:W-:Y:S01]  /*4620*/  STL [R1+0x13c0], R15 ;  /* 0x0013c00f01007387 */ /* 0x000fe20000100800 */
[----:B------:R-:W-:-:S03]  /*4630*/  ISETP.GE.AND P6, PT, R12, RZ, PT ;  /* 0x000000ff0c00720c */ /* 0x000fc60003fc6270 */
[----:B------:R0:W-:Y:S01]  /*4640*/  STL [R1+0x3cc], R7 ;  /* 0x0003cc0701007387 */ /* 0x0001e20000100800 */
[----:B------:R-:W-:-:S03]  /*4650*/  @!P0 IMAD.IADD R0, R0, 0x1, -R4 ;  /* 0x0000000100008824 */ /* 0x000fc600078e0a04 */
[----:B------:R-:W-:Y:S01]  /*4660*/  STL [R1+0x3c8], R6 ;  /* 0x0003c80601007387 */ /* 0x000fe20000100800 */
[----:B------:R-:W-:-:S03]  /*4670*/  ISETP.GE.AND P0, PT, R24, RZ, PT ;  /* 0x000000ff1800720c */ /* 0x000fc60003f06270 */
[----:B------:R-:W-:Y:S01]  /*4680*/  STL [R1+0x13c4], R13 ;  /* 0x0013c40d01007387 */ /* 0x000fe20000100800 */
[----:B0-----:R-:W-:-:S03]  /*4690*/  IMAD R7, R8, 0x40, R5 ;  /* 0x0000004008077824 */ /* 0x001fc600078e0205 */
[----:B------:R0:W-:Y:S04]  /*46a0*/  STL [R1+0x13c8], R18 ;  /* 0x0013c81201007387 */ /* 0x0001e80000100800 */
[----:B------:R-:W3:Y:S04]  /*46b0*/  LDL.LU R12, [R1+0x98] ;  /* 0x00009800010c7983 */ /* 0x000ee80000300800 */
[----:B------:R-:W4:Y:S04]  /*46c0*/  LDL.LU R8, [R1+0x94] ;  /* 0x0000940001087983 */ /* 0x000f280000300800 */
[----:B------:R-:W2:Y:S04]  /*46d0*/  LDL.LU R24, [R1+0x90] ;  /* 0x0000900001187983 */ /* 0x000ea80000300800 */
[----:B------:R-:W2:Y:S04]  /*46e0*/  LDL.LU R28, [R1+0x84] ;  /* 0x00008400011c7983 */ /* 0x000ea80000300800 */
[----:B0-----:R-:W2:Y:S01]  /*46f0*/  LDL.LU R18, [R1+0x7c] ;  /* 0x00007c0001127983 */ /* 0x001ea20000300800 */
[----:B------:R-:W-:-:S02]  /*4700*/  ISETP.GT.U32.AND P2, PT, R4, R2, PT ;  /* 0x000000020400720c */ /* 0x000fc40003f44070 */
[----:B------:R-:W-:-:S11]  /*4710*/  ISETP.GE.AND P4, PT, R29, RZ, PT ;  /* 0x000000ff1d00720c */ /* 0x000fd60003f86270 */
[----:B------:R-:W-:Y:S01]  /*4720*/  @!P2 IMAD.IADD R2, R2, 0x1, -R4 ;  /* 0x000000010202a824 */ /* 0x000fe200078e0a04 */
[----:B------:R-:W-:-:S04]  /*4730*/  LEA R4, P2, R5, UR10, 0x1 ;  /* 0x0000000a05047c11 */ /* 0x000fc8000f8408ff */
[----:B------:R-:W-:Y:S01]  /*4740*/  LEA.HI.X.SX32 R5, R5, UR11, 0x1, P2 ;  /* 0x0000000b05057c11 */ /* 0x000fe200090f0eff */
[----:B--2---:R0:W-:Y:S04]  /*4750*/  STL [R1+0x13cc], R18 ;  /* 0x0013cc1201007387 */ /* 0x0041e80000100800 */
[----:B0-----:R-:W2:Y:S04]  /*4760*/  LDL.LU R18, [R1+0x80] ;  /* 0x0000800001127983 */ /* 0x001ea80000300800 */
[----:B------:R-:W2:Y:S04]  /*4770*/  LDL.LU R13, [R1+0x78] ;  /* 0x00007800010d7983 */ /* 0x000ea80000300800 */
        /* <DEDUP_REMOVED lines=8> */
[----:B------:R-:W2:Y:S04]  /*4800*/  LDL.LU R29, [R1] ;  /* 0x00000000011d7983 */ /* 0x000ea80000300800 */
[----:B------:R0:W-:Y:S04]  /*4810*/  STL.64 [R1+0x1268], R4 ;  /* 0x0012680401007387 */ /* 0x0001e80000100a00 */
[----:B0-----:R-:W2:Y:S01]  /*4820*/  LDL.LU R5, [R1+0x8c] ;  /* 0x00008c0001057983 */ /* 0x001ea20000300800 */
[----:B------:R-:W-:-:S02]  /*4830*/  LEA R6, P5, R7, UR10, 0x1 ;  /* 0x0000000a07067c11 */ /* 0x000fc4000f8a08ff */
[----:B------:R-:W-:Y:S01]  /*4840*/  ISETP.NE.AND P2, PT, R3, RZ, PT ;  /* 0x000000ff0300720c */ /* 0x000fe20003f45270 */
[----:B------:R-:W2:Y:S01]  /*4850*/  LDL.LU R4, [R1+0x4c] ;  /* 0x00004c0001047983 */ /* 0x000ea20000300800 */
[----:B------:R-:W-:Y:S02]  /*4860*/  LEA.HI.X.SX32 R7, R7, UR11, 0x1, P5 ;  /* 0x0000000b07077c11 */ /* 0x000fe4000a8f0eff */
[----:B------:R-:W-:-:S03]  /*4870*/  LOP3.LUT R20, RZ, R3, RZ, 0x33, !PT ;  /* 0x00000003ff147212 */ /* 0x000fc600078e33ff */
[----:B------:R3:W-:Y:S04]  /*4880*/  STL.64 [R1+0x1310], R6 ;  /* 0x0013100601007387 */ /* 0x0007e80000100a00 */
[----:B------:R-:W-:Y:S04]  /*4890*/  STL [R1+0x8], R20 ;  /* 0x0000081401007387 */ /* 0x000fe80000100800 */
[----:B------:R-:W2:Y:S01]  /*48a0*/  LDL.LU R21, [R1+0x48] ;  /* 0x0000480001157983 */ /* 0x000ea20000300800 */
[C---:B---3--:R-:W-:Y:S02]  /*48b0*/  SEL R7, R20.reuse, R12, !P2 ;  /* 0x0000000c14077207 */ /* 0x048fe40005000000 */
[----:B----4-:R-:W-:-:S03]  /*48c0*/  SEL R6, R20, R8, !P2 ;  /* 0x0000000814067207 */ /* 0x010fc60005000000 */
[----:B------:R-:W-:Y:S01]  /*48d0*/  STL [R1+0xd4], R7 ;  /* 0x0000d40701007387 */ /* 0x000fe20000100800 */
[----:B------:R-:W-:-:S03]  /*48e0*/  IMAD.MOV.U32 R3, RZ, RZ, R27 ;  /* 0x000000ffff037224 */ /* 0x000fc600078e001b */
[----:B------:R-:W3:Y:S04]  /*48f0*/  LDL.LU R17, [R1+0x60] ;  /* 0x0000600001117983 */ /* 0x000ee80000300800 */
[----:B------:R0:W-:Y:S04]  /*4900*/  STL [R1+0xd0], R6 ;  /* 0x0000d00601007387 */ /* 0x0001e80000100800 */
[----:B------:R-:W4:Y:S04]  /*4910*/  LDL.LU R27, [R1+0x64] ;  /* 0x00006400011b7983 */ /* 0x000f280000300800 */
[----:B------:R-:W3:Y:S01]  /*4920*/  LDL.LU R14, [R1+0x6c] ;  /* 0x00006c00010e7983 */ /* 0x000ee20000300800 */
[----:B0-----:R-:W-:-:S03]  /*4930*/  SEL R6, R20, R24, !P2 ;  /* 0x0000001814067207 */ /* 0x001fc60005000000 */
[----:B------:R-:W3:Y:S04]  /*4940*/  LDL.LU R12, [R1+0x68] ;  /* 0x00006800010c7983 */ /* 0x000ee80000300800 */
[----:B------:R0:W-:Y:S04]  /*4950*/  STL [R1+0xcc], R6 ;  /* 0x0000cc0601007387 */ /* 0x0001e80000100800 */
[----:B------:R-:W3:Y:S04]  /*4960*/  LDL.LU R8, [R1+0xa8] ;  /* 0x0000a80001087983 */ /* 0x000ee80000300800 */
[----:B------:R-:W3:Y:S04]  /*4970*/  LDL.LU R24, [R1+0xbc] ;  /* 0x0000bc0001187983 */ /* 0x000ee80000300800 */
[----:B0-----:R-:W3:Y:S04]  /*4980*/  LDL.LU R6, [R1+0x5c] ;  /* 0x00005c0001067983 */ /* 0x001ee80000300800 */
[----:B------:R-:W3:Y:S01]  /*4990*/  LDL.LU R7, [R1+0x58] ;  /* 0x0000580001077983 */ /* 0x000ee20000300800 */
[----:B--2---:R-:W-:-:S02]  /*49a0*/  SEL R18, R20, R18, !P2 ;  /* 0x0000001214127207 */ /* 0x004fc40005000000 */
[----:B------:R-:W-:-:S05]  /*49b0*/  SEL R5, R20, R5, !P2 ;  /* 0x0000000514057207 */ /* 0x000fca0005000000 */
[----:B------:R0:W-:Y:S02]  /*49c0*/  STL [R1+0xc8], R5 ;  /* 0x0000c80501007387 */ /* 0x0001e40000100800 */
[C---:B0-----:R-:W-:Y:S02]  /*49d0*/  SEL R5, R20.reuse, R28, !P2 ;  /* 0x0000001c14057207 */ /* 0x041fe40005000000 */
[----:B------:R-:W2:Y:S04]  /*49e0*/  LDL.LU R28, [R1+0x54] ;  /* 0x00005400011c7983 */ /* 0x000ea80000300800 */
[----:B------:R0:W-:Y:S04]  /*49f0*/  STL [R1+0xc4], R5 ;  /* 0x0000c40501007387 */ /* 0x0001e80000100800 */
[----:B0-----:R-:W2:Y:S04]  /*4a00*/  LDL.LU R5, [R1+0x50] ;  /* 0x0000500001057983 */ /* 0x001ea80000300800 */
[----:B------:R0:W-:Y:S04]  /*4a10*/  STL [R1+0xc0], R18 ;  /* 0x0000c01201007387 */ /* 0x0001e80000100800 */
[----:B0-----:R-:W2:Y:S01]  /*4a20*/  LDL.LU R18, [R1+0x13cc] ;  /* 0x0013cc0001127983 */ /* 0x001ea20000300800 */
[----:B------:R-:W-:-:S02]  /*4a30*/  SEL R13, R20, R13, !P2 ;  /* 0x0000000d140d7207 */ /* 0x000fc40005000000 */
[C---:B------:R-:W-:Y:S02]  /*4a40*/  SEL R15, R20.reuse, R15, !P2 ;  /* 0x0000000f140f7207 */ /* 0x040fe40005000000 */
[C---:B------:R-:W-:Y:S02]  /*4a50*/  SEL R11, R20.reuse, R11, !P2 ;  /* 0x0000000b140b7207 */ /* 0x040fe40005000000 */
[C---:B------:R-:W-:Y:S02]  /*4a60*/  SEL R4, R20.reuse, R4, !P2 ;  /* 0x0000000414047207 */ /* 0x040fe40005000000 */
[C---:B------:R-:W-:Y:S02]  /*4a70*/  SEL R22, R20.reuse, R22, !P2 ;  /* 0x0000001614167207 */ /* 0x040fe40005000000 */
[C---:B------:R-:W-:Y:S02]  /*4a80*/  SEL R9, R20.reuse, R9, !P2 ;  /* 0x0000000914097207 */ /* 0x040fe40005000000 */
[----:B------:R-:W-:-:S02]  /*4a90*/  SEL R19, R20, R19, !P2 ;  /* 0x0000001314137207 */ /* 0x000fc40005000000 */
[C---:B------:R-:W-:Y:S02]  /*4aa0*/  SEL R16, R20.reuse, R16, !P2 ;  /* 0x0000001014107207 */ /* 0x040fe40005000000 */
[C---:B------:R-:W-:Y:S02]  /*4ab0*/  SEL R10, R20.reuse, R10, !P2 ;  /* 0x0000000a140a7207 */ /* 0x040fe40005000000 */
[C---:B------:R-:W-:Y:S02]  /*4ac0*/  SEL R23, R20.reuse, R23, !P2 ;  /* 0x0000001714177207 */ /* 0x040fe40005000000 */
[C---:B------:R-:W-:Y:S02]  /*4ad0*/  SEL R29, R20.reuse, R29, !P2 ;  /* 0x0000001d141d7207 */ /* 0x040fe40005000000 */
[----:B--2---:R-:W-:-:S05]  /*4ae0*/  SEL R18, R20, R18, !P2 ;  /* 0x0000001214127207 */ /* 0x004fca0005000000 */
[----:B------:R0:W-:Y:S04]  /*4af0*/  STL [R1+0xb8], R18 ;  /* 0x0000b81201007387 */ /* 0x0001e80000100800 */
[----:B0-----:R-:W2:Y:S04]  /*4b00*/  LDL.LU R18, [R1+0x13c8] ;  /* 0x0013c80001127983 */ /* 0x001ea80000300800 */
        /* <DEDUP_REMOVED lines=21> */
[----:B0-----:R-:W2:Y:S01]  /*4c60*/  LDL.LU R29, [R1+0x13a4] ;  /* 0x0013a400011d7983 */ /* 0x001ea20000300800 */
[----:B------:R-:W-:-:S02]  /*4c70*/  SEL R21, R20, R21, !P2 ;  /* 0x0000001514157207 */ /* 0x000fc40005000000 */
[C---:B---3--:R-:W-:Y:S02]  /*4c80*/  SEL R17, R20.reuse, R17, !P2 ;  /* 0x0000001114117207 */ /* 0x048fe40005000000 */
[C---:B----4-:R-:W-:Y:S02]  /*4c90*/  SEL R27, R20.reuse, R27, !P2 ;  /* 0x0000001b141b7207 */ /* 0x050fe40005000000 */
[C---:B------:R-:W-:Y:S02]  /*4ca0*/  SEL R14, R20.reuse, R14, !P2 ;  /* 0x0000000e140e7207 */ /* 0x040fe40005000000 */
[C---:B------:R-:W-:Y:S02]  /*4cb0*/  SEL R12, R20.reuse, R12, !P2 ;  /* 0x0000000c140c7207 */ /* 0x040fe40005000000 */
[C---:B------:R-:W-:Y:S02]  /*4cc0*/  SEL R8, R20.reuse, R8, !P2 ;  /* 0x0000000814087207 */ /* 0x040fe40005000000 */
[----:B------:R-:W-:-:S02]  /*4cd0*/  SEL R24, R20, R24, !P2 ;  /* 0x0000001814187207 */ /* 0x000fc40005000000 */
[C---:B------:R-:W-:Y:S02]  /*4ce0*/  SEL R6, R20.reuse, R6, !P2 ;  /* 0x0000000614067207 */ /* 0x040fe40005000000 */
[C---:B------:R-:W-:Y:S02]  /*4cf0*/  SEL R7, R20.reuse, R7, !P2 ;  /* 0x0000000714077207 */ /* 0x040fe40005000000 */
[C---:B------:R-:W-:Y:S02]  /*4d00*/  SEL R28, R20.reuse, R28, !P2 ;  /* 0x0000001c141c7207 */ /* 0x040fe40005000000 */
[----:B--2---:R-:W-:-:S05]  /*4d10*/  SEL R29, R20, R29, !P2 ;  /* 0x0000001d141d7207 */ /* 0x004fca0005000000 */
[----:B------:R0:W-:Y:S04]  /*4d20*/  STL [R1+0x80], R29 ;  /* 0x0000801d01007387 */ /* 0x0001e80000100800 */
[----:B0-----:R-:W2:Y:S04]  /*4d30*/  LDL.LU R29, [R1+0x44] ;  /* 0x00004400011d7983 */ /* 0x001ea80000300800 */
[----:B------:R0:W-:Y:S04]  /*4d40*/  STL [R1+0x7c], R21 ;  /* 0x00007c1501007387 */ /* 0x0001e80000100800 */
[----:B0-----:R-:W3:Y:S04]  /*4d50*/  LDL.LU R21, [R1+0x13a0] ;  /* 0x0013a00001157983 */ /* 0x001ee80000300800 */
[----:B------:R0:W-:Y:S04]  /*4d60*/  STL [R1+0x78], R17 ;  /* 0x0000781101007387 */ /* 0x0001e80000100800 */
[----:B0-----:R-:W4:Y:S04]  /*4d70*/  LDL.LU R17, [R1+0x139c] ;  /* 0x00139c0001117983 */ /* 0x001f280000300800 */
        /* <DEDUP_REMOVED lines=16> */
[----:B------:R-:W-:-:S05]  /*4e80*/  SEL R5, R20, R5, !P2 ;  /* 0x0000000514057207 */ /* 0x000fca0005000000 */
[----:B------:R2:W-:Y:S01]  /*4e90*/  STL [R1+0x54], R5 ;  /* 0x0000540501007387 */ /* 0x0005e20000100800 */
[C---:B------:R-:W-:Y:S02]  /*4ea0*/  SEL R4, R20.reuse, R4, !P2 ;  /* 0x0000000414047207 */ /* 0x040fe40005000000 */
[C---:B------:R-:W-:Y:S02]  /*4eb0*/  SEL R9, R20.reuse, R9, !P2 ;  /* 0x0000000914097207 */ /* 0x040fe40005000000 */
[C---:B--2---:R-:W-:Y:S02]  /*4ec0*/  SEL R5, R20.reuse, R28, !P2 ;  /* 0x0000001c14057207 */ /* 0x044fe40005000000 */
[----:B------:R-:W2:Y:S04]  /*4ed0*/  LDL.LU R28, [R1+0x28] ;  /* 0x00002800011c7983 */ /* 0x000ea80000300800 */
[----:B------:R0:W-:Y:S02]  /*4ee0*/  STL [R1+0x50], R5 ;  /* 0x0000500501007387 */ /* 0x0001e40000100800 */
[----:B0-----:R-:W-:-:S02]  /*4ef0*/  SEL R5, R20, R24, !P2 ;  /* 0x0000001814057207 */ /* 0x001fc40005000000 */
[----:B------:R-:W2:Y:S04]  /*4f00*/  LDL.LU R24, [R1+0x38] ;  /* 0x0000380001187983 */ /* 0x000ea80000300800 */
[----:B------:R0:W-:Y:S04]  /*4f10*/  STL [R1+0x133c], R5 ;  /* 0x00133c0501007387 */ /* 0x0001e80000100800 */
[----:B0-----:R-:W2:Y:S04]  /*4f20*/  LDL.LU R5, [R1+0x2c] ;  /* 0x00002c0001057983 */ /* 0x001ea80000300800 */
[----:B------:R0:W-:Y:S04]  /*4f30*/  STL [R1+0x1340], R4 ;  /* 0x0013400401007387 */ /* 0x0001e80000100800 */
[----:B0-----:R-:W2:Y:S04]  /*4f40*/  LDL.LU R4, [R1+0x34] ;  /* 0x0000340001047983 */ /* 0x001ea80000300800 */
[----:B------:R0:W-:Y:S04]  /*4f50*/  STL [R1+0x40], R9 ;  /* 0x0000400901007387 */ /* 0x0001e80000100800 */
[----:B0-----:R-:W2:Y:S01]  /*4f60*/  LDL.LU R9, [R1+0x1384] ;  /* 0x0013840001097983 */ /* 0x001ea20000300800 */
[----:B------:R-:W-:-:S02]  /*4f70*/  SEL R8, R20, R8, !P2 ;  /* 0x0000000814087207 */ /* 0x000fc40005000000 */
[----:B--2---:R-:W-:-:S05]  /*4f80*/  SEL R9, R20, R9, !P2 ;  /* 0x0000000914097207 */ /* 0x004fca0005000000 */
[----:B------:R0:W-:Y:S04]  /*4f90*/  STL [R1+0x1c], R9 ;  /* 0x00001c0901007387 */ /* 0x0001e80000100800 */
[----:B0-----:R-:W2:Y:S01]  /*4fa0*/  LDL.LU R9, [R1+0x3c] ;  /* 0x00003c0001097983 */ /* 0x001ea20000300800 */
[----:B------:R-:W-:-:S03]  /*4fb0*/  SEL R12, R20, R12, !P2 ;  /* 0x0000000c140c7207 */ /* 0x000fc60005000000 */
[----:B------:R0:W-:Y:S04]  /*4fc0*/  STL [R1+0x18], R8 ;  /* 0x0000180801007387 */ /* 0x0001e80000100800 */
[----:B------:R4:W-:Y:S01]  /*4fd0*/  STL [R1+0x14], R12 ;  /* 0x0000140c01007387 */ /* 0x0009e20000100800 */
[C---:B0-----:R-:W-:Y:S02]  /*4fe0*/  SEL R8, R20.reuse, R14, !P2 ;  /* 0x0000000e14087207 */ /* 0x041fe40005000000 */
[----:B----4-:R-:W-:-:S03]  /*4ff0*/  SEL R12, R20, R17, !P2 ;  /* 0x00000011140c7207 */ /* 0x010fc60005000000 */
[----:B------:R0:W-:Y:S01]  /*5000*/  STL [R1+0x10], R8 ;  /* 0x0000100801007387 */ /* 0x0001e20000100800 */
[C---:B------:R-:W-:Y:S02]  /*5010*/  SEL R28, R20.reuse, R28, !P2 ;  /* 0x0000001c141c7207 */ /* 0x040fe40005000000 */
[C---:B------:R-:W-:Y:S01]  /*5020*/  SEL R27, R20.reuse, R27, !P2 ;  /* 0x0000001b141b7207 */ /* 0x040fe20005000000 */
[----:B------:R-:W-:Y:S01]  /*5030*/  STL [R1+0xc], R12 ;  /* 0x00000c0c01007387 */ /* 0x000fe20000100800 */
[C---:B0-----:R-:W-:Y:S02]  /*5040*/  SEL R8, R20.reuse, R29, !P2 ;  /* 0x0000001d14087207 */ /* 0x041fe40005000000 */
[C---:B---3--:R-:W-:Y:S02]  /*5050*/  SEL R29, R20.reuse, R21, !P2 ;  /* 0x00000015141d7207 */ /* 0x048fe40005000000 */
[C---:B------:R-:W-:Y:S02]  /*5060*/  SEL R24, R20.reuse, R24, !P2 ;  /* 0x0000001814187207 */ /* 0x040fe40005000000 */
[----:B--2---:R-:W-:-:S05]  /*5070*/  SEL R9, R20, R9, !P2 ;  /* 0x0000000914097207 */ /* 0x004fca0005000000 */
[----:B------:R-:W-:Y:S04]  /*5080*/  STL [R1+0x4], R9 ;  /* 0x0000040901007387 */ /* 0x000fe80000100800 */
[----:B------:R-:W-:Y:S04]  /*5090*/  STL [R1+0x131c], R29 ;  /* 0x00131c1d01007387 */ /* 0x000fe80000100800 */
[----:B------:R-:W-:Y:S04]  /*50a0*/  STL [R1], R8 ;  /* 0x0000000801007387 */ /* 0x000fe80000100800 */
[----:B------:R-:W-:Y:S04]  /*50b0*/  STL [R1+0x1320], R28 ;  /* 0x0013201c01007387 */ /* 0x000fe80000100800 */
[----:B------:R-:W-:Y:S04]  /*50c0*/  STL [R1+0x1324], R27 ;  /* 0x0013241b01007387 */ /* 0x000fe80000100800 */
[----:B------:R-:W2:Y:S04]  /*50d0*/  LDL.LU R20, [R1+0x1380] ;  /* 0x0013800001147983 */ /* 0x000ea80000300800 */
[----:B------:R0:W-:Y:S04]  /*50e0*/  STL [R1+0x1328], R24 ;  /* 0x0013281801007387 */ /* 0x0001e80000100800 */
[----:B0-----:R-:W3:Y:S02]  /*50f0*/  LDL.LU R24, [R1+0x8] ;  /* 0x0000080001187983 */ /* 0x001ee40000300800 */
[----:B---3--:R-:W-:-:S02]  /*5100*/  SEL R21, R24, R4, !P2 ;  /* 0x0000000418157207 */ /* 0x008fc40005000000 */
[C---:B------:R-:W-:Y:S02]  /*5110*/  SEL R17, R24.reuse, R5, !P2 ;  /* 0x0000000518117207 */ /* 0x040fe40005000000 */
[C---:B------:R-:W-:Y:S01]  /*5120*/  SEL R14, R24.reuse, R6, !P2 ;  /* 0x00000006180e7207 */ /* 0x040fe20005000000 */
[----:B------:R-:W-:Y:S01]  /*5130*/  STL [R1+0x132c], R21 ;  /* 0x00132c1501007387 */ /* 0x000fe20000100800 */
[----:B------:R-:W-:-:S03]  /*5140*/  SEL R12, R24, R7, !P2 ;  /* 0x00000007180c7207 */ /* 0x000fc60005000000 */
[----:B------:R-:W-:Y:S04]  /*5150*/  STL [R1+0x1330], R17 ;  /* 0x0013301101007387 */ /* 0x000fe80000100800 */
[----:B------:R0:W-:Y:S04]  /*5160*/  STL [R1+0x1318], R14 ;  /* 0x0013180e01007387 */ /* 0x0001e80000100800 */
[----:B------:R-:W3:Y:S04]  /*5170*/  LDL.LU R6, [R1+0x198] ;  /* 0x0001980001067983 */ /* 0x000ee80000300800 */
[----:B------:R-:W4:Y:S04]  /*5180*/  LDL.LU R7, [R1+0x194] ;  /* 0x0001940001077983 */ /* 0x000f280000300800 */
[----:B------:R-:W4:Y:S04]  /*5190*/  LDL.LU R27, [R1+0xd4] ;  /* 0x0000d400011b7983 */ /* 0x000f280000300800 */
[----:B------:R-:W4:Y:S04]  /*51a0*/  LDL.LU R28, [R1+0xd0] ;  /* 0x0000d000011c7983 */ /* 0x000f280000300800 */
[----:B------:R-:W4:Y:S04]  /*51b0*/  LDL.LU R29, [R1+0xcc] ;  /* 0x0000cc00011d7983 */ /* 0x000f280000300800 */
[----:B0-----:R-:W4:Y:S04]  /*51c0*/  LDL.LU R14, [R1+0xc4] ;  /* 0x0000c400010e7983 */ /* 0x001f280000300800 */
[----:B------:R-:W4:Y:S04]  /*51d0*/  LDL.LU R17, [R1+0xc0] ;  /* 0x0000c00001117983 */ /* 0x000f280000300800 */
[----:B------:R-:W4:Y:S04]  /*51e0*/  LDL.LU R4, [R1+0xb8] ;  /* 0x0000b80001047983 */ /* 0x000f280000300800 */
[----:B------:R-:W4:Y:S04]  /*51f0*/  LDL.LU R5, [R1+0xb4] ;  /* 0x0000b40001057983 */ /* 0x000f280000300800 */
[----:B------:R0:W-:Y:S04]  /*5200*/  STL [R1+0x1334], R12 ;  /* 0x0013340c01007387 */ /* 0x0001e80000100800 */
[----:B0-----:R-:W4:Y:S01]  /*5210*/  LDL.LU R12, [R1+0xc8] ;  /* 0x0000c800010c7983 */ /* 0x001f220000300800 */
[----:B--2---:R-:W-:-:S02]  /*5220*/  SEL R20, R24, R20, !P2 ;  /* 0x0000001418147207 */ /* 0x004fc40005000000 */
[C---:B------:R-:W-:Y:S02]  /*5230*/  SEL R23, R24.reuse, R23, !P2 ;  /* 0x0000001718177207 */ /* 0x040fe40005000000 */
[C---:B------:R-:W-:Y:S02]  /*5240*/  SEL R10, R24.reuse, R10, !P2 ;  /* 0x0000000a180a7207 */ /* 0x040fe40005000000 */
[C---:B------:R-:W-:Y:S01]  /*5250*/  SEL R16, R24.reuse, R16, !P2 ;  /* 0x0000001018107207 */ /* 0x040fe20005000000 */
[----:B------:R-:W-:Y:S01]  /*5260*/  @!P3 IMAD.MOV R3, RZ, RZ, -R3 ;  /* 0x000000ffff03b224 */ /* 0x000fe200078e0a03 */
[C---:B------:R-:W-:Y:S01]  /*5270*/  SEL R19, R24.reuse, R19, !P2 ;  /* 0x0000001318137207 */ /* 0x040fe20005000000 */
[----:B------:R-:W-:Y:S01]  /*5280*/  STL [R1+0x1338], R20 ;  /* 0x0013381401007387 */ /* 0x000fe20000100800 */
[C---:B------:R-:W-:Y:S01]  /*5290*/  SEL R22, R24.reuse, R22, !P2 ;  /* 0x0000001618167207 */ /* 0x040fe20005000000 */
[----:B------:R-:W-:Y:S01]  /*52a0*/  @!P6 IMAD.MOV R25, RZ, RZ, -R25 ;  /* 0x000000ffff19e224 */ /* 0x000fe200078e0a19 */
[C---:B------:R-:W-:Y:S01]  /*52b0*/  SEL R11, R24.reuse, R11, !P2 ;  /* 0x0000000b180b7207 */ /* 0x040fe20005000000 */
[----:B------:R-:W-:Y:S01]  /*52c0*/  STL [R1+0x1344], R23 ;  /* 0x0013441701007387 */ /* 0x000fe20000100800 */
[----:B------:R-:W-:Y:S01]  /*52d0*/  @!P1 IMAD.MOV R26, RZ, RZ, -R26 ;  /* 0x000000ffff1a9224 */ /* 0x000fe200078e0a1a */
[C---:B------:R-:W-:Y:S01]  /*52e0*/  SEL R15, R24.reuse, R15, !P2 ;  /* 0x0000000f180f7207 */ /* 0x040fe20005000000 */
[----:B------:R-:W-:Y:S01]  /*52f0*/  @!P0 IMAD.MOV R0, RZ, RZ, -R0 ;  /* 0x000000ffff008224 */ /* 0x000fe200078e0a00 */
[----:B------:R0:W-:Y:S01]  /*5300*/  STL [R1+0x1348], R10 ;  /* 0x0013480a01007387 */ /* 0x0001e20000100800 */
[C---:B------:R-:W-:Y:S01]  /*5310*/  SEL R13, R24.reuse, R13, !P2 ;  /* 0x0000000d180d7207 */ /* 0x040fe20005000000 */
[----:B------:R-:W-:Y:S01]  /*5320*/  @!P4 IMAD.MOV R2, RZ, RZ, -R2 ;  /* 0x000000ffff02c224 */ /* 0x000fe200078e0a02 */
[C---:B------:R-:W-:Y:S01]  /*5330*/  SEL R18, R24.reuse, R18, !P2 ;  /* 0x0000001218127207 */ /* 0x040fe20005000000 */
[----:B------:R-:W-:Y:S01]  /*5340*/  STL [R1+0x134c], R16 ;  /* 0x00134c1001007387 */ /* 0x000fe20000100800 */
[----:B------:R-:W-:-:S03]  /*5350*/  SEL R3, R24, R3, !P2 ;  /* 0x0000000318037207 */ /* 0x000fc60005000000 */
[----:B------:R-:W-:Y:S01]  /*5360*/  STL [R1+0x1350], R19 ;  /* 0x0013501301007387 */ /* 0x000fe20000100800 */
[----:B------:R-:W-:-:S03]  /*5370*/  SEL R25, R24, R25, !P2 ;  /* 0x0000001918197207 */ /* 0x000fc60005000000 */
[----:B------:R-:W-:Y:S01]  /*5380*/  STL [R1+0x1354], R22 ;  /* 0x0013541601007387 */ /* 0x000fe20000100800 */
[----:B------:R-:W-:-:S03]  /*5390*/  SEL R26, R24, R26, !P2 ;  /* 0x0000001a181a7207 */ /* 0x000fc60005000000 */
[----:B------:R1:W-:Y:S01]  /*53a0*/  STL [R1+0x1358], R11 ;  /* 0x0013580b01007387 */ /* 0x0003e20000100800 */
[----:B------:R-:W-:-:S03]  /*53b0*/  SEL R0, R24, R0, !P2 ;  /* 0x0000000018007207 */ /* 0x000fc60005000000 */
[----:B------:R-:W-:Y:S01]  /*53c0*/  STL [R1+0x135c], R15 ;  /* 0x00135c0f01007387 */ /* 0x000fe20000100800 */
[----:B------:R-:W-:-:S03]  /*53d0*/  SEL R2, R24, R2, !P2 ;  /* 0x0000000218027207 */ /* 0x000fc60005000000 */
[----:B------:R-:W-:Y:S04]  /*53e0*/  STL [R1+0x1360], R13 ;  /* 0x0013600d01007387 */ /* 0x000fe80000100800 */
[----:B------:R-:W-:Y:S04]  /*53f0*/  STL [R1+0x1364], R18 ;  /* 0x0013641201007387 */ /* 0x000fe80000100800 */
[----:B------:R-:W-:Y:S04]  /*5400*/  STL [R1+0x1368], R3 ;  /* 0x0013680301007387 */ /* 0x000fe80000100800 */
[----:B------:R-:W-:Y:S04]  /*5410*/  STL [R1+0x136c], R25 ;  /* 0x00136c1901007387 */ /* 0x000fe80000100800 */
[----:B------:R-:W-:Y:S04]  /*5420*/  STL [R1+0x1370], R26 ;  /* 0x0013701a01007387 */ /* 0x000fe80000100800 */
[----:B------:R2:W-:Y:S04]  /*5430*/  STL [R1+0x1374], R0 ;  /* 0x0013740001007387 */ /* 0x0005e80000100800 */
[----:B------:R0:W-:Y:S04]  /*5440*/  STL [R1+0x1378], R2 ;  /* 0x0013780201007387 */ /* 0x0001e80000100800 */
[----:B------:R-:W4:Y:S04]  /*5450*/  LDL.LU R21, [R1+0xb0] ;  /* 0x0000b00001157983 */ /* 0x000f280000300800 */
[----:B------:R-:W4:Y:S01]  /*5460*/  LDL.LU R24, [R1+0xac] ;  /* 0x0000ac0001187983 */ /* 0x000f220000300800 */
[----:B---3--:R-:W-:-:S02]  /*5470*/  IMAD R9, R6, UR6, RZ ;  /* 0x0000000606097c24 */ /* 0x008fc4000f8e02ff */
[----:B----4-:R-:W-:-:S03]  /*5480*/  IMAD R8, R7, UR6, RZ ;  /* 0x0000000607087c24 */ /* 0x010fc6000f8e02ff */
[----:B------:R-:W-:Y:S02]  /*5490*/  LEA R6, P0, R9, UR8, 0x1 ;  /* 0x0000000809067c11 */ /* 0x000fe4000f8008ff */
[----:B0-----:R-:W-:-:S04]  /*54a0*/  LEA R10, P1, R8, UR8, 0x1 ;  /* 0x00000008080a7c11 */ /* 0x001fc8000f8208ff */
[----:B-1----:R-:W-:Y:S01]  /*54b0*/  LEA.HI.X.SX32 R11, R8, UR9, 0x1, P1 ;  /* 0x00000009080b7c11 */ /* 0x002fe200088f0eff */
[----:B------:R-:W-:Y:S01]  /*54c0*/  IMAD R8, R27, UR7, RZ ;  /* 0x000000071b087c24 */ /* 0x000fe2000f8e02ff */
[----:B------:R-:W-:Y:S01]  /*54d0*/  LEA.HI.X.SX32 R7, R9, UR9, 0x1, P0 ;  /* 0x0000000909077c11 */ /* 0x000fe200080f0eff */
[----:B--2---:R-:W-:Y:S02]  /*54e0*/  IMAD R0, R29, UR7, RZ ;  /* 0x000000071d007c24 */ /* 0x004fe4000f8e02ff */
[----:B------:R-:W-:Y:S01]  /*54f0*/  STL.64 [R1+0x3d0], R10 ;  /* 0x0003d00a01007387 */ /* 0x000fe20000100a00 */
[----:B------:R-:W-:-:S03]  /*5500*/  IMAD R9, R28, UR7, RZ ;  /* 0x000000071c097c24 */ /* 0x000fc6000f8e02ff */
[----:B------:R-:W-:Y:S04]  /*5510*/  STL [R1+0x137c], R8 ;  /* 0x00137c0801007387 */ /* 0x000fe80000100800 */
[----:B------:R-:W2:Y:S04]  /*5520*/  LDL.LU R27, [R1+0xa4] ;  /* 0x0000a400011b7983 */ /* 0x000ea80000300800 */
[----:B------:R-:W3:Y:S04]  /*5530*/  LDL.LU R28, [R1+0xa0] ;  /* 0x0000a000011c7983 */ /* 0x000ee80000300800 */
[----:B------:R-:W-:Y:S04]  /*5540*/  STL.64 [R1+0x3d8], R6 ;  /* 0x0003d80601007387 */ /* 0x000fe80000100a00 */
[----:B------:R-:W4:Y:S01]  /*5550*/  LDL.LU R29, [R1+0x9c] ;  /* 0x00009c00011d7983 */ /* 0x000f220000300800 */
[----:B------:R-:W-:-:S03]  /*5560*/  IMAD R3, R17, UR7, RZ ;  /* 0x0000000711037c24 */ /* 0x000fc6000f8e02ff */
[----:B------:R0:W-:Y:S01]  /*5570*/  STL [R1+0x8], R0 ;  /* 0x0000080001007387 */ /* 0x0001e20000100800 */
[----:B------:R-:W-:Y:S02]  /*5580*/  IMAD R2, R12, UR7, RZ ;  /* 0x000000070c027c24 */ /* 0x000fe4000f8e02ff */
[----:B0-----:R-:W-:-:S03]  /*5590*/  IMAD R0, R14, UR7, RZ ;  /* 0x000000070e007c24 */ /* 0x001fc6000f8e02ff */
[----:B------:R0:W-:Y:S04]  /*55a0*/  STL [R1+0x120], R2 ;  /* 0x0001200201007387 */ /* 0x0001e80000100800 */
[----:B------:R1:W-:Y:S01]  /*55b0*/  STL [R1+0x124], R0 ;  /* 0x0001240001007387 */ /* 0x0003e20000100800 */
[----:B0-----:R-:W-:-:S03]  /*55c0*/  IMAD R2, R4, UR7, RZ ;  /* 0x0000000704027c24 */ /* 0x001fc6000f8e02ff */
[----:B------:R-:W-:Y:S01]  /*55d0*/  STL [R1+0x130], R3 ;  /* 0x0001300301007387 */ /* 0x000fe20000100800 */
[----:B-1----:R-:W-:-:S03]  /*55e0*/  IMAD R0, R5, UR7, RZ ;  /* 0x0000000705007c24 */ /* 0x002fc6000f8e02ff */
[----:B------:R-:W4:Y:S04]  /*55f0*/  LDL.LU R8, [R1+0x98] ;  /* 0x0000980001087983 */ /* 0x000f280000300800 */
[----:B------:R0:W-:Y:S04]  /*5600*/  STL [R1+0x134], R2 ;  /* 0x0001340201007387 */ /* 0x0001e80000100800 */
[----:B0-----:R-:W4:Y:S04]  /*5610*/  LDL.LU R2, [R1+0x94] ;  /* 0x0000940001027983 */ /* 0x001f280000300800 */
[----:B------:R0:W-:Y:S04]  /*5620*/  STL [R1+0x138], R0 ;  /* 0x0001380001007387 */ /* 0x0001e80000100800 */
[----:B0-----:R-:W4:Y:S04]  /*5630*/  LDL.LU R0, [R1+0x90] ;  /* 0x0000900001007983 */ /* 0x001f280000300800 */
[----:B------:R-:W4:Y:S04]  /*5640*/  LDL.LU R26, [R1+0x8c] ;  /* 0x00008c00011a7983 */ /* 0x000f280000300800 */
        /* <DEDUP_REMOVED lines=12> */
[----:B------:R-:W4:Y:S01]  /*5710*/  LDL.LU R5, [R1+0x54] ;  /* 0x0000540001057983 */ /* 0x000f220000300800 */
[----:B------:R-:W-:-:S02]  /*5720*/  IMAD R17, R21, UR7, RZ ;  /* 0x0000000715117c24 */ /* 0x000fc4000f8e02ff */
[----:B------:R-:W-:Y:S01]  /*5730*/  IMAD R12, R24, UR7, RZ ;  /* 0x00000007180c7c24 */ /* 0x000fe2000f8e02ff */
[----:B------:R-:W4:Y:S04]  /*5740*/  LDL.LU R14, [R1+0x50] ;  /* 0x00005000010e7983 */ /* 0x000f280000300800 */
[----:B------:R-:W4:Y:S04]  /*5750*/  LDL.LU R20, [R1+0x40] ;  /* 0x0000400001147983 */ /* 0x000f280000300800 */
[----:B------:R-:W-:Y:S04]  /*5760*/  STL [R1+0x13c], R17 ;  /* 0x00013c1101007387 */ /* 0x000fe80000100800 */
[----:B------:R0:W-:Y:S04]  /*5770*/  STL [R1+0x148], R12 ;  /* 0x0001480c01007387 */ /* 0x0001e80000100800 */
[----:B0-----:R-:W4:Y:S01]  /*5780*/  LDL.LU R12, [R1+0x1c] ;  /* 0x00001c00010c7983 */ /* 0x001f220000300800 */
[----:B--2---:R-:W-:-:S02]  /*5790*/  IMAD R17, R27, UR7, RZ ;  /* 0x000000071b117c24 */ /* 0x004fc4000f8e02ff */
[----:B---3--:R-:W-:-:S03]  /*57a0*/  IMAD R21, R28, UR7, RZ ;  /* 0x000000071c157c24 */ /* 0x008fc6000f8e02ff */
[----:B------:R0:W-:Y:S01]  /*57b0*/  STL [R1+0x14c], R17 ;  /* 0x00014c1101007387 */ /* 0x0001e20000100800 */
[----:B----4-:R-:W-:-:S03]  /*57c0*/  IMAD R27, R29, UR7, RZ ;  /* 0x000000071d1b7c24 */ /* 0x010fc6000f8e02ff */
[----:B0-----:R-:W2:Y:S04]  /*57d0*/  LDL.LU R17, [R1+0x18] ;  /* 0x0000180001117983 */ /* 0x001ea80000300800 */
[----:B------:R0:W-:Y:S04]  /*57e0*/  STL [R1+0x150], R21 ;  /* 0x0001501501007387 */ /* 0x0001e80000100800 */
[----:B0-----:R-:W3:Y:S04]  /*57f0*/  LDL.LU R21, [R1+0x14] ;  /* 0x0000140001157983 */ /* 0x001ee80000300800 */
[----:B------:R-:W4:Y:S04]  /*5800*/  LDL.LU R24, [R1+0x10] ;  /* 0x0000100001187983 */ /* 0x000f280000300800 */
[----:B------:R0:W-:Y:S01]  /*5810*/  STL [R1+0x154], R27 ;  /* 0x0001541b01007387 */ /* 0x0001e20000100800 */
[----:B------:R-:W-:-:S03]  /*5820*/  IMAD R8, R8, UR7, RZ ;  /* 0x0000000708087c24 */ /* 0x000fc6000f8e02ff */
[----:B0-----:R-:W4:Y:S04]  /*5830*/  LDL.LU R27, [R1+0xc] ;  /* 0x00000c00011b7983 */ /* 0x001f280000300800 */
[----:B------:R-:W4:Y:S04]  /*5840*/  LDL.LU R28, [R1+0x4] ;  /* 0x00000400011c7983 */ /* 0x000f280000300800 */
[----:B------:R-:W4:Y:S01]  /*5850*/  LDL.LU R29, [R1] ;  /* 0x00000000011d7983 */ /* 0x000f220000300800 */
[----:B------:R-:W-:-:S03]  /*5860*/  IMAD R2, R2, UR7, RZ ;  /* 0x0000000702027c24 */ /* 0x000fc6000f8e02ff */
[----:B------:R0:W-:Y:S04]  /*5870*/  STL [R1+0x160], R8 ;  /* 0x0001600801007387 */ /* 0x0001e80000100800 */
[----:B0-----:R-:W4:Y:S01]  /*5880*/  LDL.LU R8, [R1+0x137c] ;  /* 0x00137c0001087983 */ /* 0x001f220000300800 */
[----:B------:R-:W-:-:S03]  /*5890*/  IMAD R0, R0, UR7, RZ ;  /* 0x0000000700007c24 */ /* 0x000fc6000f8e02ff */
[----:B------:R0:W-:Y:S01]  /*58a0*/  STL [R1+0x164], R2 ;  /* 0x0001640201007387 */ /* 0x0001e20000100800 */
[----:B------:R-:W-:Y:S02]  /*58b0*/  IMAD R26, R26, UR7, RZ ;  /* 0x000000071a1a7c24 */ /* 0x000fe4000f8e02ff */
[----:B------:R-:W-:Y:S01]  /*58c0*/  IMAD R25, R25, UR7, RZ ;  /* 0x0000000719197c24 */ /* 0x000fe2000f8e02ff */
[----:B0-----:R-:W4:Y:S01]  /*58d0*/  LDL.LU R2, [R1+0x1378] ;  /* 0x0013780001027983 */ /* 0x001f220000300800 */
[----:B------:R-:W-:-:S03]  /*58e0*/  IMAD R3, R3, UR7, RZ ;  /* 0x0000000703037c24 */ /* 0x000fc6000f8e02ff */
[----:B------:R0:W-:Y:S01]  /*58f0*/  STL [R1+0x168], R0 ;  /* 0x0001680001007387 */ /* 0x0001e20000100800 */
[----:B------:R-:W-:Y:S02]  /*5900*/  IMAD R18, R18, UR7, RZ ;  /* 0x0000000712127c24 */ /* 0x000fe4000f8e02ff */
[----:B------:R-:W-:Y:S01]  /*5910*/  IMAD R13, R13, UR7, RZ ;  /* 0x000000070d0d7c24 */ /* 0x000fe2000f8e02ff */
[----:B0-----:R-:W4:Y:S04]  /*5920*/  LDL.LU R0, [R1+0x1374] ;  /* 0x0013740001007983 */ /* 0x001f280000300800 */
[----:B------:R0:W-:Y:S01]  /*5930*/  STL [R1+0x16c], R26 ;  /* 0x00016c1a01007387 */ /* 0x0001e20000100800 */
[----:B------:R-:W-:Y:S02]  /*5940*/  IMAD R15, R15, UR7, RZ ;  /* 0x000000070f0f7c24 */ /* 0x000fe4000f8e02ff */
[----:B------:R-:W-:Y:S01]  /*5950*/  IMAD R11, R11, UR7, RZ ;  /* 0x000000070b0b7c24 */ /* 0x000fe2000f8e02ff */
[----:B0-----:R-:W4:Y:S04]  /*5960*/  LDL.LU R26, [R1+0x1370] ;  /* 0x00137000011a7983 */ /* 0x001f280000300800 */
[----:B------:R0:W-:Y:S01]  /*5970*/  STL [R1+0x178], R25 ;  /* 0x0001781901007387 */ /* 0x0001e20000100800 */
[----:B------:R-:W-:-:S03]  /*5980*/  IMAD R22, R22, UR7, RZ ;  /* 0x0000000716167c24 */ /* 0x000fc6000f8e02ff */
        /* <DEDUP_REMOVED lines=19> */
[----:B------:R0:W-:Y:S04]  /*5ac0*/  STL [R1+0x19c], R19 ;  /* 0x00019c1301007387 */ /* 0x0001e80000100800 */
        /* <DEDUP_REMOVED lines=10> */
[----:B0-----:R-:W4:Y:S01]  /*5b70*/  LDL.LU R5, [R1+0x133c] ;  /* 0x00133c0001057983 */ /* 0x001f220000300800 */
[----:B------:R-:W-:-:S02]  /*5b80*/  IMAD R20, R20, UR7, RZ ;  /* 0x0000000714147c24 */ /* 0x000fc4000f8e02ff */
[----:B------:R-:W-:Y:S02]  /*5b90*/  IMAD R14, R14, UR7, RZ ;  /* 0x000000070e0e7c24 */ /* 0x000fe4000f8e02ff */
[----:B------:R-:W-:Y:S01]  /*5ba0*/  IMAD R12, R12, UR7, RZ ;  /* 0x000000070c0c7c24 */ /* 0x000fe2000f8e02ff */
[----:B------:R0:W-:Y:S04]  /*5bb0*/  STL [R1+0x1d8], R20 ;  /* 0x0001d81401007387 */ /* 0x0001e80000100800 */
[----:B0-----:R-:W4:Y:S04]  /*5bc0*/  LDL.LU R20, [R1+0x1338] ;  /* 0x0013380001147983 */ /* 0x001f280000300800 */
[----:B------:R-:W-:Y:S01]  /*5bd0*/  STL [R1+0x1c4], R14 ;  /* 0x0001c40e01007387 */ /* 0x000fe20000100800 */
[----:B--2---:R-:W-:-:S03]  /*5be0*/  IMAD R17, R17, UR7, RZ ;  /* 0x0000000711117c24 */ /* 0x004fc6000f8e02ff */
[----:B------:R0:W-:Y:S04]  /*5bf0*/  STL [R1+0x1dc], R12 ;  /* 0x0001dc0c01007387 */ /* 0x0001e80000100800 */
[----:B0-----:R-:W2:Y:S01]  /*5c00*/  LDL.LU R12, [R1+0x1334] ;  /* 0x00133400010c7983 */ /* 0x001ea20000300800 */
[----:B---3--:R-:W-:Y:S02]  /*5c10*/  IMAD R21, R21, UR7, RZ ;  /* 0x0000000715157c24 */ /* 0x008fe4000f8e02ff */
[----:B----4-:R-:W-:Y:S02]  /*5c20*/  IMAD R24, R24, UR7, RZ ;  /* 0x0000000718187c24 */ /* 0x010fe4000f8e02ff */
[----:B------:R-:W-:Y:S02]  /*5c30*/  IMAD R27, R27, UR7, RZ ;  /* 0x000000071b1b7c24 */ /* 0x000fe4000f8e02ff */
[----:B------:R-:W-:-:S02]  /*5c40*/  IMAD R28, R28, UR7, RZ ;  /* 0x000000071c1c7c24 */ /* 0x000fc4000f8e02ff */
[----:B------:R-:W-:Y:S02]  /*5c50*/  IMAD R29, R29, UR7, RZ ;  /* 0x000000071d1d7c24 */ /* 0x000fe4000f8e02ff */
[----:B------:R-:W-:Y:S02]  /*5c60*/  IMAD R4, R4, UR7, RZ ;  /* 0x0000000704047c24 */ /* 0x000fe4000f8e02ff */
[----:B------:R-:W-:-:S05]  /*5c70*/  IMAD R5, R5, UR7, RZ ;  /* 0x0000000705057c24 */ /* 0x000fca000f8e02ff */
[----:B------:R-:W-:Y:S04]  /*5c80*/  STL [R1+0x1c8], R5 ;  /* 0x0001c80501007387 */ /* 0x000fe80000100800 */
[----:B------:R0:W-:Y:S04]  /*5c90*/  STL [R1+0x1e8], R17 ;  /* 0x0001e81101007387 */ /* 0x0001e80000100800 */
[----:B0-----:R-:W3:Y:S04]  /*5ca0*/  LDL.LU R17, [R1+0x1330] ;  /* 0x0013300001117983 */ /* 0x001ee80000300800 */
[----:B------:R-:W-:Y:S04]  /*5cb0*/  STL [R1+0x1cc], R4 ;  /* 0x0001cc0401007387 */ /* 0x000fe80000100800 */
        /* <DEDUP_REMOVED lines=9> */
[----:B0-----:R-:W3:Y:S01]  /*5d50*/  LDL.LU R29, [R1+0x131c] ;  /* 0x00131c00011d7983 */ /* 0x001ee20000300800 */
[----:B--2---:R-:W-:-:S02]  /*5d60*/  IMAD R28, R28, UR7, RZ ;  /* 0x000000071c1c7c24 */ /* 0x004fc4000f8e02ff */
[----:B---3--:R-:W-:-:S05]  /*5d70*/  IMAD R29, R29, UR7, RZ ;  /* 0x000000071d1d7c24 */ /* 0x008fca000f8e02ff */
[----:B------:R0:W-:Y:S04]  /*5d80*/  STL [R1+0x220], R29 ;  /* 0x0002201d01007387 */ /* 0x0001e80000100800 */
[----:B0-----:R-:W2:Y:S04]  /*5d90*/  LDL.LU R29, [R1+0x138] ;  /* 0x00013800011d7983 */ /* 0x001ea80000300800 */
[----:B------:R0:W-:Y:S04]  /*5da0*/  STL [R1+0x230], R28 ;  /* 0x0002301c01007387 */ /* 0x0001e80000100800 */
[----:B0-----:R-:W2:Y:S04]  /*5db0*/  LDL.LU R28, [R1+0x134] ;  /* 0x00013400011c7983 */ /* 0x001ea80000300800 */
[----:B--2---:R0:W-:Y:S02]  /*5dc0*/  STL.64 [R1+0x1300], R28 ;  /* 0x0013001c01007387 */ /* 0x0041e40000100a00 */
[----:B0-----:R-:W-:-:S02]  /*5dd0*/  IMAD.MOV.U32 R29, RZ, RZ, R14 ;  /* 0x000000ffff1d7224 */ /* 0x001fc400078e000e */
[----:B------:R-:W2:Y:S01]  /*5de0*/  LDL.LU R14, [R1+0x1318] ;  /* 0x00131800010e7983 */ /* 0x000ea20000300800 */
[----:B------:R-:W-:-:S03]  /*5df0*/  IMAD R28, R27, UR7, RZ ;  /* 0x000000071b1c7c24 */ /* 0x000fc6000f8e02ff */
[----:B------:R-:W3:Y:S04]  /*5e00*/  LDL.LU R27, [R1+0x13c] ;  /* 0x00013c00011b7983 */ /* 0x000ee80000300800 */
[----:B------:R0:W-:Y:S02]  /*5e10*/  STL [R1+0x238], R28 ;  /* 0x0002381c01007387 */ /* 0x0001e40000100800 */
[----:B0-----:R-:W-:Y:S02]  /*5e20*/  IMAD R28, R24, UR7, RZ ;  /* 0x00000007181c7c24 */ /* 0x001fe4000f8e02ff */
[----:B------:R-:W3:Y:S04]  /*5e30*/  LDL.LU R24, [R1+0x148] ;  /* 0x0001480001187983 */ /* 0x000ee80000300800 */
[----:B------:R4:W-:Y:S02]  /*5e40*/  STL [R1+0x248], R28 ;  /* 0x0002481c01007387 */ /* 0x0009e40000100800 */
[----:B----4-:R-:W-:-:S02]  /*5e50*/  IMAD R28, R21, UR7, RZ ;  /* 0x00000007151c7c24 */ /* 0x010fc4000f8e02ff */
[----:B------:R-:W4:Y:S04]  /*5e60*/  LDL.LU R21, [R1+0x180] ;  /* 0x0001800001157983 */ /* 0x000f280000300800 */
[----:B------:R0:W-:Y:S02]  /*5e70*/  STL [R1+0x250], R28 ;  /* 0x0002501c01007387 */ /* 0x0001e40000100800 */
[----:B0-----:R-:W-:Y:S02]  /*5e80*/  IMAD R28, R17, UR7, RZ ;  /* 0x00000007111c7c24 */ /* 0x001fe4000f8e02ff */
[----:B------:R-:W3:Y:S04]  /*5e90*/  LDL.LU R17, [R1+0x178] ;  /* 0x0001780001117983 */ /* 0x000ee80000300800 */
[----:B------:R2:W-:Y:S01]  /*5ea0*/  STL [R1+0x260], R28 ;  /* 0x0002601c01007387 */ /* 0x0005e20000100800 */
[----:B------:R-:W-:-:S02]  /*5eb0*/  IMAD R20, R20, UR7, RZ ;  /* 0x0000000714147c24 */ /* 0x000fc4000f8e02ff */
[----:B--2---:R-:W-:Y:S02]  /*5ec0*/  IMAD R28, R14, UR7, RZ ;  /* 0x000000070e1c7c24 */ /* 0x004fe4000f8e02ff */
[----:B------:R-:W2:Y:S04]  /*5ed0*/  LDL.LU R14, [R1+0x16c] ;  /* 0x00016c00010e7983 */ /* 0x000ea80000300800 */
[----:B------:R0:W-:Y:S02]  /*5ee0*/  STL [R1+0x11c], R28 ;  /* 0x00011c1c01007387 */ /* 0x0001e40000100800 */
[----:B0-----:R-:W-:Y:S02]  /*5ef0*/  IMAD R28, R12, UR7, RZ ;  /* 0x000000070c1c7c24 */ /* 0x001fe4000f8e02ff */
[----:B------:R-:W2:Y:S04]  /*5f00*/  LDL.LU R12, [R1+0x168] ;  /* 0x00016800010c7983 */ /* 0x000ea80000300800 */
[----:B------:R0:W-:Y:S04]  /*5f10*/  STL [R1+0x118], R28 ;  /* 0x0001181c01007387 */ /* 0x0001e80000100800 */
[----:B------:R1:W-:Y:S04]  /*5f20*/  STL [R1+0x1308], R29 ;  /* 0x0013081d01007387 */ /* 0x0003e80000100800 */
[----:B------:R4:W-:Y:S01]  /*5f30*/  STL [R1+0x114], R20 ;  /* 0x0001141401007387 */ /* 0x0009e20000100800 */
[----:B0-----:R-:W-:-:S02]  /*5f40*/  IMAD.MOV.U32 R28, RZ, RZ, R6 ;  /* 0x000000ffff1c7224 */ /* 0x001fc400078e0006 */
[----:B-1----:R-:W-:Y:S02]  /*5f50*/  IMAD.MOV.U32 R29, RZ, RZ, R7 ;  /* 0x000000ffff1d7224 */ /* 0x002fe400078e0007 */
[----:B------:R-:W2:Y:S04]  /*5f60*/  LDL.LU.64 R6, [R1+0x1310] ;  /* 0x0013100001067983 */ /* 0x000ea80000300a00 */
[----:B----4-:R-:W4:Y:S04]  /*5f70*/  LDL.LU R20, [R1+0x17c] ;  /* 0x00017c0001147983 */ /* 0x010f280000300800 */
[----:B----4-:R0:W-:Y:S02]  /*5f80*/  STL.64 [R1+0x12f0], R20 ;  /* 0x0012f01401007387 */ /* 0x0101e40000100a00 */
[----:B0-----:R-:W-:-:S02]  /*5f90*/  IMAD R20, R23, UR7, RZ ;  /* 0x0000000717147c24 */ /* 0x001fc4000f8e02ff */
[----:B------:R-:W-:Y:S01]  /*5fa0*/  IMAD R21, R10, UR7, RZ ;  /* 0x000000070a157c24 */ /* 0x000fe2000f8e02ff */
[----:B------:R-:W4:Y:S04]  /*5fb0*/  LDL.LU R23, [R1+0x14c] ;  /* 0x00014c0001177983 */ /* 0x000f280000300800 */
[----:B------:R0:W-:Y:S04]  /*5fc0*/  STL [R1+0x110], R20 ;  /* 0x0001101401007387 */ /* 0x0001e80000100800 */
[----:B------:R-:W2:Y:S04]  /*5fd0*/  LDL.LU R10, [R1+0x164] ;  /* 0x00016400010a7983 */ /* 0x000ea80000300800 */
[----:B------:R-:W-:Y:S01]  /*5fe0*/  STL [R1+0x10c], R21 ;  /* 0x00010c1501007387 */ /* 0x000fe20000100800 */
[----:B0-----:R-:W-:-:S03]  /*5ff0*/  IMAD R20, R16, UR7, RZ ;  /* 0x0000000710147c24 */ /* 0x001fc6000f8e02ff */
[----:B------:R-:W3:Y:S01]  /*6000*/  LDL.LU R16, [R1+0x160] ;  /* 0x0001600001107983 */ /* 0x000ee20000300800 */
[----:B------:R-:W-:Y:S02]  /*6010*/  IMAD R3, R3, UR7, RZ ;  /* 0x0000000703037c24 */ /* 0x000fe4000f8e02ff */
[----:B------:R-:W-:Y:S01]  /*6020*/  IMAD R25, R25, UR7, RZ ;  /* 0x0000000719197c24 */ /* 0x000fe2000f8e02ff */
[----:B---3--:R0:W-:Y:S04]  /*6030*/  STL.64 [R1+0x12f8], R16 ;  /* 0x0012f81001007387 */ /* 0x0081e80000100a00 */
[----:B------:R-:W-:Y:S01]  /*6040*/  STL [R1+0x108], R20 ;  /* 0x0001081401007387 */ /* 0x000fe20000100800 */
[----:B0-----:R-:W-:Y:S02]  /*6050*/  IMAD R17, R19, UR7, RZ ;  /* 0x0000000713117c24 */ /* 0x001fe4000f8e02ff */
[----:B------:R-:W-:Y:S01]  /*6060*/  IMAD R16, R22, UR7, RZ ;  /* 0x0000000716107c24 */ /* 0x000fe2000f8e02ff */
[----:B------:R-:W3:Y:S04]  /*6070*/  LDL.LU R19, [R1+0x154] ;  /* 0x0001540001137983 */ /* 0x000ee80000300800 */
[----:B------:R0:W-:Y:S04]  /*6080*/  STL [R1+0x104], R17 ;  /* 0x0001041101007387 */ /* 0x0001e80000100800 */
[----:B------:R-:W3:Y:S04]  /*6090*/  LDL.LU R22, [R1+0x130] ;  /* 0x0001300001167983 */ /* 0x000ee80000300800 */
[----:B------:R1:W-:Y:S01]  /*60a0*/  STL [R1+0x100], R16 ;  /* 0x0001001001007387 */ /* 0x0003e20000100800 */
[----:B0-----:R-:W-:-:S03]  /*60b0*/  IMAD R17, R11, UR7, RZ ;  /* 0x000000070b117c24 */ /* 0x001fc6000f8e02ff */
[----:B------:R-:W3:Y:S01]  /*60c0*/  LDL.LU R11, [R1+0x150] ;  /* 0x00015000010b7983 */ /* 0x000ee20000300800 */
[----:B-1----:R-:W-:-:S03]  /*60d0*/  IMAD R16, R15, UR7, RZ ;  /* 0x000000070f107c24 */ /* 0x002fc6000f8e02ff */
        /* <DEDUP_REMOVED lines=8> */
[----:B------:R-:W-:Y:S01]  /*6160*/  STL [R1+0xf0], R16 ;  /* 0x0000f01001007387 */ /* 0x000fe20000100800 */
[----:B0-----:R-:W-:Y:S02]  /*6170*/  IMAD.MOV.U32 R17, RZ, RZ, R4 ;  /* 0x000000ffff117224 */ /* 0x001fe400078e0004 */
[----:B------:R-:W-:Y:S01]  /*6180*/  IMAD R4, R0, UR7, RZ ;  /* 0x0000000700047c24 */ /* 0x000fe2000f8e02ff */
[----:B------:R0:W-:Y:S01]  /*6190*/  STL [R1+0xec], R3 ;  /* 0x0000ec0301007387 */ /* 0x0001e20000100800 */
[----:B------:R-:W-:-:S02]  /*61a0*/  IMAD R0, R2, UR7, RZ ;  /* 0x0000000702007c24 */ /* 0x000fc4000f8e02ff */
[----:B------:R-:W-:Y:S01]  /*61b0*/  IMAD.MOV.U32 R2, RZ, RZ, R28 ;  /* 0x000000ffff027224 */ /* 0x000fe200078e001c */
[----:B------:R-:W-:Y:S01]  /*61c0*/  STL [R1+0xe8], R25 ;  /* 0x0000e81901007387 */ /* 0x000fe20000100800 */
[----:B0-----:R-:W-:Y:S02]  /*61d0*/  IMAD.MOV.U32 R3, RZ, RZ, R29 ;  /* 0x000000ffff037224 */ /* 0x001fe400078e001d */
[----:B--2---:R-:W-:-:S05]  /*61e0*/  IMAD.WIDE R28, R8, 0x2, R6 ;  /* 0x00000002081c7825 */ /* 0x004fca00078e0206 */
[----:B------:R0:W-:Y:S04]  /*61f0*/  STL.64 [R1+0xd8], R28 ;  /* 0x0000d81c01007387 */ /* 0x0001e80000100a00 */
[----:B0-----:R-:W2:Y:S01]  /*6200*/  LDL.LU R29, [R1+0x1308] ;  /* 0x00130800011d7983 */ /* 0x001ea20000300800 */
[----:B------:R-:W-:Y:S02]  /*6210*/  IMAD.MOV.U32 R20, RZ, RZ, R5 ;  /* 0x000000ffff147224 */ /* 0x000fe400078e0005 */
[----:B------:R-:W-:-:S05]  /*6220*/  IMAD R5, R26, UR7, RZ ;  /* 0x000000071a057c24 */ /* 0x000fca000f8e02ff */
[----:B------:R-:W-:Y:S01]  /*6230*/  STL [R1+0xe4], R5 ;  /* 0x0000e40501007387 */ /* 0x000fe20000100800 */
[----:B--2---:R-:W-:Y:S02]  /*6240*/  IMAD.MOV.U32 R21, RZ, RZ, R29 ;  /* 0x000000ffff157224 */ /* 0x004fe400078e001d */
[----:B------:R-:W-:-:S05]  /*6250*/  IMAD.WIDE R28, R9, 0x2, R6 ;  /* 0x00000002091c7825 */ /* 0x000fca00078e0206 */
[----:B------:R0:W-:Y:S04]  /*6260*/  STL.64 [R1+0xd0], R28 ;  /* 0x0000d01c01007387 */ /* 0x0001e80000100a00 */
[----:B0-----:R-:W2:Y:S04]  /*6270*/  LDL.LU.64 R28, [R1+0x1300] ;  /* 0x00130000011c7983 */ /* 0x001ea80000300a00 */
[----:B------:R3:W-:Y:S04]  /*6280*/  STL.64 [R1+0x1270], R8 ;  /* 0x0012700801007387 */ /* 0x0007e80000100a00 */
[----:B------:R-:W-:Y:S04]  /*6290*/  STL [R1+0xe0], R4 ;  /* 0x0000e00401007387 */ /* 0x000fe80000100800 */
[----:B------:R0:W-:Y:S01]  /*62a0*/  STL.64 [R1+0x1278], R4 ;  /* 0x0012780401007387 */ /* 0x0001e20000100a00 */
[----:B---3--:R-:W-:-:S05]  /*62b0*/  IMAD.WIDE R8, R18, 0x2, R6 ;  /* 0x0000000212087825 */ /* 0x008fca00078e0206 */
[----:B------:R1:W-:Y:S01]  /*62c0*/  STL.64 [R1+0xc8], R8 ;  /* 0x0000c80801007387 */ /* 0x0003e20000100a00 */
[----:B0-----:R-:W-:-:S05]  /*62d0*/  IMAD.WIDE R4, R13, 0x2, R6 ;  /* 0x000000020d047825 */ /* 0x001fca00078e0206 */
[----:B------:R0:W-:Y:S01]  /*62e0*/  STL.64 [R1+0xc0], R4 ;  /* 0x0000c00401007387 */ /* 0x0001e20000100a00 */
[----:B-1----:R-:W-:-:S05]  /*62f0*/  IMAD.WIDE R8, R15, 0x2, R6 ;  /* 0x000000020f087825 */ /* 0x002fca00078e0206 */
[----:B------:R2:W-:Y:S01]  /*6300*/  STL.64 [R1+0xb8], R8 ;  /* 0x0000b80801007387 */ /* 0x0005e20000100a00 */
[----:B0-----:R-:W-:-:S05]  /*6310*/  IMAD.WIDE R4, R22, 0x2, R6 ;  /* 0x0000000216047825 */ /* 0x001fca00078e0206 */
[----:B------:R0:W-:Y:S01]  /*6320*/  STL.64 [R1+0xb0], R4 ;  /* 0x0000b00401007387 */ /* 0x0001e20000100a00 */
[----:B--2---:R-:W-:-:S03]  /*6330*/  IMAD.WIDE R8, R28, 0x2, R6 ;  /* 0x000000021c087825 */ /* 0x004fc600078e0206 */
[----:B------:R-:W-:Y:S01]  /*6340*/  STL.64 [R1+0x1280], R28 ;  /* 0x0012801c01007387 */ /* 0x000fe20000100a00 */
[----:B0-----:R-:W-:-:S03]  /*6350*/  IMAD.WIDE R4, R29, 0x2, R6 ;  /* 0x000000021d047825 */ /* 0x001fc600078e0206 */
[----:B------:R0:W-:Y:S04]  /*6360*/  STL.64 [R1+0xa8], R8 ;  /* 0x0000a80801007387 */ /* 0x0001e80000100a00 */
[----:B------:R1:W-:Y:S01]  /*6370*/  STL.64 [R1+0xa0], R4 ;  /* 0x0000a00401007387 */ /* 0x0003e20000100a00 */
[----:B0-----:R-:W-:-:S04]  /*6380*/  IMAD.WIDE R8, R27, 0x2, R6 ;  /* 0x000000021b087825 */ /* 0x001fc800078e0206 */
[--C-:B-1----:R-:W-:Y:S01]  /*6390*/  IMAD.WIDE R4, R24, 0x2, R6.reuse ;  /* 0x0000000218047825 */ /* 0x102fe200078e0206 */
[----:B------:R4:W-:Y:S04]  /*63a0*/  STL.64 [R1+0x98], R8 ;  /* 0x0000980801007387 */ /* 0x0009e80000100a00 */
[----:B------:R-:W2:Y:S04]  /*63b0*/  LDL R28, [R1+0x1ac] ;  /* 0x0001ac00011c7983 */ /* 0x000ea80000100800 */
[----:B------:R0:W-:Y:S01]  /*63c0*/  STL.64 [R1+0x90], R4 ;  /* 0x0000900401007387 */ /* 0x0001e20000100a00 */
[----:B----4-:R-:W-:-:S03]  /*63d0*/  IMAD.WIDE R8, R23, 0x2, R6 ;  /* 0x0000000217087825 */ /* 0x010fc600078e0206 */
[----:B------:R-:W3:Y:S04]  /*63e0*/  LDL R29, [R1+0x1b0] ;  /* 0x0001b000011d7983 */ /* 0x000ee80000100800 */
[----:B0-----:R-:W4:Y:S04]  /*63f0*/  LDL R4, [R1+0x1b4] ;  /* 0x0001b40001047983 */ /* 0x001f280000100800 */
[----:B------:R-:W2:Y:S04]  /*6400*/  LDL R5, [R1+0x1c0] ;  /* 0x0001c00001057983 */ /* 0x000ea80000100800 */
[----:B------:R0:W-:Y:S04]  /*6410*/  STL.64 [R1+0x1288], R24 ;  /* 0x0012881801007387 */ /* 0x0001e80000100a00 */
[----:B0-----:R-:W2:Y:S04]  /*6420*/  LDL R24, [R1+0x19c] ;  /* 0x00019c0001187983 */ /* 0x001ea80000100800 */
[----:B------:R-:W2:Y:S04]  /*6430*/  LDL R25, [R1+0x1a8] ;  /* 0x0001a80001197983 */ /* 0x000ea80000100800 */
[----:B------:R0:W-:Y:S04]  /*6440*/  STL.64 [R1+0x88], R8 ;  /* 0x0000880801007387 */ /* 0x0001e80000100a00 */
[----:B------:R1:W-:Y:S01]  /*6450*/  STL.64 [R1+0x1290], R22 ;  /* 0x0012901601007387 */ /* 0x0003e20000100a00 */
[----:B0-----:R-:W-:-:S02]  /*6460*/  IMAD.MOV.U32 R8, RZ, RZ, R17 ;  /* 0x000000ffff087224 */ /* 0x001fc400078e0011 */
[--C-:B------:R-:W-:Y:S01]  /*6470*/  IMAD.WIDE R16, R11, 0x2, R6.reuse ;  /* 0x000000020b107825 */ /* 0x100fe200078e0206 */
[----:B-1----:R-:W2:Y:S04]  /*6480*/  LDL R22, [R1+0x194] ;  /* 0x0001940001167983 */ /* 0x002ea80000100800 */
[----:B------:R-:W2:Y:S04]  /*6490*/  LDL R23, [R1+0x198] ;  /* 0x0001980001177983 */ /* 0x000ea80000100800 */
[----:B------:R0:W-:Y:S02]  /*64a0*/  STL.64 [R1+0x80], R16 ;  /* 0x0000801001007387 */ /* 0x0001e40000100a00 */
[----:B0-----:R-:W-:-:S05]  /*64b0*/  IMAD.WIDE R16, R19, 0x2, R6 ;  /* 0x0000000213107825 */ /* 0x001fca00078e0206 */
[----:B------:R0:W-:Y:S04]  /*64c0*/  STL.64 [R1+0x78], R16 ;  /* 0x0000781001007387 */ /* 0x0001e80000100a00 */
[----:B0-----:R-:W2:Y:S01]  /*64d0*/  LDL.LU.64 R16, [R1+0x12f8] ;  /* 0x0012f80001107983 */ /* 0x001ea20000300a00 */
[----:B------:R-:W-:Y:S02]  /*64e0*/  IMAD.MOV.U32 R9, RZ, RZ, R20 ;  /* 0x000000ffff097224 */ /* 0x000fe400078e0014 */
[----:B------:R-:W-:Y:S01]  /*64f0*/  IMAD.MOV.U32 R26, RZ, RZ, R21 ;  /* 0x000000ffff1a7224 */ /* 0x000fe200078e0015 */
[----:B------:R0:W-:Y:S04]  /*6500*/  STL.64 [R1+0x1298], R18 ;  /* 0x0012981201007387 */ /* 0x0001e80000100a00 */
[----:B0-----:R-:W3:Y:S04]  /*6510*/  LDL R18, [R1+0x184] ;  /* 0x0001840001127983 */ /* 0x001ee80000100800 */
[----:B------:R-:W3:Y:S01]  /*6520*/  LDL R19, [R1+0x190] ;  /* 0x0001900001137983 */ /* 0x000ee20000100800 */
[----:B--2---:R-:W-:-:S05]  /*6530*/  IMAD.WIDE R20, R16, 0x2, R6 ;  /* 0x0000000210147825 */ /* 0x004fca00078e0206 */
[----:B------:R0:W-:Y:S02]  /*6540*/  STL.64 [R1+0x70], R20 ;  /* 0x0000701401007387 */ /* 0x0001e40000100a00 */
[----:B0-----:R-:W-:-:S05]  /*6550*/  IMAD.WIDE R20, R10, 0x2, R6 ;  /* 0x000000020a147825 */ /* 0x001fca00078e0206 */
[----:B------:R0:W-:Y:S04]  /*6560*/  STL.64 [R1+0x68], R20 ;  /* 0x0000681401007387 */ /* 0x0001e80000100a00 */
[----:B0-----:R-:W2:Y:S04]  /*6570*/  LDL.LU.64 R20, [R1+0x12f0] ;  /* 0x0012f00001147983 */ /* 0x001ea80000300a00 */
[----:B------:R0:W-:Y:S04]  /*6580*/  STL.64 [R1+0x12a0], R10 ;  /* 0x0012a00a01007387 */ /* 0x0001e80000100a00 */
[----:B------:R1:W-:Y:S01]  /*6590*/  STL.64 [R1+0x12a8], R12 ;  /* 0x0012a80c01007387 */ /* 0x0003e20000100a00 */
[----:B0-----:R-:W-:-:S04]  /*65a0*/  IMAD.WIDE R10, R12, 0x2, R6 ;  /* 0x000000020c0a7825 */ /* 0x001fc800078e0206 */
[--C-:B-1----:R-:W-:Y:S01]  /*65b0*/  IMAD.WIDE R12, R14, 0x2, R6.reuse ;  /* 0x000000020e0c7825 */ /* 0x102fe200078e0206 */
[----:B------:R0:W-:Y:S04]  /*65c0*/  STL.64 [R1+0x60], R10 ;  /* 0x0000600a01007387 */ /* 0x0001e80000100a00 */
[----:B------:R3:W-:Y:S04]  /*65d0*/  STL.64 [R1+0x12b0], R14 ;  /* 0x0012b00e01007387 */ /* 0x0007e80000100a00 */
[----:B------:R2:W-:Y:S01]  /*65e0*/  STL.64 [R1+0x58], R12 ;  /* 0x0000580c01007387 */ /* 0x0005e20000100a00 */
[----:B0-----:R-:W-:-:S03]  /*65f0*/  IMAD.WIDE R10, R17, 0x2, R6 ;  /* 0x00000002110a7825 */ /* 0x001fc600078e0206 */
[----:B------:R-:W-:Y:S04]  /*6600*/  STL.64 [R1+0x12b8], R16 ;  /* 0x0012b81001007387 */ /* 0x000fe80000100a00 */
[----:B------:R0:W-:Y:S01]  /*6610*/  STL.64 [R1+0x50], R10 ;  /* 0x0000500a01007387 */ /* 0x0001e20000100a00 */
[----:B---3--:R-:W-:-:S04]  /*6620*/  IMAD.WIDE R14, R18, 0x2, R6 ;  /* 0x00000002120e7825 */ /* 0x008fc800078e0206 */
[--C-:B--2---:R-:W-:Y:S01]  /*6630*/  IMAD.WIDE R12, R20, 0x2, R6.reuse ;  /* 0x00000002140c7825 */ /* 0x104fe200078e0206 */
[----:B------:R-:W-:Y:S03]  /*6640*/  STL.64 [R1+0x12c0], R20 ;  /* 0x0012c01401007387 */ /* 0x000fe60000100a00 */
[--C-:B0-----:R-:W-:Y:S01]  /*6650*/  IMAD.WIDE R10, R21, 0x2, R6.reuse ;  /* 0x00000002150a7825 */ /* 0x101fe200078e0206 */
[----:B------:R0:W-:Y:S04]  /*6660*/  STL.64 [R1+0x48], R12 ;  /* 0x0000480c01007387 */ /* 0x0001e80000100a00 */
[----:B------:R1:W-:Y:S04]  /*6670*/  STL.64 [R1+0x40], R10 ;  /* 0x0000400a01007387 */ /* 0x0003e80000100a00 */
[----:B------:R2:W-:Y:S01]  /*6680*/  STL.64 [R1+0x38], R14 ;  /* 0x0000380e01007387 */ /* 0x0005e20000100a00 */
[----:B0-----:R-:W-:-:S04]  /*6690*/  IMAD.WIDE R12, R19, 0x2, R6 ;  /* 0x00000002130c7825 */ /* 0x001fc800078e0206 */
[--C-:B-1----:R-:W-:Y:S01]  /*66a0*/  IMAD.WIDE R10, R22, 0x2, R6.reuse ;  /* 0x00000002160a7825 */ /* 0x102fe200078e0206 */
[----:B------:R0:W-:Y:S03]  /*66b0*/  STL.64 [R1+0x128], R12 ;  /* 0x0001280c01007387 */ /* 0x0001e60000100a00 */
[--C-:B--2---:R-:W-:Y:S01]  /*66c0*/  IMAD.WIDE R14, R23, 0x2, R6.reuse ;  /* 0x00000002170e7825 */ /* 0x104fe200078e0206 */
[----:B------:R1:W-:Y:S04]  /*66d0*/  STL.64 [R1+0x140], R10 ;  /* 0x0001400a01007387 */ /* 0x0003e80000100a00 */
[----:B------:R2:W-:Y:S01]  /*66e0*/  STL.64 [R1+0x158], R14 ;  /* 0x0001580e01007387 */ /* 0x0005e20000100a00 */
[----:B0-----:R-:W-:-:S04]  /*66f0*/  IMAD.WIDE R12, R24, 0x2, R6 ;  /* 0x00000002180c7825 */ /* 0x001fc800078e0206 */
[--C-:B-1----:R-:W-:Y:S01]  /*6700*/  IMAD.WIDE R10, R25, 0x2, R6.reuse ;  /* 0x00000002190a7825 */ /* 0x102fe200078e0206 */
[----:B------:R0:W-:Y:S03]  /*6710*/  STL.64 [R1+0x170], R12 ;  /* 0x0001700c01007387 */ /* 0x0001e60000100a00 */
[--C-:B--2---:R-:W-:Y:S01]  /*6720*/  IMAD.WIDE R14, R28, 0x2, R6.reuse ;  /* 0x000000021c0e7825 */ /* 0x104fe200078e0206 */
[----:B------:R4:W-:Y:S04]  /*6730*/  STL.64 [R1+0x188], R10 ;  /* 0x0001880a01007387 */ /* 0x0009e80000100a00 */
[----:B------:R-:W-:Y:S01]  /*6740*/  STL.64 [R1+0x1a0], R14 ;  /* 0x0001a00e01007387 */ /* 0x000fe20000100a00 */
[----:B0-----:R-:W-:-:S04]  /*6750*/  IMAD.WIDE R12, R29, 0x2, R6 ;  /* 0x000000021d0c7825 */ /* 0x001fc800078e0206 */
[--C-:B----4-:R-:W-:Y:S01]  /*6760*/  IMAD.WIDE R10, R4, 0x2, R6.reuse ;  /* 0x00000002040a7825 */ /* 0x110fe200078e0206 */
[----:B------:R-:W-:Y:S03]  /*6770*/  STL.64 [R1+0x1b8], R12 ;  /* 0x0001b80c01007387 */ /* 0x000fe60000100a00 */
[----:B------:R-:W-:Y:S01]  /*6780*/  IMAD.WIDE R4, R5, 0x2, R6 ;  /* 0x0000000205047825 */ /* 0x000fe200078e0206 */
[----:B------:R-:W-:Y:S04]  /*6790*/  STL.64 [R1+0x1d0], R10 ;  /* 0x0001d00a01007387 */ /* 0x000fe80000100a00 */
[----:B------:R0:W-:Y:S04]  /*67a0*/  STL.64 [R1+0x12d8], R2 ;  /* 0x0012d80201007387 */ /* 0x0001e80000100a00 */
[----:B------:R-:W-:Y:S04]  /*67b0*/  STL.64 [R1+0x1e0], R4 ;  /* 0x0001e00401007387 */ /* 0x000fe80000100a00 */
[----:B0-----:R-:W2:Y:S01]  /*67c0*/  LDL R3, [R1+0x1d8] ;  /* 0x0001d80001037983 */ /* 0x001ea20000100800 */
[----:B------:R-:W-:-:S03]  /*67d0*/  IMAD.MOV.U32 R2, RZ, RZ, R8 ;  /* 0x000000ffff027224 */ /* 0x000fc600078e0008 */
[----:B--2---:R0:W-:Y:S04]  /*67e0*/  STL [R1+0x12e0], R3 ;  /* 0x0012e00301007387 */ /* 0x0041e80000100800 */
[----:B------:R-:W-:Y:S01]  /*67f0*/  STL [R1+0x12e4], R2 ;  /* 0x0012e40201007387 */ /* 0x000fe20000100800 */
[----:B0-----:R-:W-:-:S05]  /*6800*/  IMAD.MOV.U32 R3, RZ, RZ, R9 ;  /* 0x000000ffff037224 */ /* 0x001fca00078e0009 */
[----:B------:R-:W-:Y:S04]  /*6810*/  STL [R1+0x12e8], R3 ;  /* 0x0012e80301007387 */ /* 0x000fe80000100800 */
[----:B------:R-:W2:Y:S04]  /*6820*/  LDL R21, [R1+0x200] ;  /* 0x0002000001157983 */ /* 0x000ea80000100800 */
[----:B------:R-:W3:Y:S04]  /*6830*/  LDL R20, [R1+0x1f0] ;  /* 0x0001f00001147983 */ /* 0x000ee80000100800 */
[----:B--2---:R0:W-:Y:S04]  /*6840*/  STL [R1+0x12c8], R21 ;  /* 0x0012c81501007387 */ /* 0x0041e80000100800 */
[----:B0-----:R-:W2:Y:S04]  /*6850*/  LDL R21, [R1+0x1ec] ;  /* 0x0001ec0001157983 */ /* 0x001ea80000100800 */
[----:B---3--:R0:W-:Y:S04]  /*6860*/  STL [R1+0x12cc], R20 ;  /* 0x0012cc1401007387 */ /* 0x0081e80000100800 */
[----:B0-----:R-:W3:Y:S01]  /*6870*/  LDL R20, [R1+0x1e8] ;  /* 0x0001e80001147983 */ /* 0x001ee20000100800 */
[----:B------:R-:W-:-:S04]  /*6880*/  IMAD.MOV.U32 R2, RZ, RZ, R26 ;  /* 0x000000ffff027224 */ /* 0x000fc800078e001a */
[--C-:B------:R-:W-:Y:S01]  /*6890*/  IMAD.WIDE R2, R2, 0x2, R6.reuse ;  /* 0x0000000202027825 */ /* 0x100fe200078e0206 */
[----:B--2---:R0:W-:Y:S04]  /*68a0*/  STL [R1+0x12d0], R21 ;  /* 0x0012d01501007387 */ /* 0x0041e80000100800 */
[----:B0-----:R-:W2:Y:S04]  /*68b0*/  LDL R21, [R1+0x1dc] ;  /* 0x0001dc0001157983 */ /* 0x001ea80000100800 */
[----:B---3--:R-:W-:Y:S04]  /*68c0*/  STL [R1+0x12d4], R20 ;  /* 0x0012d41401007387 */ /* 0x008fe80000100800 */
[----:B------:R-:W3:Y:S04]  /*68d0*/  LDL R16, [R1+0x208] ;  /* 0x0002080001107983 */ /* 0x000ee80000100800 */
[----:B------:R-:W4:Y:S04]  /*68e0*/  LDL R17, [R1+0x218] ;  /* 0x0002180001117983 */ /* 0x000f280000100800 */
[----:B------:R-:W2:Y:S04]  /*68f0*/  LDL R14, [R1+0x220] ;  /* 0x00022000010e7983 */ /* 0x000ea80000100800 */
        /* <DEDUP_REMOVED lines=18> */
[----:B------:R0:W-:Y:S04]  /*6a20*/  STL.64 [R1+0x1f8], R2 ;  /* 0x0001f80201007387 */ /* 0x0001e80000100a00 */
[----:B0-----:R-:W2:Y:S02]  /*6a30*/  LDL.LU R3, [R1+0x12e8] ;  /* 0x0012e80001037983 */ /* 0x001ea40000300800 */
[----:B--2---:R-:W-:-:S05]  /*6a40*/  IMAD.WIDE R2, R3, 0x2, R6 ;  /* 0x0000000203027825 */ /* 0x004fca00078e0206 */
[----:B------:R0:W-:Y:S04]  /*6a50*/  STL.64 [R1+0x210], R2 ;  /* 0x0002100201007387 */ /* 0x0001e80000100a00 */
[----:B0-----:R-:W2:Y:S02]  /*6a60*/  LDL.LU R2, [R1+0x12e4] ;  /* 0x0012e40001027983 */ /* 0x001ea40000300800 */
[----:B--2---:R-:W-:-:S05]  /*6a70*/  IMAD.WIDE R2, R2, 0x2, R6 ;  /* 0x0000000202027825 */ /* 0x004fca00078e0206 */
[----:B------:R0:W-:Y:S04]  /*6a80*/  STL.64 [R1+0x228], R2 ;  /* 0x0002280201007387 */ /* 0x0001e80000100a00 */
[----:B0-----:R-:W2:Y:S01]  /*6a90*/  LDL.LU R3, [R1+0x12e0] ;  /* 0x0012e00001037983 */ /* 0x001ea20000300800 */
[----:B------:R-:W-:-:S04]  /*6aa0*/  IMAD.WIDE R20, R21, 0x2, R6 ;  /* 0x0000000215147825 */ /* 0x000fc800078e0206 */
[----:B--2---:R-:W-:-:S05]  /*6ab0*/  IMAD.WIDE R2, R3, 0x2, R6 ;  /* 0x0000000203027825 */ /* 0x004fca00078e0206 */
[----:B------:R0:W-:Y:S04]  /*6ac0*/  STL.64 [R1+0x240], R2 ;  /* 0x0002400201007387 */ /* 0x0001e80000100a00 */
[----:B0-----:R-:W2:Y:S04]  /*6ad0*/  LDL.LU.64 R2, [R1+0x12d8] ;  /* 0x0012d80001027983 */ /* 0x001ea80000300a00 */
[----:B------:R0:W-:Y:S04]  /*6ae0*/  STL.64 [R1+0x258], R20 ;  /* 0x0002581401007387 */ /* 0x0001e80000100a00 */
[----:B0-----:R-:W2:Y:S02]  /*6af0*/  LDL.LU R20, [R1+0x12d4] ;  /* 0x0012d40001147983 */ /* 0x001ea40000300800 */
[----:B--2---:R-:W-:-:S05]  /*6b00*/  IMAD.WIDE R20, R20, 0x2, R6 ;  /* 0x0000000214147825 */ /* 0x004fca00078e0206 */
        /* <DEDUP_REMOVED lines=9> */
[----:B------:R3:W-:Y:S02]  /*6ba0*/  STL.64 [R1+0x290], R20 ;  /* 0x0002901401007387 */ /* 0x0007e40000100a00 */
[----:B---3--:R-:W-:-:S04]  /*6bb0*/  IMAD.WIDE R20, R16, 0x2, R6 ;  /* 0x0000000210147825 */ /* 0x008fc800078e0206 */
[--C-:B----4-:R-:W-:Y:S01]  /*6bc0*/  IMAD.WIDE R16, R17, 0x2, R6.reuse ;  /* 0x0000000211107825 */ /* 0x110fe200078e0206 */
[----:B------:R0:W-:Y:S04]  /*6bd0*/  STL.64 [R1+0x2a0], R20 ;  /* 0x0002a01401007387 */ /* 0x0001e80000100a00 */
[----:B0-----:R-:W2:Y:S04]  /*6be0*/  LDL.LU.64 R20, [R1+0x12c0] ;  /* 0x0012c00001147983 */ /* 0x001ea80000300a00 */
[----:B------:R0:W-:Y:S02]  /*6bf0*/  STL.64 [R1+0x2b0], R16 ;  /* 0x0002b01001007387 */ /* 0x0001e40000100a00 */
[----:B0-----:R-:W-:-:S04]  /*6c00*/  IMAD.WIDE R16, R14, 0x2, R6 ;  /* 0x000000020e107825 */ /* 0x001fc800078e0206 */
[--C-:B------:R-:W-:Y:S01]  /*6c10*/  IMAD.WIDE R14, R15, 0x2, R6.reuse ;  /* 0x000000020f0e7825 */ /* 0x100fe200078e0206 */
[----:B------:R0:W-:Y:S04]  /*6c20*/  STL.64 [R1+0x2b8], R16 ;  /* 0x0002b81001007387 */ /* 0x0001e80000100a00 */
[----:B0-----:R-:W3:Y:S04]  /*6c30*/  LDL.LU.64 R16, [R1+0x12b8] ;  /* 0x0012b80001107983 */ /* 0x001ee80000300a00 */
[----:B------:R0:W-:Y:S02]  /*6c40*/  STL.64 [R1+0x2c8], R14 ;  /* 0x0002c80e01007387 */ /* 0x0001e40000100a00 */
[----:B0-----:R-:W-:-:S04]  /*6c50*/  IMAD.WIDE R14, R12, 0x2, R6 ;  /* 0x000000020c0e7825 */ /* 0x001fc800078e0206 */
[--C-:B------:R-:W-:Y:S01]  /*6c60*/  IMAD.WIDE R12, R13, 0x2, R6.reuse ;  /* 0x000000020d0c7825 */ /* 0x100fe200078e0206 */
[----:B------:R0:W-:Y:S04]  /*6c70*/  STL.64 [R1+0x2d8], R14 ;  /* 0x0002d80e01007387 */ /* 0x0001e80000100a00 */
[----:B0-----:R-:W4:Y:S04]  /*6c80*/  LDL.LU.64 R14, [R1+0x12b0] ;  /* 0x0012b000010e7983 */ /* 0x001f280000300a00 */
[----:B------:R0:W-:Y:S02]  /*6c90*/  STL.64 [R1+0x2e0], R12 ;  /* 0x0002e00c01007387 */ /* 0x0001e40000100a00 */
[----:B0-----:R-:W-:-:S04]  /*6ca0*/  IMAD.WIDE R12, R10, 0x2, R6 ;  /* 0x000000020a0c7825 */ /* 0x001fc800078e0206 */
[--C-:B------:R-:W-:Y:S01]  /*6cb0*/  IMAD.WIDE R10, R11, 0x2, R6.reuse ;  /* 0x000000020b0a7825 */ /* 0x100fe200078e0206 */
[----:B------:R0:W-:Y:S04]  /*6cc0*/  STL.64 [R1+0x2f0], R12 ;  /* 0x0002f00c01007387 */ /* 0x0001e80000100a00 */
[----:B0-----:R-:W2:Y:S04]  /*6cd0*/  LDL.LU.64 R12, [R1+0x12a8] ;  /* 0x0012a800010c7983 */ /* 0x001ea80000300a00 */
        /* <DEDUP_REMOVED lines=26> */
[----:B0-----:R-:W-:-:S05]  /*6e80*/  IMAD.WIDE R4, R8, 0x2, R6 ;  /* 0x0000000208047825 */ /* 0x001fca00078e0206 */
[----:B------:R0:W-:Y:S04]  /*6e90*/  STL.64 [R1+0x360], R4 ;  /* 0x0003600401007387 */ /* 0x0001e80000100a00 */
[----:B0-----:R-:W3:Y:S01]  /*6ea0*/  LDL.LU.64 R4, [R1+0x1278] ;  /* 0x0012780001047983 */ /* 0x001ee20000300a00 */
[----:B------:R-:W-:-:S05]  /*6eb0*/  IMAD.WIDE R8, R9, 0x2, R6 ;  /* 0x0000000209087825 */ /* 0x000fca00078e0206 */
[----:B------:R0:W-:Y:S02]  /*6ec0*/  STL.64 [R1+0x368], R8 ;  /* 0x0003680801007387 */ /* 0x0001e40000100a00 */
[----:B0-----:R-:W-:-:S05]  /*6ed0*/  IMAD.WIDE R8, R26, 0x2, R6 ;  /* 0x000000021a087825 */ /* 0x001fca00078e0206 */
[----:B------:R2:W-:Y:S02]  /*6ee0*/  STL.64 [R1+0x370], R8 ;  /* 0x0003700801007387 */ /* 0x0005e40000100a00 */
[----:B--2---:R-:W-:-:S05]  /*6ef0*/  IMAD.WIDE R8, R25, 0x2, R6 ;  /* 0x0000000219087825 */ /* 0x004fca00078e0206 */
[----:B------:R3:W-:Y:S02]  /*6f00*/  STL.64 [R1+0x378], R8 ;  /* 0x0003780801007387 */ /* 0x0007e40000100a00 */
[----:B---3--:R-:W-:-:S04]  /*6f10*/  IMAD.WIDE R8, R5, 0x2, R6 ;  /* 0x0000000205087825 */ /* 0x008fc800078e0206 */
[--C-:B------:R-:W-:Y:S01]  /*6f20*/  IMAD.WIDE R4, R4, 0x2, R6.reuse ;  /* 0x0000000204047825 */ /* 0x100fe200078e0206 */
[----:B------:R0:W-:Y:S04]  /*6f30*/  STL.64 [R1+0x380], R8 ;  /* 0x0003800801007387 */ /* 0x0001e80000100a00 */
[----:B0-----:R-:W2:Y:S04]  /*6f40*/  LDL.LU.64 R8, [R1+0x1270] ;  /* 0x0012700001087983 */ /* 0x001ea80000300a00 */
[----:B------:R0:W-:Y:S04]  /*6f50*/  STL.64 [R1+0x388], R4 ;  /* 0x0003880401007387 */ /* 0x0001e80000100a00 */
[----:B0-----:R-:W2:Y:S01]  /*6f60*/  LDL.LU.64 R4, [R1+0x1268] ;  /* 0x0012680001047983 */ /* 0x001ea20000300a00 */
[----:B------:R-:W-:-:S05]  /*6f70*/  IMAD.WIDE R6, R0, 0x2, R6 ;  /* 0x0000000200067825 */ /* 0x000fca00078e0206 */
[----:B------:R0:W-:Y:S02]  /*6f80*/  STL.64 [R1+0x390], R6 ;  /* 0x0003900601007387 */ /* 0x0001e40000100a00 */
[----:B0-----:R-:W-:Y:S02]  /*6f90*/  IMAD.MOV.U32 R6, RZ, RZ, R2 ;  /* 0x000000ffff067224 */ /* 0x001fe400078e0002 */
[----:B------:R-:W-:Y:S02]  /*6fa0*/  IMAD.MOV.U32 R7, RZ, RZ, R3 ;  /* 0x000000ffff077224 */ /* 0x000fe400078e0003 */
[----:B--2---:R-:W-:-:S04]  /*6fb0*/  IMAD.WIDE R2, R8, 0x2, R4 ;  /* 0x0000000208027825 */ /* 0x004fc800078e0204 */
[--C-:B------:R-:W-:Y:S01]  /*6fc0*/  IMAD.WIDE R8, R9, 0x2, R4.reuse ;  /* 0x0000000209087825 */ /* 0x100fe200078e0204 */
[----:B------:R0:W-:Y:S04]  /*6fd0*/  STL.64 [R1+0x30], R2 ;  /* 0x0000300201007387 */ /* 0x0001e80000100a00 */
[----:B------:R1:W-:Y:S01]  /*6fe0*/  STL.64 [R1+0x28], R8 ;  /* 0x0000280801007387 */ /* 0x0003e20000100a00 */
[----:B0-----:R-:W-:-:S04]  /*6ff0*/  IMAD.WIDE R2, R18, 0x2, R4 ;  /* 0x0000000212027825 */ /* 0x001fc800078e0204 */
[--C-:B-1----:R-:W-:Y:S01]  /*7000*/  IMAD.WIDE R8, R13, 0x2, R4.reuse ;  /* 0x000000020d087825 */ /* 0x102fe200078e0204 */
[----:B------:R4:W-:Y:S04]  /*7010*/  STL.64 [R1+0x20], R2 ;  /* 0x0000200201007387 */ /* 0x0009e80000100a00 */
[----:B------:R0:W-:Y:S01]  /*7020*/  STL.64 [R1+0x18], R8 ;  /* 0x0000180801007387 */ /* 0x0001e20000100a00 */
[----:B----4-:R-:W-:-:S04]  /*7030*/  IMAD.WIDE R2, R15, 0x2, R4 ;  /* 0x000000020f027825 */ /* 0x010fc800078e0204 */
[--C-:B0-----:R-:W-:Y:S01]  /*7040*/  IMAD.WIDE R8, R22, 0x2, R4.reuse ;  /* 0x0000000216087825 */ /* 0x101fe200078e0204 */
[----:B------:R0:W-:Y:S03]  /*7050*/  STL.64 [R1+0x10], R2 ;  /* 0x0000100201007387 */ /* 0x0001e60000100a00 */
[--C-:B------:R-:W-:Y:S01]  /*7060*/  IMAD.WIDE R26, R27, 0x2, R4.reuse ;  /* 0x000000021b1a7825 */ /* 0x100fe200078e0204 */
[----:B------:R-:W-:Y:S03]  /*7070*/  STL.64 [R1+0x8], R8 ;  /* 0x0000080801007387 */ /* 0x000fe60000100a00 */
[----:B------:R-:W-:-:S04]  /*7080*/  IMAD.WIDE R24, R24, 0x2, R4 ;  /* 0x0000000218187825 */ /* 0x000fc800078e0204 */
[----:B0-----:R-:W-:-:S04]  /*7090*/  IMAD.WIDE R2, R28, 0x2, R4 ;  /* 0x000000021c027825 */ /* 0x001fc800078e0204 */
[----:B------:R-:W-:-:S04]  /*70a0*/  IMAD.WIDE R28, R29, 0x2, R4 ;  /* 0x000000021d1c7825 */ /* 0x000fc800078e0204 */
[--C-:B------:R-:W-:Y:S01]  /*70b0*/  IMAD.WIDE R22, R23, 0x2, R4.reuse ;  /* 0x0000000217167825 */ /* 0x100fe200078e0204 */
[----:B------:R-:W-:Y:S04]  /*70c0*/  STL.64 [R1+0x1210], R28 ;  /* 0x0012101c01007387 */ /* 0x000fe80000100a00 */
[----:B------:R0:W-:Y:S04]  /*70d0*/  STL.64 [R1], R2 ;  /* 0x0000000201007387 */ /* 0x0001e80000100a00 */
[----:B------:R-:W-:Y:S04]  /*70e0*/  STL.64 [R1+0x1208], R26 ;  /* 0x0012081a01007387 */ /* 0x000fe80000100a00 */
[----:B------:R1:W-:Y:S01]  /*70f0*/  STL.64 [R1+0x1200], R24 ;  /* 0x0012001801007387 */ /* 0x0003e20000100a00 */
[----:B0-----:R-:W-:-:S03]  /*7100*/  IMAD.WIDE R2, R11, 0x2, R4 ;  /* 0x000000020b027825 */ /* 0x001fc600078e0204 */
[----:B------:R-:W-:Y:S04]  /*7110*/  STL.64 [R1+0x11f8], R22 ;  /* 0x0011f81601007387 */ /* 0x000fe80000100a00 */
[----:B-1----:R-:W2:Y:S04]  /*7120*/  LDL.LU R24, [R1+0x184] ;  /* 0x0001840001187983 */ /* 0x002ea80000300800 */
[----:B------:R0:W-:Y:S01]  /*7130*/  STL.64 [R1+0x1218], R2 ;  /* 0x0012180201007387 */ /* 0x0001e20000100a00 */
[----:B------:R-:W-:-:S03]  /*7140*/  IMAD.WIDE R8, R16, 0x2, R4 ;  /* 0x0000000210087825 */ /* 0x000fc600078e0204 */
[----:B------:R-:W3:Y:S01]  /*7150*/  LDL.LU R25, [R1+0x194] ;  /* 0x0001940001197983 */ /* 0x000ee20000300800 */
[----:B------:R-:W-:-:S04]  /*7160*/  IMAD.WIDE R10, R10, 0x2, R4 ;  /* 0x000000020a0a7825 */ /* 0x000fc800078e0204 */
[----:B0-----:R-:W-:Y:S02]  /*7170*/  IMAD.MOV.U32 R2, RZ, RZ, R6 ;  /* 0x000000ffff027224 */ /* 0x001fe400078e0006 */
[----:B------:R-:W-:Y:S02]  /*7180*/  IMAD.MOV.U32 R3, RZ, RZ, R7 ;  /* 0x000000ffff037224 */ /* 0x000fe400078e0007 */
[----:B------:R-:W-:-:S05]  /*7190*/  IMAD.WIDE R6, R19, 0x2, R4 ;  /* 0x0000000213067825 */ /* 0x000fca00078e0204 */
[----:B------:R-:W-:Y:S04]  /*71a0*/  STL.64 [R1+0x1220], R6 ;  /* 0x0012200601007387 */ /* 0x000fe80000100a00 */
[----:B------:R-:W4:Y:S04]  /*71b0*/  LDL.LU R22, [R1+0x198] ;  /* 0x0001980001167983 */ /* 0x000f280000300800 */
[----:B------:R0:W-:Y:S04]  /*71c0*/  STL.64 [R1+0x1228], R8 ;  /* 0x0012280801007387 */ /* 0x0001e80000100a00 */
[----:B------:R-:W4:Y:S04]  /*71d0*/  LDL.LU R23, [R1+0x1a8] ;  /* 0x0001a80001177983 */ /* 0x000f280000300800 */
[----:B0-----:R-:W4:Y:S04]  /*71e0*/  LDL.LU R8, [R1+0x1ac] ;  /* 0x0001ac0001087983 */ /* 0x001f280000300800 */
[----:B------:R0:W-:Y:S04]  /*71f0*/  STL.64 [R1+0x1230], R10 ;  /* 0x0012300a01007387 */ /* 0x0001e80000100a00 */
[----:B0-----:R-:W4:Y:S04]  /*7200*/  LDL.LU R10, [R1+0x190] ;  /* 0x00019000010a7983 */ /* 0x001f280000300800 */
[----:B------:R-:W4:Y:S01]  /*7210*/  LDL.LU R11, [R1+0x19c] ;  /* 0x00019c00010b7983 */ /* 0x000f220000300800 */
[----:B------:R-:W-:-:S03]  /*7220*/  IMAD.WIDE R12, R12, 0x2, R4 ;  /* 0x000000020c0c7825 */ /* 0x000fc600078e0204 */
[----:B------:R-:W4:Y:S04]  /*7230*/  LDL.LU R9, [R1+0x1b0] ;  /* 0x0001b00001097983 */ /* 0x000f280000300800 */
[----:B------:R-:W4:Y:S04]  /*7240*/  LDL.LU R6, [R1+0x1b4] ;  /* 0x0001b40001067983 */ /* 0x000f280000300800 */
[----:B------:R-:W4:Y:S01]  /*7250*/  LDL.LU R7, [R1+0x1c0] ;  /* 0x0001c00001077983 */ /* 0x000f220000300800 */
[----:B------:R-:W-:-:S03]  /*7260*/  IMAD.WIDE R14, R14, 0x2, R4 ;  /* 0x000000020e0e7825 */ /* 0x000fc600078e0204 */
[----:B------:R2:W-:Y:S04]  /*7270*/  STL.64 [R1+0x1238], R12 ;  /* 0x0012380c01007387 */ /* 0x0005e80000100a00 */
[----:B------:R-:W4:Y:S04]  /*7280*/  LDL.LU R26, [R1+0x1c4] ;  /* 0x0001c400011a7983 */ /* 0x000f280000300800 */
[----:B------:R-:W4:Y:S01]  /*7290*/  LDL.LU R28, [R1+0x1c8] ;  /* 0x0001c800011c7983 */ /* 0x000f220000300800 */
[----:B------:R-:W-:-:S03]  /*72a0*/  IMAD.WIDE R16, R17, 0x2, R4 ;  /* 0x0000000211107825 */ /* 0x000fc600078e0204 */
[----:B------:R3:W-:Y:S04]  /*72b0*/  STL.64 [R1+0x1240], R14 ;  /* 0x0012400e01007387 */ /* 0x0007e80000100a00 */
[----:B------:R-:W4:Y:S04]  /*72c0*/  LDL.LU R29, [R1+0x1cc] ;  /* 0x0001cc00011d7983 */ /* 0x000f280000300800 */
[----:B------:R-:W-:Y:S04]  /*72d0*/  STL.64 [R1+0x1248], R16 ;  /* 0x0012481001007387 */ /* 0x000fe80000100a00 */
[----:B------:R-:W4:Y:S01]  /*72e0*/  LDL.LU R27, [R1+0x1d8] ;  /* 0x0001d800011b7983 */ /* 0x000f220000300800 */
[----:B------:R-:W-:-:S04]  /*72f0*/  IMAD.WIDE R18, R20, 0x2, R4 ;  /* 0x0000000214127825 */ /* 0x000fc800078e0204 */
[--C-:B------:R-:W-:Y:S01]  /*7300*/  IMAD.WIDE R20, R21, 0x2, R4.reuse ;  /* 0x0000000215147825 */ /* 0x100fe200078e0204 */
[----:B------:R-:W-:Y:S04]  /*7310*/  STL.64 [R1+0x1250], R18 ;  /* 0x0012501201007387 */ /* 0x000fe80000100a00 */
[----:B------:R-:W-:Y:S01]  /*7320*/  STL.64 [R1+0x1258], R20 ;  /* 0x0012581401007387 */ /* 0x000fe20000100a00 */
[----:B--2---:R-:W-:-:S03]  /*7330*/  IMAD.WIDE R12, R24, 0x2, R4 ;  /* 0x00000002180c7825 */ /* 0x004fc600078e0204 */
[----:B------:R-:W2:Y:S04]  /*7340*/  LDL.LU R24, [R1+0x1dc] ;  /* 0x0001dc0001187983 */ /* 0x000ea80000300800 */
[----:B------:R0:W-:Y:S01]  /*7350*/  STL.64 [R1+0x120], R12 ;  /* 0x0001200c01007387 */ /* 0x0001e20000100a00 */
[----:B---3--:R-:W-:-:S03]  /*7360*/  IMAD.WIDE R14, R25, 0x2, R4 ;  /* 0x00000002190e7825 */ /* 0x008fc600078e0204 */
[----:B0-----:R-:W3:Y:S01]  /*7370*/  LDL.LU R13, [R1+0x1e8] ;  /* 0x0001e800010d7983 */ /* 0x001ee20000300800 */
[----:B----4-:R-:W-:-:S05]  /*7380*/  IMAD.WIDE R16, R10, 0x2, R4 ;  /* 0x000000020a107825 */ /* 0x010fca00078e0204 */
[----:B------:R0:W-:Y:S04]  /*7390*/  STL.64 [R1+0x130], R16 ;  /* 0x0001301001007387 */ /* 0x0001e80000100a00 */
[----:B------:R-:W4:Y:S04]  /*73a0*/  LDL.LU R10, [R1+0x1ec] ;  /* 0x0001ec00010a7983 */ /* 0x000f280000300800 */
[----:B------:R1:W-:Y:S01]  /*73b0*/  STL.64 [R1+0x138], R14 ;  /* 0x0001380e01007387 */ /* 0x0003e20000100a00 */
[----:B0-----:R-:W-:-:S03]  /*73c0*/  IMAD.WIDE R16, R22, 0x2, R4 ;  /* 0x0000000216107825 */ /* 0x001fc600078e0204 */
[----:B------:R-:W4:Y:S04]  /*73d0*/  LDL.LU R25, [R1+0x1f0] ;  /* 0x0001f00001197983 */ /* 0x000f280000300800 */
[----:B------:R-:W4:Y:S01]  /*73e0*/  LDL.LU R22, [R1+0x200] ;  /* 0x0002000001167983 */ /* 0x000f220000300800 */
[----:B-1----:R-:W-:-:S03]  /*73f0*/  IMAD.WIDE R14, R11, 0x2, R4 ;  /* 0x000000020b0e7825 */ /* 0x002fc600078e0204 */
[----:B------:R0:W-:Y:S02]  /*7400*/  STL.64 [R1+0x148], R16 ;  /* 0x0001481001007387 */ /* 0x0001e40000100a00 */
[--C-:B0-----:R-:W-:Y:S02]  /*7410*/  IMAD.WIDE R16, R23, 0x2, R4.reuse ;  /* 0x0000000217107825 */ /* 0x101fe400078e0204 */
[----:B------:R-:W4:Y:S04]  /*7420*/  LDL.LU R23, [R1+0x208] ;  /* 0x0002080001177983 */ /* 0x000f280000300800 */
[----:B------:R0:W-:Y:S04]  /*7430*/  STL.64 [R1+0x150], R14 ;  /* 0x0001500e01007387 */ /* 0x0001e80000100a00 */
[----:B------:R1:W-:Y:S04]  /*7440*/  STL.64 [R1+0x160], R16 ;  /* 0x0001601001007387 */ /* 0x0003e80000100a00 */
[----:B------:R-:W4:Y:S01]  /*7450*/  LDL.LU R11, [R1+0x218] ;  /* 0x00021800010b7983 */ /* 0x000f220000300800 */
[----:B0-----:R-:W-:-:S04]  /*7460*/  IMAD.WIDE R14, R8, 0x2, R4 ;  /* 0x00000002080e7825 */ /* 0x001fc800078e0204 */
[--C-:B-1----:R-:W-:Y:S01]  /*7470*/  IMAD.WIDE R16, R9, 0x2, R4.reuse ;  /* 0x0000000209107825 */ /* 0x102fe200078e0204 */
[----:B------:R0:W-:Y:S04]  /*7480*/  STL.64 [R1+0x168], R14 ;  /* 0x0001680e01007387 */ /* 0x0001e80000100a00 */
[----:B------:R-:W4:Y:S04]  /*7490*/  LDL.LU R8, [R1+0x220] ;  /* 0x0002200001087983 */ /* 0x000f280000300800 */
[----:B------:R1:W-:Y:S01]  /*74a0*/  STL.64 [R1+0x178], R16 ;  /* 0x0001781001007387 */ /* 0x0003e20000100a00 */
[----:B0-----:R-:W-:-:S04]  /*74b0*/  IMAD.WIDE R14, R6, 0x2, R4 ;  /* 0x00000002060e7825 */ /* 0x001fc800078e0204 */
[--C-:B------:R-:W-:Y:S01]  /*74c0*/  IMAD.WIDE R6, R7, 0x2, R4.reuse ;  /* 0x0000000207067825 */ /* 0x100fe200078e0204 */
[----:B------:R0:W-:Y:S03]  /*74d0*/  STL.64 [R1+0x180], R14 ;  /* 0x0001800e01007387 */ /* 0x0001e60000100a00 */
[--C-:B-1----:R-:W-:Y:S01]  /*74e0*/  IMAD.WIDE R16, R26, 0x2, R4.reuse ;  /* 0x000000021a107825 */ /* 0x102fe200078e0204 */
[----:B------:R-:W4:Y:S04]  /*74f0*/  LDL.LU R9, [R1+0x230] ;  /* 0x0002300001097983 */ /* 0x000f280000300800 */
[----:B------:R1:W-:Y:S01]  /*7500*/  STL.64 [R1+0x190], R6 ;  /* 0x0001900601007387 */ /* 0x0003e20000100a00 */
[----:B0-----:R-:W-:-:S03]  /*7510*/  IMAD.WIDE R14, R28, 0x2, R4 ;  /* 0x000000021c0e7825 */ /* 0x001fc600078e0204 */
[----:B-1----:R-:W4:Y:S04]  /*7520*/  LDL.LU R6, [R1+0x238] ;  /* 0x0002380001067983 */ /* 0x002f280000300800 */
[----:B------:R0:W-:Y:S04]  /*7530*/  STL.64 [R1+0x198], R16 ;  /* 0x0001981001007387 */ /* 0x0001e80000100a00 */
[----:B------:R-:W4:Y:S04]  /*7540*/  LDL.LU R7, [R1+0x248] ;  /* 0x0002480001077983 */ /* 0x000f280000300800 */
[----:B------:R1:W-:Y:S01]  /*7550*/  STL.64 [R1+0x1a8], R14 ;  /* 0x0001a80e01007387 */ /* 0x0003e20000100a00 */
[----:B0-----:R-:W-:-:S03]  /*7560*/  IMAD.WIDE R16, R29, 0x2, R4 ;  /* 0x000000021d107825 */ /* 0x001fc600078e0204 */
[----:B-1----:R-:W4:Y:S04]  /*7570*/  LDL.LU R14, [R1+0x250] ;  /* 0x00025000010e7983 */ /* 0x002f280000300800 */
[----:B------:R-:W4:Y:S04]  /*7580*/  LDL.LU R28, [R1+0x260] ;  /* 0x00026000011c7983 */ /* 0x000f280000300800 */
[----:B------:R0:W-:Y:S04]  /*7590*/  STL.64 [R1+0x1b0], R16 ;  /* 0x0001b01001007387 */ /* 0x0001e80000100a00 */
[----:B------:R-:W4:Y:S04]  /*75a0*/  LDL.LU R29, [R1+0x11c] ;  /* 0x00011c00011d7983 */ /* 0x000f280000300800 */
[----:B------:R-:W4:Y:S01]  /*75b0*/  LDL.LU R15, [R1+0x118] ;  /* 0x00011800010f7983 */ /* 0x000f220000300800 */
[----:B0-----:R-:W-:-:S03]  /*75c0*/  IMAD.WIDE R16, R27, 0x2, R4 ;  /* 0x000000021b107825 */ /* 0x001fc600078e0204 */
[----:B------:R-:W4:Y:S04]  /*75d0*/  LDL.LU R26, [R1+0x114] ;  /* 0x00011400011a7983 */ /* 0x000f280000300800 */
[----:B------:R2:W-:Y:S04]  /*75e0*/  STL.64 [R1+0x1c0], R16 ;  /* 0x0001c01001007387 */ /* 0x0005e80000100a00 */
[----:B------:R-:W4:Y:S04]  /*75f0*/  LDL.LU R27, [R1+0x110] ;  /* 0x00011000011b7983 */ /* 0x000f280000300800 */
[----:B------:R-:W4:Y:S01]  /*7600*/  LDL.LU R12, [R1+0x10c] ;  /* 0x00010c00010c7983 */ /* 0x000f220000300800 */
[----:B--2---:R-:W-:-:S03]  /*7610*/  IMAD.WIDE R16, R24, 0x2, R4 ;  /* 0x0000000218107825 */ /* 0x004fc600078e0204 */
[----:B------:R-:W2:Y:S04]  /*7620*/  LDL.LU R24, [R1+0x108] ;  /* 0x0001080001187983 */ /* 0x000ea80000300800 */
[----:B------:R4:W-:Y:S01]  /*7630*/  STL.64 [R1+0x1c8], R16 ;  /* 0x0001c81001007387 */ /* 0x0009e20000100a00 */
[----:B---3--:R-:W-:-:S05]  /*7640*/  IMAD.WIDE R20, R13, 0x2, R4 ;  /* 0x000000020d147825 */ /* 0x008fca00078e0204 */
[----:B------:R-:W-:Y:S01]  /*7650*/  STL.64 [R1+0x1d8], R20 ;  /* 0x0001d81401007387 */ /* 0x000fe20000100a00 */
[----:B----4-:R-:W-:-:S04]  /*7660*/  IMAD.WIDE R16, R10, 0x2, R4 ;  /* 0x000000020a107825 */ /* 0x010fc800078e0204 */
[--C-:B------:R-:W-:Y:S02]  /*7670*/  IMAD.WIDE R18, R25, 0x2, R4.reuse ;  /* 0x0000000219127825 */ /* 0x100fe400078e0204 */
[----:B------:R-:W3:Y:S04]  /*7680*/  LDL.LU R25, [R1+0x104] ;  /* 0x0001040001197983 */ /* 0x000ee80000300800 */
[----:B------:R0:W-:Y:S04]  /*7690*/  STL.64 [R1+0x1e8], R16 ;  /* 0x0001e81001007387 */ /* 0x0001e80000100a00 */
[----:B------:R1:W-:Y:S04]  /*76a0*/  STL.64 [R1+0x1f0], R18 ;  /* 0x0001f01201007387 */ /* 0x0003e80000100a00 */
[----:B------:R-:W4:Y:S01]  /*76b0*/  LDL.LU R13, [R1+0x100] ;  /* 0x00010000010d7983 */ /* 0x000f220000300800 */
[----:B0-----:R-:W-:-:S03]  /*76c0*/  IMAD.WIDE R16, R22, 0x2, R4 ;  /* 0x0000000216107825 */ /* 0x001fc600078e0204 */
[----:B------:R-:W3:Y:S01]  /*76d0*/  LDL.LU R22, [R1+0xfc] ;  /* 0x0000fc0001167983 */ /* 0x000ee20000300800 */
[----:B-1----:R-:W-:-:S03]  /*76e0*/  IMAD.WIDE R18, R23, 0x2, R4 ;  /* 0x0000000217127825 */ /* 0x002fc600078e0204 */
[----:B------:R0:W-:Y:S04]  /*76f0*/  STL.64 [R1+0x200], R16 ;  /* 0x0002001001007387 */ /* 0x0001e80000100a00 */
[----:B------:R-:W3:Y:S04]  /*7700*/  LDL.LU R23, [R1+0xf8] ;  /* 0x0000f80001177983 */ /* 0x000ee80000300800 */
[----:B------:R-:W-:Y:S01]  /*7710*/  STL.64 [R1+0x208], R18 ;  /* 0x0002081201007387 */ /* 0x000fe20000100a00 */
[----:B0-----:R-:W-:-:S03]  /*7720*/  IMAD.WIDE R16, R11, 0x2, R4 ;  /* 0x000000020b107825 */ /* 0x001fc600078e0204 */
[----:B------:R-:W3:Y:S04]  /*7730*/  LDL.LU R10, [R1+0xf4] ;  /* 0x0000f400010a7983 */ /* 0x000ee80000300800 */
[----:B------:R-:W3:Y:S04]  /*7740*/  LDL.LU R11, [R1+0xf0] ;  /* 0x0000f000010b7983 */ /* 0x000ee80000300800 */
[----:B------:R0:W-:Y:S02]  /*7750*/  STL.64 [R1+0x218], R16 ;  /* 0x0002181001007387 */ /* 0x0001e40000100a00 */
[----:B0-----:R-:W-:-:S02]  /*7760*/  IMAD.WIDE R16, R8, 0x2, R4 ;  /* 0x0000000208107825 */ /* 0x001fc400078e0204 */
[----:B------:R-:W3:Y:S04]  /*7770*/  LDL.LU R8, [R1+0xec] ;  /* 0x0000ec0001087983 */ /* 0x000ee80000300800 */
[----:B------:R0:W-:Y:S01]  /*7780*/  STL.64 [R1+0x220], R16 ;  /* 0x0002201001007387 */ /* 0x0001e20000100a00 */
[----:B------:R-:W-:-:S03]  /*7790*/  IMAD.WIDE R18, R9, 0x2, R4 ;  /* 0x0000000209127825 */ /* 0x000fc600078e0204 */
[----:B------:R-:W3:Y:S04]  /*77a0*/  LDL.LU R9, [R1+0xe8] ;  /* 0x0000e80001097983 */ /* 0x000ee80000300800 */
[----:B------:R1:W-:Y:S01]  /*77b0*/  STL.64 [R1+0x230], R18 ;  /* 0x0002301201007387 */ /* 0x0003e20000100a00 */
[----:B0-----:R-:W-:-:S03]  /*77c0*/  IMAD.WIDE R16, R6, 0x2, R4 ;  /* 0x0000000206107825 */ /* 0x001fc600078e0204 */
[----:B------:R-:W3:Y:S04]  /*77d0*/  LDL.LU R6, [R1+0xe4] ;  /* 0x0000e40001067983 */ /* 0x000ee80000300800 */
[----:B------:R0:W-:Y:S01]  /*77e0*/  STL.64 [R1+0x238], R16 ;  /* 0x0002381001007387 */ /* 0x0001e20000100a00 */
[----:B-1----:R-:W-:-:S03]  /*77f0*/  IMAD.WIDE R18, R7, 0x2, R4 ;  /* 0x0000000207127825 */ /* 0x002fc600078e0204 */
[----:B------:R-:W3:Y:S04]  /*7800*/  LDL.LU R7, [R1+0xe0] ;  /* 0x0000e00001077983 */ /* 0x000ee80000300800 */
[----:B------:R1:W-:Y:S01]  /*7810*/  STL.64 [R1+0x248], R18 ;  /* 0x0002481201007387 */ /* 0x0003e20000100a00 */
[----:B0-----:R-:W-:-:S04]  /*7820*/  IMAD.WIDE R16, R14, 0x2, R4 ;  /* 0x000000020e107825 */ /* 0x001fc800078e0204 */
[--C-:B-1----:R-:W-:Y:S01]  /*7830*/  IMAD.WIDE R18, R28, 0x2, R4.reuse ;  /* 0x000000021c127825 */ /* 0x102fe200078e0204 */
[----:B------:R0:W-:Y:S04]  /*7840*/  STL.64 [R1+0x250], R16 ;  /* 0x0002501001007387 */ /* 0x0001e80000100a00 */
[----:B------:R1:W-:Y:S01]  /*7850*/  STL.64 [R1+0x260], R18 ;  /* 0x0002601201007387 */ /* 0x0003e20000100a00 */
[----:B0-----:R-:W-:-:S03]  /*7860*/  IMAD.WIDE R16, R29, 0x2, R4 ;  /* 0x000000021d107825 */ /* 0x001fc600078e0204 */
[----:B------:R-:W3:Y:S01]  /*7870*/  LDL.LU.64 R28, [R1+0xd8] ;  /* 0x0000d800011c7983 */ /* 0x000ee20000300a00 */
[----:B-1----:R-:W-:-:S03]  /*7880*/  IMAD.WIDE R18, R15, 0x2, R4 ;  /* 0x000000020f127825 */ /* 0x002fc600078e0204 */
[----:B------:R0:W-:Y:S04]  /*7890*/  STL.64 [R1+0x270], R16 ;  /* 0x0002701001007387 */ /* 0x0001e80000100a00 */
[----:B------:R-:W-:Y:S01]  /*78a0*/  STL.64 [R1+0x118], R18 ;  /* 0x0001181201007387 */ /* 0x000fe20000100a00 */
[----:B------:R-:W-:-:S04]  /*78b0*/  IMAD.WIDE R14, R27, 0x2, R4 ;  /* 0x000000021b0e7825 */ /* 0x000fc800078e0204 */
[--C-:B0-----:R-:W-:Y:S02]  /*78c0*/  IMAD.WIDE R16, R26, 0x2, R4.reuse ;  /* 0x000000021a107825 */ /* 0x101fe400078e0204 */
[----:B------:R-:W3:Y:S04]  /*78d0*/  LDL.LU.64 R26, [R1+0x30] ;  /* 0x00003000011a7983 */ /* 0x000ee80000300a00 */
[----:B------:R0:W-:Y:S04]  /*78e0*/  STL.64 [R1+0x280], R16 ;  /* 0x0002801001007387 */ /* 0x0001e80000100a00 */
[----:B------:R2:W-:Y:S04]  /*78f0*/  STL.64 [R1+0x110], R14 ;  /* 0x0001100e01007387 */ /* 0x0005e80000100a00 */
[----:B------:R-:W3:Y:S01]  /*7900*/  LDL.LU.64 R20, [R1+0x28] ;  /* 0x0000280001147983 */ /* 0x000ee20000300a00 */
[----:B0-----:R-:W-:-:S05]  /*7910*/  IMAD.WIDE R16, R12, 0x2, R4 ;  /* 0x000000020c107825 */ /* 0x001fca00078e0204 */
[----:B------:R-:W-:Y:S01]  /*7920*/  STL.64 [R1+0x298], R16 ;  /* 0x0002981001007387 */ /* 0x000fe20000100a00 */
[----:B--2---:R-:W-:-:S03]  /*7930*/  IMAD.WIDE R14, R24, 0x2, R4 ;  /* 0x00000002180e7825 */ /* 0x004fc600078e0204 */
[----:B---3--:R0:W-:Y:S04]  /*7940*/  STL.64 [R1+0x1260], R20 ;  /* 0x0012601401007387 */ /* 0x0081e80000100a00 */
[----:B------:R4:W-:Y:S04]  /*7950*/  STL.64 [R1+0x108], R14 ;  /* 0x0001080e01007387 */ /* 0x0009e80000100a00 */
[----:B0-----:R-:W2:Y:S01]  /*7960*/  LDL.LU.64 R20, [R1+0xd0] ;  /* 0x0000d00001147983 */ /* 0x001ea20000300a00 */
[----:B------:R-:W-:-:S03]  /*7970*/  IMAD.WIDE R16, R25, 0x2, R4 ;  /* 0x0000000219107825 */ /* 0x000fc600078e0204 */
[----:B------:R-:W3:Y:S01]  /*7980*/  LDL.LU.64 R24, [R1+0xc8] ;  /* 0x0000c80001187983 */ /* 0x000ee20000300a00 */
[----:B----4-:R-:W-:-:S03]  /*7990*/  IMAD.WIDE R14, R13, 0x2, R4 ;  /* 0x000000020d0e7825 */ /* 0x010fc600078e0204 */
[----:B------:R-:W-:Y:S01]  /*79a0*/  STL.64 [R1+0x2a8], R16 ;  /* 0x0002a81001007387 */ /* 0x000fe20000100a00 */
[----:B------:R-:W-:-:S03]  /*79b0*/  IMAD.WIDE R12, R22, 0x2, R4 ;  /* 0x00000002160c7825 */ /* 0x000fc600078e0204 */
[----:B------:R-:W4:Y:S04]  /*79c0*/  LDL.LU.64 R18, [R1+0x20] ;  /* 0x0000200001127983 */ /* 0x000f280000300a00 */
[----:B------:R0:W-:Y:S04]  /*79d0*/  STL.64 [R1+0x100], R14 ;  /* 0x0001000e01007387 */ /* 0x0001e80000100a00 */
[----:B------:R1:W-:Y:S01]  /*79e0*/  STL.64 [R1+0x2c0], R12 ;  /* 0x0002c00c01007387 */ /* 0x0003e20000100a00 */
[----:B0-----:R-:W-:-:S03]  /*79f0*/  IMAD.WIDE R14, R23, 0x2, R4 ;  /* 0x00000002170e7825 */ /* 0x001fc600078e0204 */
[----:B------:R-:W3:Y:S01]  /*7a00*/  LDL.LU.64 R22, [R1+0xc0] ;  /* 0x0000c00001167983 */ /* 0x000ee20000300a00 */
[----:B-1----:R-:W-:-:S03]  /*7a10*/  IMAD.WIDE R12, R10, 0x2, R4 ;  /* 0x000000020a0c7825 */ /* 0x002fc600078e0204 */
[----:B------:R0:W-:Y:S01]  /*7a20*/  STL.64 [R1+0xf8], R14 ;  /* 0x0000f80e01007387 */ /* 0x0001e20000100a00 */
[----:B------:R-:W-:-:S03]  /*7a30*/  IMAD.WIDE R10, R11, 0x2, R4 ;  /* 0x000000020b0a7825 */ /* 0x000fc600078e0204 */
[----:B------:R-:W3:Y:S04]  /*7a40*/  LDL.LU.64 R16, [R1+0x18] ;  /* 0x0000180001107983 */ /* 0x000ee80000300a00 */
[----:B------:R1:W-:Y:S04]  /*7a50*/  STL.64 [R1+0x2d0], R12 ;  /* 0x0002d00c01007387 */ /* 0x0003e80000100a00 */
[----:B------:R1:W-:Y:S04]  /*7a60*/  STL.64 [R1+0xf0], R10 ;  /* 0x0000f00a01007387 */ /* 0x0003e80000100a00 */
[----:B0-----:R-:W3:Y:S01]  /*7a70*/  LDL.LU.64 R14, [R1+0xb8] ;  /* 0x0000b800010e7983 */ /* 0x001ee20000300a00 */
[----:B-1----:R-:W-:-:S04]  /*7a80*/  IMAD.WIDE R12, R8, 0x2, R4 ;  /* 0x00000002080c7825 */ /* 0x002fc800078e0204 */
[--C-:B------:R-:W-:Y:S01]  /*7a90*/  IMAD.WIDE R10, R9, 0x2, R4.reuse ;  /* 0x00000002090a7825 */ /* 0x100fe200078e0204 */
[----:B------:R0:W-:Y:S03]  /*7aa0*/  STL.64 [R1+0x2e8], R12 ;  /* 0x0002e80c01007387 */ /* 0x0001e60000100a00 */
[----:B------:R-:W-:-:S04]  /*7ab0*/  IMAD.WIDE R8, R6, 0x2, R4 ;  /* 0x0000000206087825 */ /* 0x000fc800078e0204 */
[--C-:B------:R-:W-:Y:S01]  /*7ac0*/  IMAD.WIDE R6, R7, 0x2, R4.reuse ;  /* 0x0000000207067825 */ /* 0x100fe200078e0204 */
[----:B0-----:R-:W3:Y:S04]  /*7ad0*/  LDL.LU.64 R12, [R1+0x10] ;  /* 0x00001000010c7983 */ /* 0x001ee80000300a00 */
[----:B------:R0:W-:Y:S04]  /*7ae0*/  STL.64 [R1+0xe8], R10 ;  /* 0x0000e80a01007387 */ /* 0x0001e80000100a00 */
[----:B0-----:R-:W3:Y:S04]  /*7af0*/  LDL.LU.64 R10, [R1+0xb0] ;  /* 0x0000b000010a7983 */ /* 0x001ee80000300a00 */
[----:B------:R0:W-:Y:S04]  /*7b00*/  STL.64 [R1+0x2f8], R8 ;  /* 0x0002f80801007387 */ /* 0x0001e80000100a00 */
[----:B0-----:R-:W3:Y:S04]  /*7b10*/  LDL.LU.64 R8, [R1+0x8] ;  /* 0x0000080001087983 */ /* 0x001ee80000300a00 */
[----:B------:R0:W-:Y:S02]  /*7b20*/  STL.64 [R1+0xe0], R6 ;  /* 0x0000e00601007387 */ /* 0x0001e40000100a00 */
[----:B0-----:R-:W-:-:S04]  /*7b30*/  IMAD.WIDE R6, R0, 0x2, R4 ;  /* 0x0000000200067825 */ /* 0x001fc800078e0204 */
[----:B------:R-:W-:Y:S01]  /*7b40*/  IMAD.MOV.U32 R0, RZ, RZ, R29 ;  /* 0x000000ffff007224 */ /* 0x000fe200078e001d */
[----:B------:R0:W-:Y:S01]  /*7b50*/  STL.64 [R1+0x310], R6 ;  /* 0x0003100601007387 */ /* 0x0001e20000100a00 */
[----:B------:R-:W-:Y:S02]  /*7b60*/  IMAD.MOV.U32 R4, RZ, RZ, R2 ;  /* 0x000000ffff047224 */ /* 0x000fe400078e0002 */
[----:B------:R-:W-:Y:S01]  /*7b70*/  IMAD.MOV.U32 R5, RZ, RZ, R3 ;  /* 0x000000ffff057224 */ /* 0x000fe200078e0003 */
[----:B0-----:R-:W3:Y:S04]  /*7b80*/  LDL.LU.64 R6, [R1+0xa8] ;  /* 0x0000a80001067983 */ /* 0x001ee80000300a00 */
[----:B------:R0:W-:Y:S04]  /*7b90*/  STL [R1+0x11c0], R28 ;  /* 0x0011c01c01007387 */ /* 0x0001e80000100800 */
[----:B------:R-:W3:Y:S04]  /*7ba0*/  LDL.LU.64 R2, [R1] ;  /* 0x0000000001027983 */ /* 0x000ee80000300a00 */
[----:B0-----:R-:W3:Y:S04]  /*7bb0*/  LDL.LU.64 R28, [R1+0xa0] ;  /* 0x0000a000011c7983 */ /* 0x001ee80000300a00 */
[----:B------:R0:W-:Y:S04]  /*7bc0*/  STL [R1+0x11b8], R0 ;  /* 0x0011b80001007387 */ /* 0x0001e80000100800 */
[----:B------:R1:W-:Y:S01]  /*7bd0*/  STL [R1+0x11bc], R26 ;  /* 0x0011bc1a01007387 */ /* 0x0003e20000100800 */
[----:B0-----:R-:W-:-:S03]  /*7be0*/  IMAD.MOV.U32 R0, RZ, RZ, R27 ;  /* 0x000000ffff007224 */ /* 0x001fc600078e001b */
[----:B-1----:R-:W3:Y:S04]  /*7bf0*/  LDL.LU.64 R26, [R1+0x98] ;  /* 0x00009800011a7983 */ /* 0x002ee80000300a00 */
[----:B------:R0:W-:Y:S04]  /*7c00*/  STL [R1+0x11b0], R0 ;  /* 0x0011b00001007387 */ /* 0x0001e80000100800 */
[----:B--2---:R1:W-:Y:S01]  /*7c10*/  STL [R1+0x11b4], R20 ;  /* 0x0011b41401007387 */ /* 0x0043e20000100800 */
[----:B0-----:R-:W-:-:S03]  /*7c20*/  IMAD.MOV.U32 R0, RZ, RZ, R21 ;  /* 0x000000ffff007224 */ /* 0x001fc600078e0015 */
[----:B-1----:R-:W2:Y:S04]  /*7c30*/  LDL.LU.64 R20, [R1+0x1260] ;  /* 0x0012600001147983 */ /* 0x002ea80000300a00 */
[----:B------:R2:W-:Y:S02]  /*7c40*/  STL [R1+0x11a8], R0 ;  /* 0x0011a80001007387 */ /* 0x0005e40000100800 */
[----:B--2---:R-:W-:Y:S02]  /*7c50*/  IMAD.MOV.U32 R0, RZ, RZ, R21 ;  /* 0x000000ffff007224 */ /* 0x004fe400078e0015 */
[----:B------:R0:W-:Y:S04]  /*7c60*/  STL [R1+0x11ac], R20 ;  /* 0x0011ac1401007387 */ /* 0x0001e80000100800 */
[----:B0-----:R-:W2:Y:S04]  /*7c70*/  LDL.LU.64 R20, [R1+0x1258] ;  /* 0x0012580001147983 */ /* 0x001ea80000300a00 */
[----:B---3--:R-:W-:Y:S04]  /*7c80*/  STL [R1+0x11a4], R24 ;  /* 0x0011a41801007387 */ /* 0x008fe80000100800 */
[----:B------:R0:W-:Y:S02]  /*7c90*/  STL [R1+0x11a0], R0 ;  /* 0x0011a00001007387 */ /* 0x0001e40000100800 */
[----:B0-----:R-:W-:-:S02]  /*7ca0*/  IMAD.MOV.U32 R0, RZ, RZ, R25 ;  /* 0x000000ffff007224 */ /* 0x001fc400078e0019 */
[----:B------:R-:W3:Y:S04]  /*7cb0*/  LDL.LU.64 R24, [R1+0x90] ;  /* 0x0000900001187983 */ /* 0x000ee80000300a00 */
[----:B------:R0:W-:Y:S04]  /*7cc0*/  STL [R1+0x1198], R0 ;  /* 0x0011980001007387 */ /* 0x0001e80000100800 */
[----:B----4-:R1:W-:Y:S01]  /*7cd0*/  STL [R1+0x119c], R18 ;  /* 0x00119c1201007387 */ /* 0x0103e20000100800 */
[----:B0-----:R-:W-:-:S03]  /*7ce0*/  IMAD.MOV.U32 R0, RZ, RZ, R19 ;  /* 0x000000ffff007224 */ /* 0x001fc600078e0013 */
[----:B-1----:R-:W4:Y:S04]  /*7cf0*/  LDL.LU.64 R18, [R1+0x1250] ;  /* 0x0012500001127983 */ /* 0x002f280000300a00 */
[----:B------:R-:W-:Y:S04]  /*7d00*/  STL [R1+0x1194], R22 ;  /* 0x0011941601007387 */ /* 0x000fe80000100800 */
[----:B------:R0:W-:Y:S02]  /*7d10*/  STL [R1+0x1190], R0 ;  /* 0x0011900001007387 */ /* 0x0001e40000100800 */
[----:B0-----:R-:W-:-:S02]  /*7d20*/  IMAD.MOV.U32 R0, RZ, RZ, R23 ;  /* 0x000000ffff007224 */ /* 0x001fc400078e0017 */
[----:B------:R-:W2:Y:S04]  /*7d30*/  LDL.LU.64 R22, [R1+0x88] ;  /* 0x0000880001167983 */ /* 0x000ea80000300a00 */
[----:B------:R0:W-:Y:S04]  /*7d40*/  STL [R1+0x1188], R0 ;  /* 0x0011880001007387 */ /* 0x0001e80000100800 */
[----:B------:R1:W-:Y:S01]  /*7d50*/  STL [R1+0x118c], R16 ;  /* 0x00118c1001007387 */ /* 0x0003e20000100800 */
[----:B0-----:R-:W-:-:S03]  /*7d60*/  IMAD.MOV.U32 R0, RZ, RZ, R17 ;  /* 0x000000ffff007224 */ /* 0x001fc600078e0011 */
[----:B-1----:R-:W2:Y:S04]  /*7d70*/  LDL.LU.64 R16, [R1+0x1248] ;  /* 0x0012480001107983 */ /* 0x002ea80000300a00 */
[----:B------:R-:W-:Y:S04]  /*7d80*/  STL [R1+0x1184], R14 ;  /* 0x0011840e01007387 */ /* 0x000fe80000100800 */
[----:B------:R0:W-:Y:S02]  /*7d90*/  STL [R1+0x1180], R0 ;  /* 0x0011800001007387 */ /* 0x0001e40000100800 */
[----:B0-----:R-:W-:-:S02]  /*7da0*/  IMAD.MOV.U32 R0, RZ, RZ, R15 ;  /* 0x000000ffff007224 */ /* 0x001fc400078e000f */
[----:B------:R-:W2:Y:S04]  /*7db0*/  LDL.LU.64 R14, [R1+0x1240] ;  /* 0x00124000010e7983 */ /* 0x000ea80000300a00 */
        /* <DEDUP_REMOVED lines=14> */
[----:B0-----:R-:W-:-:S02]  /*7ea0*/  MOV R0, R7 ;  /* 0x0000000700007202 */ /* 0x001fc40000000f00 */
        /* <DEDUP_REMOVED lines=9> */
[----:B--2---:R-:W-:Y:S04]  /*7f40*/  STL [R1+0x114c], R28 ;  /* 0x00114c1c01007387 */ /* 0x004fe80000100800 */
[----:B------:R0:W-:Y:S04]  /*7f50*/  STL [R1+0x1148], R0 ;  /* 0x0011480001007387 */ /* 0x0001e80000100800 */
[----:B------:R1:W-:Y:S04]  /*7f60*/  STL [R1+0x1140], R29 ;  /* 0x0011401d01007387 */ /* 0x0003e80000100800 */
[----:B------:R2:W-:Y:S01]  /*7f70*/  STL [R1+0x1144], R26 ;  /* 0x0011441a01007387 */ /* 0x0005e20000100800 */
[----:B0-----:R-:W-:-:S03]  /*7f80*/  IMAD.MOV.U32 R0, RZ, RZ, R27 ;  /* 0x000000ffff007224 */ /* 0x001fc600078e001b */
[----:B-1----:R-:W3:Y:S04]  /*7f90*/  LDL.64 R28, [R1+0x3d0] ;  /* 0x0003d000011c7983 */ /* 0x002ee80000100a00 */
[----:B--2---:R-:W2:Y:S04]  /*7fa0*/  LDL.LU.64 R26, [R1+0x1208] ;  /* 0x00120800011a7983 */ /* 0x004ea80000300a00 */
[----:B--2---:R-:W-:Y:S04]  /*7fb0*/  STL [R1+0x113c], R26 ;  /* 0x00113c1a01007387 */ /* 0x004fe80000100800 */
[----:B------:R3:W-:Y:S04]  /*7fc0*/  STL [R1+0x1138], R0 ;  /* 0x0011380001007387 */ /* 0x0007e80000100800 */
[----:B------:R0:W-:Y:S01]  /*7fd0*/  STL [R1+0x1130], R27 ;  /* 0x0011301b01007387 */ /* 0x0001e20000100800 */
[----:B---3--:R-:W-:-:S03]  /*7fe0*/  IMAD.MOV.U32 R0, RZ, RZ, R25 ;  /* 0x000000ffff007224 */ /* 0x008fc600078e0019 */
[----:B0-----:R-:W2:Y:S04]  /*7ff0*/  LDL.LU.64 R26, [R1+0x78] ;  /* 0x00007800011a7983 */ /* 0x001ea80000300a00 */
[----:B------:R0:W-:Y:S04]  /*8000*/  STL [R1+0x1134], R24 ;  /* 0x0011341801007387 */ /* 0x0001e80000100800 */
[----:B0-----:R-:W3:Y:S04]  /*8010*/  LDL.LU.64 R24, [R1+0x1200] ;  /* 0x0012000001187983 */ /* 0x001ee80000300a00 */
[----:B---3--:R-:W-:Y:S04]  /*8020*/  STL [R1+0x112c], R24 ;  /* 0x00112c1801007387 */ /* 0x008fe80000100800 */
[----:B------:R0:W-:Y:S04]  /*8030*/  STL [R1+0x1128], R0 ;  /* 0x0011280001007387 */ /* 0x0001e80000100800 */
[----:B------:R1:W-:Y:S01]  /*8040*/  STL [R1+0x1120], R25 ;  /* 0x0011201901007387 */ /* 0x0003e20000100800 */
[----:B0-----:R-:W-:-:S03]  /*8050*/  IMAD.MOV.U32 R0, RZ, RZ, R23 ;  /* 0x000000ffff007224 */ /* 0x001fc600078e0017 */
[----:B-1----:R-:W3:Y:S04]  /*8060*/  LDL.LU.64 R24, [R1+0x70] ;  /* 0x0000700001187983 */ /* 0x002ee80000300a00 */
[----:B------:R0:W-:Y:S04]  /*8070*/  STL [R1+0x1124], R22 ;  /* 0x0011241601007387 */ /* 0x0001e80000100800 */
[----:B0-----:R-:W2:Y:S04]  /*8080*/  LDL.LU.64 R22, [R1+0x11f8] ;  /* 0x0011f80001167983 */ /* 0x001ea80000300a00 */
[----:B--2---:R-:W-:Y:S04]  /*8090*/  STL [R1+0x111c], R22 ;  /* 0x00111c1601007387 */ /* 0x004fe80000100800 */
[----:B------:R-:W-:Y:S04]  /*80a0*/  STL [R1+0x1118], R0 ;  /* 0x0011180001007387 */ /* 0x000fe80000100800 */
[----:B------:R0:W-:Y:S04]  /*80b0*/  STL [R1+0x1110], R23 ;  /* 0x0011101701007387 */ /* 0x0001e80000100800 */
[----:B0-----:R-:W2:Y:S02]  /*80c0*/  LDL.LU.64 R22, [R1+0x80] ;  /* 0x0000800001167983 */ /* 0x001ea40000300a00 */
[----:B--2---:R-:W-:-:S02]  /*80d0*/  IMAD.MOV.U32 R0, RZ, RZ, R23 ;  /* 0x000000ffff007224 */ /* 0x004fc400078e0017 */
[----:B------:R0:W-:Y:S04]  /*80e0*/  STL [R1+0x1114], R22 ;  /* 0x0011141601007387 */ /* 0x0001e80000100800 */
[----:B0-----:R-:W2:Y:S04]  /*80f0*/  LDL.LU.64 R22, [R1+0x50] ;  /* 0x0000500001167983 */ /* 0x001ea80000300a00 */
[----:B------:R0:W-:Y:S04]  /*8100*/  STL [R1+0x1108], R0 ;  /* 0x0011080001007387 */ /* 0x0001e80000100800 */
[----:B------:R-:W-:Y:S04]  /*8110*/  STL [R1+0x110c], R2 ;  /* 0x00110c0201007387 */ /* 0x000fe80000100800 */
[----:B------:R1:W-:Y:S01]  /*8120*/  STL [R1+0x1100], R3 ;  /* 0x0011000301007387 */ /* 0x0003e20000100800 */
[----:B0-----:R-:W-:-:S03]  /*8130*/  IMAD.MOV.U32 R0, RZ, RZ, R27 ;  /* 0x000000ffff007224 */ /* 0x001fc600078e001b */
[----:B-1----:R-:W2:Y:S04]  /*8140*/  LDL.LU.64 R2, [R1+0x58] ;  /* 0x0000580001027983 */ /* 0x002ea80000300a00 */
[----:B------:R0:W-:Y:S04]  /*8150*/  STL [R1+0x1104], R26 ;  /* 0x0011041a01007387 */ /* 0x0001e80000100800 */
[----:B0-----:R-:W2:Y:S04]  /*8160*/  LDL.LU.64 R26, [R1+0x48] ;  /* 0x00004800011a7983 */ /* 0x001ea80000300a00 */
[----:B------:R3:W-:Y:S04]  /*8170*/  STL [R1+0x10f8], R0 ;  /* 0x0010f80001007387 */ /* 0x0007e80000100800 */
[----:B------:R-:W-:Y:S04]  /*8180*/  STL [R1+0x10fc], R6 ;  /* 0x0010fc0601007387 */ /* 0x000fe80000100800 */
[----:B------:R0:W-:Y:S01]  /*8190*/  STL [R1+0x10f0], R7 ;  /* 0x0010f00701007387 */ /* 0x0001e20000100800 */
[----:B---3--:R-:W-:-:S03]  /*81a0*/  IMAD.MOV.U32 R0, RZ, RZ, R25 ;  /* 0x000000ffff007224 */ /* 0x008fc600078e0019 */
[----:B0-----:R-:W3:Y:S04]  /*81b0*/  LDL.LU.64 R6, [R1+0x60] ;  /* 0x0000600001067983 */ /* 0x001ee80000300a00 */
[----:B------:R0:W-:Y:S04]  /*81c0*/  STL [R1+0x10f4], R24 ;  /* 0x0010f41801007387 */ /* 0x0001e80000100800 */
[----:B0-----:R-:W2:Y:S04]  /*81d0*/  LDL.LU.64 R24, [R1+0x40] ;  /* 0x0000400001187983 */ /* 0x001ea80000300a00 */
[----:B------:R-:W-:Y:S04]  /*81e0*/  STL [R1+0x10e8], R0 ;  /* 0x0010e80001007387 */ /* 0x000fe80000100800 */
[----:B------:R-:W-:Y:S04]  /*81f0*/  STL [R1+0x10ec], R8 ;  /* 0x0010ec0801007387 */ /* 0x000fe80000100800 */
[----:B------:R0:W-:Y:S04]  /*8200*/  STL [R1+0x10e0], R9 ;  /* 0x0010e00901007387 */ /* 0x0001e80000100800 */
[----:B0-----:R-:W2:Y:S02]  /*8210*/  LDL.LU.64 R8, [R1+0x68] ;  /* 0x0000680001087983 */ /* 0x001ea40000300a00 */
[----:B--2---:R-:W-:-:S02]  /*8220*/  IMAD.MOV.U32 R0, RZ, RZ, R9 ;  /* 0x000000ffff007224 */ /* 0x004fc400078e0009 */
[----:B------:R-:W-:Y:S04]  /*8230*/  STL [R1+0x10e4], R8 ;  /* 0x0010e40801007387 */ /* 0x000fe80000100800 */
[----:B------:R-:W-:Y:S04]  /*8240*/  STL [R1+0x10dc], R10 ;  /* 0x0010dc0a01007387 */ /* 0x000fe80000100800 */
[----:B------:R3:W-:Y:S04]  /*8250*/  STL [R1+0x10d8], R0 ;  /* 0x0010d80001007387 */ /* 0x0007e80000100800 */
[----:B------:R0:W-:Y:S01]  /*8260*/  STL [R1+0x10d0], R11 ;  /* 0x0010d00b01007387 */ /* 0x0001e20000100800 */
[----:B---3--:R-:W-:-:S03]  /*8270*/  IMAD.MOV.U32 R0, RZ, RZ, R7 ;  /* 0x000000ffff007224 */ /* 0x008fc600078e0007 */
[----:B------:R-:W-:Y:S04]  /*8280*/  STL [R1+0x10d4], R6 ;  /* 0x0010d40601007387 */ /* 0x000fe80000100800 */
[----:B------:R-:W-:Y:S04]  /*8290*/  STL [R1+0x10cc], R12 ;  /* 0x0010cc0c01007387 */ /* 0x000fe80000100800 */
[----:B------:R1:W-:Y:S04]  /*82a0*/  STL [R1+0x10c8], R0 ;  /* 0x0010c80001007387 */ /* 0x0003e80000100800 */
[----:B0-----:R-:W2:Y:S04]  /*82b0*/  LDL.LU.64 R10, [R1+0x120] ;  /* 0x00012000010a7983 */ /* 0x001ea80000300a00 */
[----:B------:R0:W-:Y:S01]  /*82c0*/  STL [R1+0x10c0], R13 ;  /* 0x0010c00d01007387 */ /* 0x0001e20000100800 */
[----:B-1----:R-:W-:-:S03]  /*82d0*/  IMAD.MOV.U32 R0, RZ, RZ, R3 ;  /* 0x000000ffff007224 */ /* 0x002fc600078e0003 */
[----:B0-----:R-:W3:Y:S04]  /*82e0*/  LDL.LU.64 R12, [R1+0x38] ;  /* 0x00003800010c7983 */ /* 0x001ee80000300a00 */
[----:B------:R-:W-:Y:S04]  /*82f0*/  STL [R1+0x10c4], R2 ;  /* 0x0010c40201007387 */ /* 0x000fe80000100800 */
[----:B------:R-:W-:Y:S04]  /*8300*/  STL [R1+0x10bc], R14 ;  /* 0x0010bc0e01007387 */ /* 0x000fe80000100800 */
[----:B------:R0:W-:Y:S04]  /*8310*/  STL [R1+0x10b8], R0 ;  /* 0x0010b80001007387 */ /* 0x0001e80000100800 */
[----:B------:R-:W2:Y:S04]  /*8320*/  LDL.LU.64 R8, [R1+0x130] ;  /* 0x0001300001087983 */ /* 0x000ea80000300a00 */
[----:B------:R1:W-:Y:S01]  /*8330*/  STL [R1+0x10b0], R15 ;  /* 0x0010b00f01007387 */ /* 0x0003e20000100800 */
[----:B0-----:R-:W-:-:S03]  /*8340*/  IMAD.MOV.U32 R0, RZ, RZ, R23 ;  /* 0x000000ffff007224 */ /* 0x001fc600078e0017 */
[----:B-1----:R-:W2:Y:S04]  /*8350*/  LDL.LU.64 R14, [R1+0x128] ;  /* 0x00012800010e7983 */ /* 0x002ea80000300a00 */
[----:B------:R-:W-:Y:S04]  /*8360*/  STL [R1+0x10b4], R22 ;  /* 0x0010b41601007387 */ /* 0x000fe80000100800 */
[----:B------:R-:W2:Y:S04]  /*8370*/  LDL.LU.64 R6, [R1+0x140] ;  /* 0x0001400001067983 */ /* 0x000ea80000300a00 */
[----:B------:R-:W-:Y:S04]  /*8380*/  STL [R1+0x10ac], R16 ;  /* 0x0010ac1001007387 */ /* 0x000fe80000100800 */
[----:B------:R0:W-:Y:S04]  /*8390*/  STL [R1+0x10a8], R0 ;  /* 0x0010a80001007387 */ /* 0x0001e80000100800 */
[----:B------:R1:W-:Y:S04]  /*83a0*/  STL [R1+0x10a0], R17 ;  /* 0x0010a01101007387 */ /* 0x0003e80000100800 */
[----:B------:R-:W-:Y:S01]  /*83b0*/  STL [R1+0x10a4], R26 ;  /* 0x0010a41a01007387 */ /* 0x000fe20000100800 */
[----:B0-----:R-:W-:-:S03]  /*83c0*/  IMAD.MOV.U32 R0, RZ, RZ, R27 ;  /* 0x000000ffff007224 */ /* 0x001fc600078e001b */
[----:B-1----:R-:W2:Y:S04]  /*83d0*/  LDL.LU.64 R16, [R1+0x158] ;  /* 0x0001580001107983 */ /* 0x002ea80000300a00 */
[----:B----4-:R-:W-:Y:S04]  /*83e0*/  STL [R1+0x109c], R18 ;  /* 0x00109c1201007387 */ /* 0x010fe80000100800 */
[----:B------:R-:W-:Y:S04]  /*83f0*/  STL [R1+0x1098], R0 ;  /* 0x0010980001007387 */ /* 0x000fe80000100800 */
[----:B------:R0:W-:Y:S04]  /*8400*/  STL [R1+0x1090], R19 ;  /* 0x0010901301007387 */ /* 0x0001e80000100800 */
[----:B0-----:R-:W4:Y:S04]  /*8410*/  LDL.LU.64 R18, [R1+0x138] ;  /* 0x0001380001127983 */ /* 0x001f280000300a00 */
[----:B------:R-:W4:Y:S01]  /*8420*/  LDL.LU.64 R2, [R1+0x148] ;  /* 0x0001480001027983 */ /* 0x000f220000300a00 */
[----:B------:R-:W-:-:S02]  /*8430*/  IMAD.MOV.U32 R26, RZ, RZ, R28 ;  /* 0x000000ffff1a7224 */ /* 0x000fc400078e001c */
[----:B------:R-:W-:Y:S01]  /*8440*/  IMAD.MOV.U32 R27, RZ, RZ, R29 ;  /* 0x000000ffff1b7224 */ /* 0x000fe200078e001d */
[----:B------:R-:W-:Y:S01]  /*8450*/  STL [R1+0x1094], R24 ;  /* 0x0010941801007387 */ /* 0x000fe20000100800 */
[----:B------:R-:W-:Y:S02]  /*8460*/  IMAD.MOV.U32 R28, RZ, RZ, R4 ;  /* 0x000000ffff1c7224 */ /* 0x000fe400078e0004 */
[----:B------:R-:W-:Y:S02]  /*8470*/  IMAD.MOV.U32 R29, RZ, RZ, R5 ;  /* 0x000000ffff1d7224 */ /* 0x000fe400078e0005 */
[----:B------:R-:W-:Y:S01]  /*8480*/  IMAD.MOV.U32 R0, RZ, RZ, R25 ;  /* 0x000000ffff007224 */ /* 0x000fe200078e0019 */
[----:B------:R-:W4:Y:S04]  /*8490*/  LDL.LU.64 R4, [R1+0x170] ;  /* 0x0001700001047983 */ /* 0x000f280000300a00 */
[----:B------:R-:W-:Y:S04]  /*84a0*/  STL [R1+0x108c], R20 ;  /* 0x00108c1401007387 */ /* 0x000fe80000100800 */
[----:B------:R0:W-:Y:S04]  /*84b0*/  STL [R1+0x1088], R0 ;  /* 0x0010880001007387 */ /* 0x0001e80000100800 */
[----:B------:R-:W4:Y:S04]  /*84c0*/  LDL.LU.64 R22, [R1+0x150] ;  /* 0x0001500001167983 */ /* 0x000f280000300a00 */
[----:B------:R-:W-:Y:S04]  /*84d0*/  STL [R1+0x1080], R21 ;  /* 0x0010801501007387 */ /* 0x000fe80000100800 */
[----:B---3--:R1:W-:Y:S01]  /*84e0*/  STL [R1+0x1084], R12 ;  /* 0x0010840c01007387 */ /* 0x0083e20000100800 */
[----:B0-----:R-:W-:-:S03]  /*84f0*/  IMAD.MOV.U32 R0, RZ, RZ, R13 ;  /* 0x000000ffff007224 */ /* 0x001fc600078e000d */
[----:B------:R-:W3:Y:S04]  /*8500*/  LDL.LU.64 R24, [R1+0x188] ;  /* 0x0001880001187983 */ /* 0x000ee80000300a00 */
[----:B--2---:R-:W-:Y:S04]  /*8510*/  STL [R1+0x5dc], R10 ;  /* 0x0005dc0a01007387 */ /* 0x004fe80000100800 */
[----:B------:R0:W-:Y:S04]  /*8520*/  STL [R1+0x5d4], R0 ;  /* 0x0005d40001007387 */ /* 0x0001e80000100800 */
[----:B-1----:R-:W2:Y:S01]  /*8530*/  LDL.LU.64 R12, [R1+0x160] ;  /* 0x00016000010c7983 */ /* 0x002ea20000300a00 */
[----:B0-----:R-:W-:-:S03]  /*8540*/  IMAD.MOV.U32 R0, RZ, RZ, R11 ;  /* 0x000000ffff007224 */ /* 0x001fc600078e000b */
[----:B------:R-:W-:Y:S04]  /*8550*/  STL [R1+0x5e4], R14 ;  /* 0x0005e40e01007387 */ /* 0x000fe80000100800 */
[----:B------:R0:W-:Y:S04]  /*8560*/  STL [R1+0x5d8], R0 ;  /* 0x0005d80001007387 */ /* 0x0001e80000100800 */
[----:B------:R-:W2:Y:S01]  /*8570*/  LDL.LU.64 R10, [R1+0x1a0] ;  /* 0x0001a000010a7983 */ /* 0x000ea20000300a00 */
        /* <DEDUP_REMOVED lines=9> */
[----:B----4-:R-:W-:Y:S04]  /*8610*/  STL [R1+0x5fc], R18 ;  /* 0x0005fc1201007387 */ /* 0x010fe80000100800 */
[----:B------:R0:W-:Y:S04]  /*8620*/  STL [R1+0x5f0], R0 ;  /* 0x0005f00001007387 */ /* 0x0001e80000100800 */
[----:B------:R-:W4:Y:S01]  /*8630*/  LDL.LU.64 R6, [R1+0x178] ;  /* 0x0001780001067983 */ /* 0x000f220000300a00 */
[----:B0-----:R-:W-:-:S03]  /*8640*/  IMAD.MOV.U32 R0, RZ, RZ, R19 ;  /* 0x000000ffff007224 */ /* 0x001fc600078e0013 */
[----:B------:R-:W-:Y:S04]  /*8650*/  STL [R1+0x604], R16 ;  /* 0x0006041001007387 */ /* 0x000fe80000100800 */
[----:B------:R0:W-:Y:S04]  /*8660*/  STL [R1+0x5f8], R0 ;  /* 0x0005f80001007387 */ /* 0x0001e80000100800 */
[----:B------:R-:W4:Y:S04]  /*8670*/  LDL.LU.64 R20, [R1+0x1d0] ;  /* 0x0001d00001147983 */ /* 0x000f280000300a00 */
[----:B------:R-:W4:Y:S01]  /*8680*/  LDL.LU.64 R18, [R1+0x180] ;  /* 0x0001800001127983 */ /* 0x000f220000300a00 */
[----:B0-----:R-:W-:-:S05]  /*8690*/  IMAD.MOV.U32 R0, RZ, RZ, R17 ;  /* 0x000000ffff007224 */ /* 0x001fca00078e0011 */
[----:B------:R0:W-:Y:S04]  /*86a0*/  STL [R1+0x600], R0 ;  /* 0x0006000001007387 */ /* 0x0001e80000100800 */
[----:B------:R1:W-:Y:S01]  /*86b0*/  STL [R1+0x60c], R2 ;  /* 0x00060c0201007387 */ /* 0x0003e20000100800 */
[----:B0-----:R-:W-:-:S05]  /*86c0*/  IMAD.MOV.U32 R0, RZ, RZ, R3 ;  /* 0x000000ffff007224 */ /* 0x001fca00078e0003 */
[----:B------:R0:W-:Y:S04]  /*86d0*/  STL [R1+0x608], R0 ;  /* 0x0006080001007387 */ /* 0x0001e80000100800 */
[----:B------:R0:W-:Y:S04]  /*86e0*/  STL [R1+0x614], R4 ;  /* 0x0006140401007387 */ /* 0x0001e80000100800 */
[----:B-1----:R-:W4:Y:S01]  /*86f0*/  LDL.LU.64 R2, [R1+0x1e0] ;  /* 0x0001e00001027983 */ /* 0x002f220000300a00 */
[----:B0-----:R-:W-:-:S03]  /*8700*/  IMAD.MOV.U32 R0, RZ, RZ, R5 ;  /* 0x000000ffff007224 */ /* 0x001fc600078e0005 */
[----:B------:R-:W-:Y:S04]  /*8710*/  STL [R1+0x61c], R22 ;  /* 0x00061c1601007387 */ /* 0x000fe80000100800 */
[----:B------:R0:W-:Y:S04]  /*8720*/  STL [R1+0x610], R0 ;  /* 0x0006100001007387 */ /* 0x0001e80000100800 */
[----:B------:R-:W4:Y:S01]  /*8730*/  LDL.LU.64 R4, [R1+0x190] ;  /* 0x0001900001047983 */ /* 0x000f220000300a00 */
[----:B0-----:R-:W-:-:S03]  /*8740*/  IMAD.MOV.U32 R0, RZ, RZ, R23 ;  /* 0x000000ffff007224 */ /* 0x001fc600078e0017 */
[----:B---3--:R-:W-:Y:S04]  /*8750*/  STL [R1+0x624], R24 ;  /* 0x0006241801007387 */ /* 0x008fe80000100800 */
[----:B------:R0:W-:Y:S04]  /*8760*/  STL [R1+0x618], R0 ;  /* 0x0006180001007387 */ /* 0x0001e80000100800 */
[----:B------:R-:W3:Y:S01]  /*8770*/  LDL.LU.64 R22, [R1+0x1f8] ;  /* 0x0001f80001167983 */ /* 0x000ee20000300a00 */
[----:B0-----:R-:W-:-:S03]  /*8780*/  IMAD.MOV.U32 R0, RZ, RZ, R25 ;  /* 0x000000ffff007224 */ /* 0x001fc600078e0019 */
[----:B--2---:R-:W-:Y:S04]  /*8790*/  STL [R1+0x62c], R12 ;  /* 0x00062c0c01007387 */ /* 0x004fe80000100800 */
        /* <DEDUP_REMOVED lines=23> */
[----:B0-----:R-:W-:-:S03]  /*8910*/  IMAD.MOV.U32 R0, RZ, RZ, R21 ;  /* 0x000000ffff007224 */ /* 0x001fc600078e0015 */
[----:B------:R-:W-:Y:S04]  /*8920*/  STL [R1+0x65c], R18 ;  /* 0x00065c1201007387 */ /* 0x000fe80000100800 */
[----:B------:R0:W-:Y:S02]  /*8930*/  STL [R1+0x650], R0 ;  /* 0x0006500001007387 */ /* 0x0001e40000100800 */
[----:B0-----:R-:W-:Y:S02]  /*8940*/  IMAD.MOV.U32 R0, RZ, RZ, R19 ;  /* 0x000000ffff007224 */ /* 0x001fe400078e0013 */
[----:B------:R-:W-:Y:S04]  /*8950*/  STL [R1+0x664], R2 ;  /* 0x0006640201007387 */ /* 0x000fe80000100800 */
[----:B------:R0:W-:Y:S04]  /*8960*/  STL [R1+0x658], R0 ;  /* 0x0006580001007387 */ /* 0x0001e80000100800 */
[----:B------:R-:W4:Y:S01]  /*8970*/  LDL.LU.64 R18, [R1+0x258] ;  /* 0x0002580001127983 */ /* 0x000f220000300a00 */
        /* <DEDUP_REMOVED lines=12> */
[----:B0-----:R-:W-:-:S03]  /*8a40*/  MOV R0, R25 ;  /* 0x0000001900007202 */ /* 0x001fc60000000f00 */
        /* <DEDUP_REMOVED lines=18> */
[----:B------:R-:W4:Y:S01]  /*8b70*/  LDL.LU.64 R8, [R1+0x290] ;  /* 0x0002900001087983 */ /* 0x000f220000300a00 */
[----:B0-----:R-:W-:-:S03]  /*8b80*/  IMAD.MOV.U32 R0, RZ, RZ, R15 ;  /* 0x000000ffff007224 */ /* 0x001fc600078e000f */
[----:B------:R-:W-:Y:S04]  /*8b90*/  STL [R1+0x6ac], R6 ;  /* 0x0006ac0601007387 */ /* 0x000fe80000100800 */
[----:B------:R0:W-:Y:S02]  /*8ba0*/  STL [R1+0x6a0], R0 ;  /* 0x0006a00001007387 */ /* 0x0001e40000100800 */
[----:B0-----:R-:W-:Y:S02]  /*8bb0*/  IMAD.MOV.U32 R0, RZ, RZ, R7 ;  /* 0x000000ffff007224 */ /* 0x001fe400078e0007 */
[----:B------:R-:W4:Y:S04]  /*8bc0*/  LDL.LU.64 R6, [R1+0x200] ;  /* 0x0002000001067983 */ /* 0x000f280000300a00 */
[----:B------:R0:W-:Y:S04]  /*8bd0*/  STL [R1+0x6a8], R0 ;  /* 0x0006a80001007387 */ /* 0x0001e80000100800 */
[----:B------:R1:W-:Y:S04]  /*8be0*/  STL [R1+0x6b4], R18 ;  /* 0x0006b41201007387 */ /* 0x0003e80000100800 */
[----:B------:R-:W4:Y:S01]  /*8bf0*/  LDL.LU.64 R14, [R1+0x2a0] ;  /* 0x0002a000010e7983 */ /* 0x000f220000300a00 */
[----:B0-----:R-:W-:-:S03]  /*8c00*/  IMAD.MOV.U32 R0, RZ, RZ, R19 ;  /* 0x000000ffff007224 */ /* 0x001fc600078e0013 */
[----:B------:R-:W-:Y:S04]  /*8c10*/  STL [R1+0x6bc], R2 ;  /* 0x0006bc0201007387 */ /* 0x000fe80000100800 */
[----:B------:R0:W-:Y:S04]  /*8c20*/  STL [R1+0x6b0], R0 ;  /* 0x0006b00001007387 */ /* 0x0001e80000100800 */
[----:B-1----:R-:W4:Y:S01]  /*8c30*/  LDL.LU.64 R18, [R1+0x208] ;  /* 0x0002080001127983 */ /* 0x002f220000300a00 */
        /* <DEDUP_REMOVED lines=28> */
[----:B0-----:R-:W-:-:S05]  /*8e00*/  IMAD.MOV.U32 R0, RZ, RZ, R9 ;  /* 0x000000ffff007224 */ /* 0x001fca00078e0009 */
[----:B------:R0:W-:Y:S04]  /*8e10*/  STL [R1+0x6f0], R0 ;  /* 0x0006f00001007387 */ /* 0x0001e80000100800 */
[----:B------:R-:W4:Y:S01]  /*8e20*/  LDL.LU.64 R8, [R1+0x238] ;  /* 0x0002380001087983 */ /* 0x000f220000300a00 */
[----:B0-----:R-:W-:-:S03]  /*8e30*/  IMAD.MOV.U32 R0, RZ, RZ, R7 ;  /* 0x000000ffff007224 */ /* 0x001fc600078e0007 */
[----:B------:R0:W-:Y:S04]  /*8e40*/  STL [R1+0x6fc], R6 ;  /* 0x0006fc0601007387 */ /* 0x0001e80000100800 */
[----:B------:R-:W-:Y:S04]  /*8e50*/  STL [R1+0x704], R14 ;  /* 0x0007040e01007387 */ /* 0x000fe80000100800 */
[----:B------:R1:W-:Y:S04]  /*8e60*/  STL [R1+0x6f8], R0 ;  /* 0x0006f80001007387 */ /* 0x0003e80000100800 */
[----:B0-----:R-:W4:Y:S01]  /*8e70*/  LDL.LU.64 R6, [R1+0x2e0] ;  /* 0x0002e00001067983 */ /* 0x001f220000300a00 */
[----:B-1----:R-:W-:-:S03]  /*8e80*/  IMAD.MOV.U32 R0, RZ, RZ, R15 ;  /* 0x000000ffff007224 */ /* 0x002fc600078e000f */
[----:B------:R-:W-:Y:S04]  /*8e90*/  STL [R1+0x70c], R18 ;  /* 0x00070c1201007387 */ /* 0x000fe80000100800 */
[----:B------:R0:W-:Y:S04]  /*8ea0*/  STL [R1+0x700], R0 ;  /* 0x0007000001007387 */ /* 0x0001e80000100800 */
[----:B------:R-:W4:Y:S01]  /*8eb0*/  LDL.LU.64 R14, [R1+0x248] ;  /* 0x00024800010e7983 */ /* 0x000f220000300a00 */
[----:B0-----:R-:W-:-:S03]  /*8ec0*/  IMAD.MOV.U32 R0, RZ, RZ, R19 ;  /* 0x000000ffff007224 */ /* 0x001fc600078e0013 */
[----:B---3--:R-:W-:Y:S04]  /*8ed0*/  STL [R1+0x714], R2 ;  /* 0x0007140201007387 */ /* 0x008fe80000100800 */
[----:B------:R0:W-:Y:S02]  /*8ee0*/  STL [R1+0x708], R0 ;  /* 0x0007080001007387 */ /* 0x0001e40000100800 */
[----:B0-----:R-:W-:Y:S02]  /*8ef0*/  IMAD.MOV.U32 R0, RZ, RZ, R3 ;  /* 0x000000ffff007224 */ /* 0x001fe400078e0003 */
[----:B------:R-:W3:Y:S04]  /*8f00*/  LDL.LU.64 R2, [R1+0x2f0] ;  /* 0x0002f00001027983 */ /* 0x000ee80000300a00 */
[----:B------:R0:W-:Y:S04]  /*8f10*/  STL [R1+0x710], R0 ;  /* 0x0007100001007387 */ /* 0x0001e80000100800 */
[----:B--2---:R1:W-:Y:S01]  /*8f20*/  STL [R1+0x71c], R4 ;  /* 0x00071c0401007387 */ /* 0x0043e20000100800 */
[----:B0-----:R-:W-:-:S03]  /*8f30*/  IMAD.MOV.U32 R0, RZ, RZ, R5 ;  /* 0x000000ffff007224 */ /* 0x001fc600078e0005 */
[----:B-1----:R-:W2:Y:S04]  /*8f40*/  LDL.LU.64 R4, [R1+0x250] ;  /* 0x0002500001047983 */ /* 0x002ea80000300a00 */
[----:B------:R0:W-:Y:S04]  /*8f50*/  STL [R1+0x718], R0 ;  /* 0x0007180001007387 */ /* 0x0001e80000100800 */
[----:B------:R1:W-:Y:S01]  /*8f60*/  STL [R1+0x724], R22 ;  /* 0x0007241601007387 */ /* 0x0003e20000100800 */
        /* <DEDUP_REMOVED lines=11> */
[----:B----4-:R1:W-:Y:S01]  /*9020*/  STL [R1+0x73c], R10 ;  /* 0x00073c0a01007387 */ /* 0x0103e20000100800 */
[----:B0-----:R-:W-:-:S03]  /*9030*/  IMAD.MOV.U32 R0, RZ, RZ, R11 ;  /* 0x000000ffff007224 */ /* 0x001fc600078e000b */
[----:B-1----:R-:W4:Y:S04]  /*9040*/  LDL.LU.64 R10, [R1+0x270] ;  /* 0x00027000010a7983 */ /* 0x002f280000300a00 */
[----:B------:R0:W-:Y:S04]  /*9050*/  STL [R1+0x738], R0 ;  /* 0x0007380001007387 */ /* 0x0001e80000100800 */
[----:B------:R-:W-:Y:S01]  /*9060*/  STL [R1+0x744], R16 ;  /* 0x0007441001007387 */ /* 0x000fe20000100800 */
[----:B0-----:R-:W-:-:S05]  /*9070*/  IMAD.MOV.U32 R0, RZ, RZ, R17 ;  /* 0x000000ffff007224 */ /* 0x001fca00078e0011 */
[----:B------:R0:W-:Y:S04]  /*9080*/  STL [R1+0x740], R0 ;  /* 0x0007400001007387 */ /* 0x0001e80000100800 */
[----:B------:R1:W-:Y:S04]  /*9090*/  STL [R1+0x74c], R8 ;  /* 0x00074c0801007387 */ /* 0x0003e80000100800 */
[----:B------:R-:W4:Y:S01]  /*90a0*/  LDL.LU.64 R20, [R1+0x318] ;  /* 0x0003180001147983 */ /* 0x000f220000300a00 */
[----:B0-----:R-:W-:-:S03]  /*90b0*/  IMAD.MOV.U32 R0, RZ, RZ, R9 ;  /* 0x000000ffff007224 */ /* 0x001fc600078e0009 */
[----:B------:R-:W4:Y:S04]  /*90c0*/  LDL.LU.64 R18, [R1+0x118] ;  /* 0x0001180001127983 */ /* 0x000f280000300a00 */
[----:B------:R0:W-:Y:S04]  /*90d0*/  STL [R1+0x748], R0 ;  /* 0x0007480001007387 */ /* 0x0001e80000100800 */
[----:B------:R0:W-:Y:S04]  /*90e0*/  STL [R1+0x754], R6 ;  /* 0x0007540601007387 */ /* 0x0001e80000100800 */
[----:B-1----:R-:W4:Y:S01]  /*90f0*/  LDL.LU.64 R8, [R1+0x320] ;  /* 0x0003200001087983 */ /* 0x002f220000300a00 */
[----:B0-----:R-:W-:-:S03]  /*9100*/  IMAD.MOV.U32 R0, RZ, RZ, R7 ;  /* 0x000000ffff007224 */ /* 0x001fc600078e0007 */
[----:B------:R-:W-:Y:S04]  /*9110*/  STL [R1+0x75c], R14 ;  /* 0x00075c0e01007387 */ /* 0x000fe80000100800 */
[----:B------:R0:W-:Y:S04]  /*9120*/  STL [R1+0x750], R0 ;  /* 0x0007500001007387 */ /* 0x0001e80000100800 */
[----:B------:R-:W4:Y:S04]  /*9130*/  LDL.LU.64 R6, [R1+0x280] ;  /* 0x0002800001067983 */ /* 0x000f280000300a00 */
[----:B------:R-:W4:Y:S01]  /*9140*/  LDL.LU.64 R16, [R1+0x328] ;  /* 0x0003280001107983 */ /* 0x000f220000300a00 */
[----:B0-----:R-:W-:-:S05]  /*9150*/  IMAD.MOV.U32 R0, RZ, RZ, R15 ;  /* 0x000000ffff007224 */ /* 0x001fca00078e000f */
[----:B------:R0:W-:Y:S04]  /*9160*/  STL [R1+0x758], R0 ;  /* 0x0007580001007387 */ /* 0x0001e80000100800 */
[----:B---3--:R1:W-:Y:S01]  /*9170*/  STL [R1+0x764], R2 ;  /* 0x0007640201007387 */ /* 0x0083e20000100800 */
[----:B0-----:R-:W-:-:S03]  /*9180*/  IMAD.MOV.U32 R0, RZ, RZ, R3 ;  /* 0x000000ffff007224 */ /* 0x001fc600078e0003 */
[----:B-1----:R-:W3:Y:S04]  /*9190*/  LDL.LU.64 R2, [R1+0x110] ;  /* 0x0001100001027983 */ /* 0x002ee80000300a00 */
[----:B------:R0:W-:Y:S04]  /*91a0*/  STL [R1+0x760], R0 ;  /* 0x0007600001007387 */ /* 0x0001e80000100800 */
[----:B--2---:R1:W-:Y:S01]  /*91b0*/  STL [R1+0x76c], R4 ;  /* 0x00076c0401007387 */ /* 0x0043e20000100800 */
[----:B0-----:R-:W-:-:S03]  /*91c0*/  IMAD.MOV.U32 R0, RZ, RZ, R5 ;  /* 0x000000ffff007224 */ /* 0x001fc600078e0005 */
[----:B-1----:R-:W2:Y:S04]  /*91d0*/  LDL.LU.64 R4, [R1+0x330] ;  /* 0x0003300001047983 */ /* 0x002ea80000300a00 */
[----:B------:R0:W-:Y:S04]  /*91e0*/  STL [R1+0x768], R0 ;  /* 0x0007680001007387 */ /* 0x0001e80000100800 */
[----:B------:R1:W-:Y:S04]  /*91f0*/  STL [R1+0x774], R22 ;  /* 0x0007741601007387 */ /* 0x0003e80000100800 */
[----:B------:R-:W2:Y:S01]  /*9200*/  LDL.LU.64 R14, [R1+0x298] ;  /* 0x00029800010e7983 */ /* 0x000ea20000300a00 */
[----:B0-----:R-:W-:-:S03]  /*9210*/  IMAD.MOV.U32 R0, RZ, RZ, R23 ;  /* 0x000000ffff007224 */ /* 0x001fc600078e0017 */
[----:B------:R-:W-:Y:S04]  /*9220*/  STL [R1+0x77c], R24 ;  /* 0x00077c1801007387 */ /* 0x000fe80000100800 */
[----:B------:R0:W-:Y:S04]  /*9230*/  STL [R1+0x770], R0 ;  /* 0x0007700001007387 */ /* 0x0001e80000100800 */
[----:B-1----:R-:W2:Y:S01]  /*9240*/  LDL.LU.64 R22, [R1+0x338] ;  /* 0x0003380001167983 */ /* 0x002ea20000300a00 */
        /* <DEDUP_REMOVED lines=8> */
[----:B0-----:R-:W-:-:S05]  /*92d0*/  IMAD.MOV.U32 R0, RZ, RZ, R11 ;  /* 0x000000ffff007224 */ /* 0x001fca00078e000b */
[----:B------:R0:W-:Y:S04]  /*92e0*/  STL [R1+0x788], R0 ;  /* 0x0007880001007387 */ /* 0x0001e80000100800 */
[----:B------:R-:W4:Y:S01]  /*92f0*/  LDL.LU.64 R10, [R1+0x2a8] ;  /* 0x0002a800010a7983 */ /* 0x000f220000300a00 */
[----:B0-----:R-:W-:-:S03]  /*9300*/  IMAD.MOV.U32 R0, RZ, RZ, R21 ;  /* 0x000000ffff007224 */ /* 0x001fc600078e0015 */
[----:B------:R-:W-:Y:S04]  /*9310*/  STL [R1+0x794], R20 ;  /* 0x0007941401007387 */ /* 0x000fe80000100800 */
[----:B------:R-:W-:Y:S04]  /*9320*/  STL [R1+0x79c], R18 ;  /* 0x00079c1201007387 */ /* 0x000fe80000100800 */
[----:B------:R0:W-:Y:S04]  /*9330*/  STL [R1+0x790], R0 ;  /* 0x0007900001007387 */ /* 0x0001e80000100800 */
[----:B------:R-:W-:Y:S01]  /*9340*/  STL [R1+0x7a4], R8 ;  /* 0x0007a40801007387 */ /* 0x000fe20000100800 */
[----:B0-----:R-:W-:-:S05]  /*9350*/  IMAD.MOV.U32 R0, RZ, RZ, R19 ;  /* 0x000000ffff007224 */ /* 0x001fca00078e0013 */
[----:B------:R0:W-:Y:S02]  /*9360*/  STL [R1+0x798], R0 ;  /* 0x0007980001007387 */ /* 0x0001e40000100800 */
[----:B0-----:R-:W-:Y:S02]  /*9370*/  IMAD.MOV.U32 R0, RZ, RZ, R9 ;  /* 0x000000ffff007224 */ /* 0x001fe400078e0009 */
[----:B------:R-:W4:Y:S04]  /*9380*/  LDL.LU.64 R8, [R1+0x348] ;  /* 0x0003480001087983 */ /* 0x000f280000300a00 */
[----:B------:R0:W-:Y:S04]  /*9390*/  STL [R1+0x7a0], R0 ;  /* 0x0007a00001007387 */ /* 0x0001e80000100800 */
[----:B------:R1:W-:Y:S01]  /*93a0*/  STL [R1+0x7ac], R6 ;  /* 0x0007ac0601007387 */ /* 0x0003e20000100800 */
[----:B0-----:R-:W-:-:S03]  /*93b0*/  IMAD.MOV.U32 R0, RZ, RZ, R7 ;  /* 0x000000ffff007224 */ /* 0x001fc600078e0007 */
[----:B------:R-:W-:Y:S04]  /*93c0*/  STL [R1+0x7b4], R16 ;  /* 0x0007b41001007387 */ /* 0x000fe80000100800 */
[----:B------:R0:W-:Y:S04]  /*93d0*/  STL [R1+0x7a8], R0 ;  /* 0x0007a80001007387 */ /* 0x0001e80000100800 */
[----:B-1----:R-:W4:Y:S01]  /*93e0*/  LDL.LU.64 R6, [R1+0x100] ;  /* 0x0001000001067983 */ /* 0x002f220000300a00 */
[----:B0-----:R-:W-:-:S03]  /*93f0*/  IMAD.MOV.U32 R0, RZ, RZ, R17 ;  /* 0x000000ffff007224 */ /* 0x001fc600078e0011 */
[----:B---3--:R-:W-:Y:S04]  /*9400*/  STL [R1+0x7bc], R2 ;  /* 0x0007bc0201007387 */ /* 0x008fe80000100800 */
[----:B------:R0:W-:Y:S02]  /*9410*/  STL [R1+0x7b0], R0 ;  /* 0x0007b00001007387 */ /* 0x0001e40000100800 */
[----:B0-----:R-:W-:Y:S02]  /*9420*/  MOV R0, R3 ;  /* 0x0000000300007202 */ /* 0x001fe40000000f00 */
[----:B------:R-:W3:Y:S04]  /*9430*/  LDL.LU.64 R2, [R1+0x350] ;  /* 0x0003500001027983 */ /* 0x000ee80000300a00 */
[----:B------:R0:W-:Y:S04]  /*9440*/  STL [R1+0x7b8], R0 ;  /* 0x0007b80001007387 */ /* 0x0001e80000100800 */
[----:B--2---:R1:W-:Y:S01]  /*9450*/  STL [R1+0x7c4], R4 ;  /* 0x0007c40401007387 */ /* 0x0043e20000100800 */
[----:B0-----:R-:W-:-:S03]  /*9460*/  IMAD.MOV.U32 R0, RZ, RZ, R5 ;  /* 0x000000ffff007224 */ /* 0x001fc600078e0005 */
[----:B------:R-:W-:Y:S04]  /*9470*/  STL [R1+0x7cc], R14 ;  /* 0x0007cc0e01007387 */ /* 0x000fe80000100800 */
[----:B------:R0:W-:Y:S04]  /*9480*/  STL [R1+0x7c0], R0 ;  /* 0x0007c00001007387 */ /* 0x0001e80000100800 */
[----:B-1----:R-:W2:Y:S01]  /*9490*/  LDL.LU.64 R4, [R1+0x2c0] ;  /* 0x0002c00001047983 */ /* 0x002ea20000300a00 */
[----:B0-----:R-:W-:-:S03]  /*94a0*/  IMAD.MOV.U32 R0, RZ, RZ, R15 ;  /* 0x000000ffff007224 */ /* 0x001fc600078e000f */
[----:B------:R-:W-:Y:S04]  /*94b0*/  STL [R1+0x7d4], R22 ;  /* 0x0007d41601007387 */ /* 0x000fe80000100800 */
[----:B------:R0:W-:Y:S02]  /*94c0*/  STL [R1+0x7c8], R0 ;  /* 0x0007c80001007387 */ /* 0x0001e40000100800 */
[----:B0-----:R-:W-:Y:S02]  /*94d0*/  IMAD.MOV.U32 R0, RZ, RZ, R23 ;  /* 0x000000ffff007224 */ /* 0x001fe400078e0017 */
[----:B------:R-:W2:Y:S04]  /*94e0*/  LDL.LU.64 R22, [R1+0x358] ;  /* 0x0003580001167983 */ /* 0x000ea80000300a00 */
[----:B------:R0:W-:Y:S04]  /*94f0*/  STL [R1+0x7d0], R0 ;  /* 0x0007d00001007387 */ /* 0x0001e80000100800 */
[----:B------:R1:W-:Y:S01]  /*9500*/  STL [R1+0x7dc], R24 ;  /* 0x0007dc1801007387 */ /* 0x0003e20000100800 */
[----:B0-----:R-:W-:-:S03]  /*9510*/  IMAD.MOV.U32 R0, RZ, RZ, R25 ;  /* 0x000000ffff007224 */ /* 0x001fc600078e0019 */
[----:B-1----:R-:W2:Y:S04]  /*9520*/  LDL.LU.64 R24, [R1+0xf8] ;  /* 0x0000f80001187983 */ /* 0x002ea80000300a00 */
[----:B------:R0:W-:Y:S04]  /*9530*/  STL [R1+0x7d8], R0 ;  /* 0x0007d80001007387 */ /* 0x0001e80000100800 */
[----:B----4-:R-:W-:Y:S01]  /*9540*/  STL [R1+0x7e4], R12 ;  /* 0x0007e40c01007387 */ /* 0x010fe20000100800 */
[----:B0-----:R-:W-:-:S05]  /*9550*/  IMAD.MOV.U32 R0, RZ, RZ, R13 ;  /* 0x000000ffff007224 */ /* 0x001fca00078e000d */
[----:B------:R0:W-:Y:S04]  /*9560*/  STL [R1+0x7e0], R0 ;  /* 0x0007e00001007387 */ /* 0x0001e80000100800 */
[----:B------:R-:W-:Y:S04]  /*9570*/  STL [R1+0x7ec], R10 ;  /* 0x0007ec0a01007387 */ /* 0x000fe80000100800 */
[----:B------:R-:W4:Y:S01]  /*9580*/  LDL.LU.64 R20, [R1+0x368] ;  /* 0x0003680001147983 */ /* 0x000f220000300a00 */
[----:B0-----:R-:W-:-:S03]  /*9590*/  IMAD.MOV.U32 R0, RZ, RZ, R11 ;  /* 0x000000ffff007224 */ /* 0x001fc600078e000b */
[----:B----4-:R0:W-:Y:S04]  /*95a0*/  STL.64 [R1+0x11e8], R20 ;  /* 0x0011e81401007387 */ /* 0x0101e80000100a00 */
[----:B------:R1:W-:Y:S04]  /*95b0*/  STL [R1+0x7e8], R0 ;  /* 0x0007e80001007387 */ /* 0x0003e80000100800 */
[----:B0-----:R-:W4:Y:S01]  /*95c0*/  LDL.LU.64 R20, [R1+0x2d0] ;  /* 0x0002d00001147983 */ /* 0x001f220000300a00 */
[----:B-1----:R-:W-:-:S03]  /*95d0*/  IMAD.MOV.U32 R0, RZ, RZ, R9 ;  /* 0x000000ffff007224 */ /* 0x002fc600078e0009 */
[----:B----4-:R0:W-:Y:S04]  /*95e0*/  STL.64 [R1+0x11f0], R20 ;  /* 0x0011f01401007387 */ /* 0x0101e80000100a00 */
[----:B0-----:R-:W4:Y:S04]  /*95f0*/  LDL.LU.64 R20, [R1+0x360] ;  /* 0x0003600001147983 */ /* 0x001f280000300a00 */
[----:B------:R-:W-:Y:S04]  /*9600*/  STL [R1+0x7f4], R8 ;  /* 0x0007f40801007387 */ /* 0x000fe80000100800 */
[----:B------:R-:W4:Y:S04]  /*9610*/  LDL.LU.64 R18, [R1+0xf0] ;  /* 0x0000f00001127983 */ /* 0x000f280000300a00 */
[----:B------:R-:W4:Y:S04]  /*9620*/  LDL.LU.64 R16, [R1+0x370] ;  /* 0x0003700001107983 */ /* 0x000f280000300a00 */
[----:B------:R0:W-:Y:S04]  /*9630*/  STL [R1+0x7f0], R0 ;  /* 0x0007f00001007387 */ /* 0x0001e80000100800 */
[----:B------:R-:W-:Y:S04]  /*9640*/  STL [R1+0x7fc], R6 ;  /* 0x0007fc0601007387 */ /* 0x000fe80000100800 */
[----:B------:R-:W4:Y:S01]  /*9650*/  LDL.LU.64 R14, [R1+0x2e8] ;  /* 0x0002e800010e7983 */ /* 0x000f220000300a00 */
[----:B0-----:R-:W-:-:S03]  /*9660*/  IMAD.MOV.U32 R0, RZ, RZ, R7 ;  /* 0x000000ffff007224 */ /* 0x001fc600078e0007 */
[----:B------:R-:W4:Y:S04]  /*9670*/  LDL.LU.64 R12, [R1+0x378] ;  /* 0x00037800010c7983 */ /* 0x000f280000300a00 */
[----:B------:R0:W-:Y:S04]  /*9680*/  STL [R1+0x7f8], R0 ;  /* 0x0007f80001007387 */ /* 0x0001e80000100800 */
[----:B---3--:R-:W-:Y:S04]  /*9690*/  STL [R1+0x804], R2 ;  /* 0x0008040201007387 */ /* 0x008fe80000100800 */
[----:B------:R-:W3:Y:S01]  /*96a0*/  LDL.LU.64 R10, [R1+0xe8] ;  /* 0x0000e800010a7983 */ /* 0x000ee20000300a00 */
[----:B0-----:R-:W-:-:S03]  /*96b0*/  IMAD.MOV.U32 R0, RZ, RZ, R3 ;  /* 0x000000ffff007224 */ /* 0x001fc600078e0003 */
[----:B------:R-:W3:Y:S04]  /*96c0*/  LDL.LU.64 R8, [R1+0x380] ;  /* 0x0003800001087983 */ /* 0x000ee80000300a00 */
[----:B------:R0:W-:Y:S04]  /*96d0*/  STL [R1+0x800], R0 ;  /* 0x0008000001007387 */ /* 0x0001e80000100800 */
[----:B--2---:R1:W-:Y:S04]  /*96e0*/  STL [R1+0x80c], R4 ;  /* 0x00080c0401007387 */ /* 0x0043e80000100800 */
[----:B------:R-:W2:Y:S01]  /*96f0*/  LDL.LU.64 R6, [R1+0x2f8] ;  /* 0x0002f80001067983 */ /* 0x000ea20000300a00 */
[----:B0-----:R-:W-:-:S03]  /*9700*/  IMAD.MOV.U32 R0, RZ, RZ, R5 ;  /* 0x000000ffff007224 */ /* 0x001fc600078e0005 */
[----:B------:R-:W2:Y:S04]  /*9710*/  LDL.LU.64 R2, [R1+0x388] ;  /* 0x0003880001027983 */ /* 0x000ea80000300a00 */
[----:B------:R0:W-:Y:S04]  /*9720*/  STL [R1+0x808], R0 ;  /* 0x0008080001007387 */ /* 0x0001e80000100800 */
[----:B------:R0:W-:Y:S04]  /*9730*/  STL [R1+0x814], R22 ;  /* 0x0008141601007387 */ /* 0x0001e80000100800 */
[----:B-1----:R-:W2:Y:S01]  /*9740*/  LDL.LU.64 R4, [R1+0xe0] ;  /* 0x0000e00001047983 */ /* 0x002ea20000300a00 */
[----:B0-----:R-:W-:-:S03]  /*9750*/  IMAD.MOV.U32 R0, RZ, RZ, R23 ;  /* 0x000000ffff007224 */ /* 0x001fc600078e0017 */
[----:B------:R-:W-:Y:S04]  /*9760*/  STL [R1+0x81c], R24 ;  /* 0x00081c1801007387 */ /* 0x000fe80000100800 */
[----:B------:R0:W-:Y:S04]  /*9770*/  STL [R1+0x810], R0 ;  /* 0x0008100001007387 */ /* 0x0001e80000100800 */
[----:B------:R-:W2:Y:S01]  /*9780*/  LDL.LU.64 R22, [R1+0x390] ;  /* 0x0003900001167983 */ /* 0x000ea20000300a00 */
[----:B0-----:R-:W-:-:S05]  /*9790*/  IMAD.MOV.U32 R0, RZ, RZ, R25 ;  /* 0x000000ffff007224 */ /* 0x001fca00078e0019 */
[----:B------:R0:W-:Y:S04]  /*97a0*/  STL [R1+0x818], R0 ;  /* 0x0008180001007387 */ /* 0x0001e80000100800 */
[----:B------:R-:W2:Y:S04]  /*97b0*/  LDL.LU.64 R24, [R1+0x310] ;  /* 0x0003100001187983 */ /* 0x000ea80000300a00 */
[----:B----4-:R1:W-:Y:S01]  /*97c0*/  STL [R1+0x824], R20 ;  /* 0x0008241401007387 */ /* 0x0103e20000100800 */
[----:B0-----:R-:W-:-:S03]  /*97d0*/  IMAD.MOV.U32 R0, RZ, RZ, R21 ;  /* 0x000000ffff007224 */ /* 0x001fc600078e0015 */
[----:B-1----:R-:W4:Y:S04]  /*97e0*/  LDL.LU.64 R20, [R1+0x11f0] ;  /* 0x0011f00001147983 */ /* 0x002f280000300a00 */
[----:B----4-:R-:W-:Y:S04]  /*97f0*/  STL [R1+0x82c], R20 ;  /* 0x00082c1401007387 */ /* 0x010fe80000100800 */
[----:B------:R0:W-:Y:S02]  /*9800*/  STL [R1+0x820], R0 ;  /* 0x0008200001007387 */ /* 0x0001e40000100800 */
[----:B0-----:R-:W-:-:S02]  /*9810*/  IMAD.MOV.U32 R0, RZ, RZ, R21 ;  /* 0x000000ffff007224 */ /* 0x001fc400078e0015 */
[----:B------:R-:W4:Y:S04]  /*9820*/  LDL.LU.64 R20, [R1+0x11e8] ;  /* 0x0011e80001147983 */ /* 0x000f280000300a00 */
[----:B------:R0:W-:Y:S02]  /*9830*/  STL [R1+0x828], R0 ;  /* 0x0008280001007387 */ /* 0x0001e40000100800 */
[----:B0-----:R-:W0:Y:S02]  /*9840*/  LDC R0, c[0x0][0x3a8] ;  /* 0x0000ea00ff007b82 */ /* 0x001e240000000800 */
[----:B----4-:R1:W-:Y:S04]  /*9850*/  STL [R1+0x834], R20 ;  /* 0x0008341401007387 */ /* 0x0103e80000100800 */
[----:B------:R4:W-:Y:S01]  /*9860*/  STL [R1+0x83c], R18 ;  /* 0x00083c1201007387 */ /* 0x0009e20000100800 */
[----:B-1----:R-:W-:-:S02]  /*9870*/  IMAD.MOV.U32 R20, RZ, RZ, R21 ;  /* 0x000000ffff147224 */ /* 0x002fc400078e0015 */
[----:B----4-:R-:W-:-:S03]  /*9880*/  IMAD.MOV.U32 R18, RZ, RZ, R19 ;  /* 0x000000ffff127224 */ /* 0x010fc600078e0013 */
[----:B------:R-:W-:Y:S04]  /*9890*/  STL [R1+0x830], R20 ;  /* 0x0008301401007387 */ /* 0x000fe80000100800 */
[----:B------:R1:W-:Y:S04]  /*98a0*/  STL [R1+0x844], R16 ;  /* 0x0008441001007387 */ /* 0x0003e80000100800 */
[----:B------:R-:W-:Y:S04]  /*98b0*/  STL [R1+0x838], R18 ;  /* 0x0008381201007387 */ /* 0x000fe80000100800 */
[----:B------:R4:W-:Y:S01]  /*98c0*/  STL [R1+0x84c], R14 ;  /* 0x00084c0e01007387 */ /* 0x0009e20000100800 */
[----:B-1----:R-:W-:-:S05]  /*98d0*/  IMAD.MOV.U32 R16, RZ, RZ, R17 ;  /* 0x000000ffff107224 */ /* 0x002fca00078e0011 */
[----:B------:R-:W-:Y:S01]  /*98e0*/  STL [R1+0x840], R16 ;  /* 0x0008401001007387 */ /* 0x000fe20000100800 */
[----:B----4-:R-:W-:-:S03]  /*98f0*/  IMAD.MOV.U32 R14, RZ, RZ, R15 ;  /* 0x000000ffff0e7224 */ /* 0x010fc600078e000f */
[----:B------:R1:W-:Y:S04]  /*9900*/  STL [R1+0x854], R12 ;  /* 0x0008540c01007387 */ /* 0x0003e80000100800 */
[----:B------:R-:W-:Y:S04]  /*9910*/  STL [R1+0x848], R14 ;  /* 0x0008480e01007387 */ /* 0x000fe80000100800 */
[----:B---3--:R3:W-:Y:S01]  /*9920*/  STL [R1+0x85c], R10 ;  /* 0x00085c0a01007387 */ /* 0x0087e20000100800 */
[----:B-1----:R-:W-:-:S05]  /*9930*/  IMAD.MOV.U32 R12, RZ, RZ, R13 ;  /* 0x000000ffff0c7224 */ /* 0x002fca00078e000d */
[----:B------:R-:W-:Y:S01]  /*9940*/  STL [R1+0x850], R12 ;  /* 0x0008500c01007387 */ /* 0x000fe20000100800 */
[----:B---3--:R-:W-:-:S03]  /*9950*/  IMAD.MOV.U32 R10, RZ, RZ, R11 ;  /* 0x000000ffff0a7224 */ /* 0x008fc600078e000b */
[----:B------:R1:W-:Y:S04]  /*9960*/  STL [R1+0x864], R8 ;  /* 0x0008640801007387 */ /* 0x0003e80000100800 */
[----:B------:R-:W-:Y:S04]  /*9970*/  STL [R1+0x858], R10 ;  /* 0x0008580a01007387 */ /* 0x000fe80000100800 */
[----:B--2---:R2:W-:Y:S01]  /*9980*/  STL [R1+0x86c], R6 ;  /* 0x00086c0601007387 */ /* 0x0045e20000100800 */
[----:B-1----:R-:W-:-:S05]  /*9990*/  IMAD.MOV.U32 R8, RZ, RZ, R9 ;  /* 0x000000ffff087224 */ /* 0x002fca00078e0009 */
[----:B------:R-:W-:Y:S01]  /*99a0*/  STL [R1+0x860], R8 ;  /* 0x0008600801007387 */ /* 0x000fe20000100800 */
[----:B--2---:R-:W-:-:S03]  /*99b0*/  IMAD.MOV.U32 R6, RZ, RZ, R7 ;  /* 0x000000ffff067224 */ /* 0x004fc600078e0007 */
[----:B------:R1:W-:Y:S04]  /*99c0*/  STL [R1+0x874], R2 ;  /* 0x0008740201007387 */ /* 0x0003e80000100800 */
[----:B------:R-:W-:Y:S04]  /*99d0*/  STL [R1+0x868], R6 ;  /* 0x0008680601007387 */ /* 0x000fe80000100800 */
[----:B------:R0:W-:Y:S01]  /*99e0*/  STL [R1+0x87c], R4 ;  /* 0x00087c0401007387 */ /* 0x0001e20000100800 */
[----:B-1----:R-:W-:-:S05]  /*99f0*/  IMAD.MOV.U32 R2, RZ, RZ, R3 ;  /* 0x000000ffff027224 */ /* 0x002fca00078e0003 */
[----:B------:R1:W-:Y:S01]  /*9a00*/  STL [R1+0x870], R2 ;  /* 0x0008700201007387 */ /* 0x0003e20000100800 */
[----:B0-----:R-:W-:Y:S02]  /*9a10*/  IMAD R4, R0, 0x7f, RZ ;  /* 0x0000007f00047824 */ /* 0x001fe400078e02ff */
[----:B-1----:R-:W-:Y:S02]  /*9a20*/  IMAD.MOV.U32 R2, RZ, RZ, R5 ;  /* 0x000000ffff027224 */ /* 0x002fe400078e0005 */
[----:B------:R-:W-:-:S03]  /*9a30*/  IMAD.MOV.U32 R5, RZ, RZ, R23 ;  /* 0x000000ffff057224 */ /* 0x000fc600078e0017 */
[----:B------:R0:W-:Y:S01]  /*9a40*/  STL [R1+0x878], R2 ;  /* 0x0008780201007387 */ /* 0x0001e20000100800 */
[----:B------:R-:W-:-:S03]  /*9a50*/  IMAD.MOV.U32 R6, RZ, RZ, R25 ;  /* 0x000000ffff067224 */ /* 0x000fc600078e0019 */
[----:B------:R-:W-:Y:S01]  /*9a60*/  STL [R1+0x884], R22 ;  /* 0x0008841601007387 */ /* 0x000fe20000100800 */
[----:B------:R-:W-:Y:S02]  /*9a70*/  IMAD R7, R0, 0x7e, RZ ;  /* 0x0000007e00077824 */ /* 0x000fe400078e02ff */
[C---:B0-----:R-:W-:Y:S01]  /*9a80*/  IMAD.WIDE R2, R4.reuse, 0x2, R26 ;  /* 0x0000000204027825 */ /* 0x041fe200078e021a */
[----:B------:R0:W-:Y:S04]  /*9a90*/  STL [R1+0x880], R5 ;  /* 0x0008800501007387 */ /* 0x0001e80000100800 */
[----:B------:R-:W-:Y:S04]  /*9aa0*/  STL [R1+0x88c], R24 ;  /* 0x00088c1801007387 */ /* 0x000fe80000100800 */
[----:B------:R-:W-:Y:S01]  /*9ab0*/  STL [R1+0x894], R2 ;  /* 0x0008940201007387 */ /* 0x000fe20000100800 */
[----:B0-----:R-:W-:-:S03]  /*9ac0*/  IMAD.WIDE R4, R4, 0x2, R28 ;  /* 0x0000000204047825 */ /* 0x001fc600078e021c */
[----:B------:R0:W-:Y:S04]  /*9ad0*/  STL [R1+0x888], R6 ;  /* 0x0008880601007387 */ /* 0x0001e80000100800 */
[----:B------:R1:W-:Y:S04]  /*9ae0*/  STL [R1+0x890], R3 ;  /* 0x0008900301007387 */ /* 0x0003e80000100800 */
[----:B------:R-:W-:Y:S01]  /*9af0*/  STL [R1+0x89c], R4 ;  /* 0x00089c0401007387 */ /* 0x000fe20000100800 */
[----:B0-----:R-:W-:Y:S02]  /*9b00*/  IMAD R6, R0, 0x7d, RZ ;  /* 0x0000007d00067824 */ /* 0x001fe400078e02ff */
[C---:B-1----:R-:W-:Y:S01]  /*9b10*/  IMAD.WIDE R2, R7.reuse, 0x2, R26 ;  /* 0x0000000207027825 */ /* 0x042fe200078e021a */
[----:B------:R0:W-:Y:S04]  /*9b20*/  STL [R1+0x898], R5 ;  /* 0x0008980501007387 */ /* 0x0001e80000100800 */
[----:B------:R-:W-:Y:S04]  /*9b30*/  STL [R1+0x8a4], R2 ;  /* 0x0008a40201007387 */ /* 0x000fe80000100800 */
[----:B------:R1:W-:Y:S01]  /*9b40*/  STL [R1+0x8a0], R3 ;  /* 0x0008a00301007387 */ /* 0x0003e20000100800 */
[----:B0-----:R-:W-:-:S04]  /*9b50*/  IMAD.WIDE R4, R7, 0x2, R28 ;  /* 0x0000000207047825 */ /* 0x001fc800078e021c */
[----:B------:R-:W-:Y:S01]  /*9b60*/  IMAD R8, R0, 0x7c, RZ ;  /* 0x0000007c00087824 */ /* 0x000fe200078e02ff */
[----:B------:R-:W-:Y:S01]  /*9b70*/  STL [R1+0x8ac], R4 ;  /* 0x0008ac0401007387 */ /* 0x000fe20000100800 */
[----:B-1----:R-:W-:-:S03]  /*9b80*/  IMAD.WIDE R2, R6, 0x2, R26 ;  /* 0x0000000206027825 */ /* 0x002fc600078e021a */
[----:B------:R0:W-:Y:S01]  /*9b90*/  STL [R1+0x8a8], R5 ;  /* 0x0008a80501007387 */ /* 0x0001e20000100800 */
[----:B------:R-:W-:-:S03]  /*9ba0*/  IMAD.WIDE R6, R6, 0x2, R28 ;  /* 0x0000000206067825 */ /* 0x000fc600078e021c */
[----:B------:R-:W-:Y:S04]  /*9bb0*/  STL [R1+0x8b4], R2 ;  /* 0x0008b40201007387 */ /* 0x000fe80000100800 */
[----:B------:R1:W-:Y:S04]  /*9bc0*/  STL [R1+0x8b0], R3 ;  /* 0x0008b00301007387 */ /* 0x0003e80000100800 */
[----:B------:R2:W-:Y:S01]  /*9bd0*/  STL [R1+0x8bc], R6 ;  /* 0x0008bc0601007387 */ /* 0x0005e20000100800 */
[----:B0-----:R-:W-:-:S04]  /*9be0*/  IMAD.WIDE R4, R8, 0x2, R28 ;  /* 0x0000000208047825 */ /* 0x001fc800078e021c */
[----:B-1----:R-:W-:Y:S01]  /*9bf0*/  IMAD.WIDE R2, R8, 0x2, R26 ;  /* 0x0000000208027825 */ /* 0x002fe200078e021a */
[----:B------:R-:W-:Y:S03]  /*9c00*/  STL [R1+0x8b8], R7 ;  /* 0x0008b80701007387 */ /* 0x000fe60000100800 */
[C---:B--2---:R-:W-:Y:S01]  /*9c10*/  IMAD R6, R0.reuse, 0x7b, RZ ;  /* 0x0000007b00067824 */ /* 0x044fe200078e02ff */
[----:B------:R-:W-:Y:S04]  /*9c20*/  STL [R1+0x8c4], R2 ;  /* 0x0008c40201007387 */ /* 0x000fe80000100800 */
[----:B------:R0:W-:Y:S01]  /*9c30*/  STL [R1+0x8c0], R3 ;  /* 0x0008c00301007387 */ /* 0x0001e20000100800 */
[----:B------:R-:W-:-:S03]  /*9c40*/  IMAD R8, R0, 0x7a, RZ ;  /* 0x0000007a00087824 */ /* 0x000fc600078e02ff */
[----:B------:R-:W-:Y:S01]  /*9c50*/  STL [R1+0x8cc], R4 ;  /* 0x0008cc0401007387 */ /* 0x000fe20000100800 */
[----:B0-----:R-:W-:-:S03]  /*9c60*/  IMAD.WIDE R2, R6, 0x2, R26 ;  /* 0x0000000206027825 */ /* 0x001fc600078e021a */
        /* <DEDUP_REMOVED lines=403> */
[----:B------:R-:W-:-:S03]  /*b5a0*/  IMAD.SHL.U32 R8, R0, 0x40, RZ ;  /* 0x0000004000087824 */ /* 0x000fc600078e00ff */
        /* <DEDUP_REMOVED lines=439> */
[----:B------:R1:W-:Y:S01]  /*d120*/  STL [R1+0x1050], R3 ;  /* 0x0010500301007387 */ /* 0x0003e20000100800 */
[----:B0-----:R-:W-:-:S03]  /*d130*/  IMAD.WIDE R4, R8, 0x2, R28 ;  /* 0x0000000208047825 */ /* 0x001fc600078e021c */
[----:B------:R-:W-:Y:S01]  /*d140*/  STL [R1+0x105c], R6 ;  /* 0x00105c0601007387 */ /* 0x000fe20000100800 */
[----:B-1----:R-:W-:-:S03]  /*d150*/  IMAD.WIDE R2, R8, 0x2, R26 ;  /* 0x0000000208027825 */ /* 0x002fc600078e021a */
[----:B------:R0:W-:Y:S04]  /*d160*/  STL [R1+0x1058], R7 ;  /* 0x0010580701007387 */ /* 0x0001e80000100800 */
[----:B------:R-:W-:Y:S04]  /*d170*/  STL [R1+0x1064], R2 ;  /* 0x0010640201007387 */ /* 0x000fe80000100800 */
[----:B------:R1:W-:Y:S01]  /*d180*/  STL [R1+0x1060], R3 ;  /* 0x0010600301007387 */ /* 0x0003e20000100800 */
[----:B0-----:R-:W-:-:S03]  /*d190*/  IMAD.WIDE R6, R0, 0x2, R26 ;  /* 0x0000000200067825 */ /* 0x001fc600078e021a */
[----:B------:R-:W-:Y:S01]  /*d1a0*/  STL [R1+0x106c], R4 ;  /* 0x00106c0401007387 */ /* 0x000fe20000100800 */
[----:B------:R-:W0:Y:S03]  /*d1b0*/  LDC R27, c[0x0][0x3ac] ;  /* 0x0000eb00ff1b7b82 */ /* 0x000e260000000800 */
[----:B------:R-:W-:Y:S01]  /*d1c0*/  STL [R1+0x1068], R5 ;  /* 0x0010680501007387 */ /* 0x000fe20000100800 */
[----:B-1----:R-:W-:-:S03]  /*d1d0*/  IMAD.WIDE R2, R0, 0x2, R28 ;  /* 0x0000000200027825 */ /* 0x002fc600078e021c */
[----:B------:R1:W-:Y:S04]  /*d1e0*/  STL [R1+0x1074], R6 ;  /* 0x0010740601007387 */ /* 0x0003e80000100800 */
[----:B------:R-:W-:Y:S04]  /*d1f0*/  STL [R1+0x1070], R7 ;  /* 0x0010700701007387 */ /* 0x000fe80000100800 */
[----:B------:R-:W-:Y:S04]  /*d200*/  STL [R1+0x107c], R2 ;  /* 0x00107c0201007387 */ /* 0x000fe80000100800 */
[----:B------:R0:W-:Y:S04]  /*d210*/  STL [R1+0x1078], R3 ;  /* 0x0010780301007387 */ /* 0x0001e80000100800 */
[----:B------:R2:W-:Y:S04]  /*d220*/  STL [R1+0x5c8], RZ ;  /* 0x0005c8ff01007387 */ /* 0x0005e80000100800 */
        /* <DEDUP_REMOVED lines=17> */
[----:B------:R2:W-:Y:S01]  /*d340*/  STL [R1+0x294], RZ ;  /* 0x000294ff01007387 */ /* 0x0005e20000100800 */
[----:B------:R-:W3:Y:S03]  /*d350*/  S2R R29, SR_TID.X ;  /* 0x00000000001d7919 */ /* 0x000ee60000002100 */
        /* <DEDUP_REMOVED lines=29> */
[----:B---3--:R-:W-:-:S03]  /*d530*/  LOP3.LUT R29, R29, 0x3f, RZ, 0xc0, !PT ;  /* 0x0000003f1d1d7812 */ /* 0x008fc600078ec0ff */
[----:B------:R2:W-:Y:S04]  /*d540*/  STL [R1+0x1ec], RZ ;  /* 0x0001ecff01007387 */ /* 0x0005e80000100800 */
[----:B------:R2:W-:Y:S04]  /*d550*/  STL [R1+0x1d0], RZ ;  /* 0x0001d0ff01007387 */ /* 0x0005e80000100800 */
[----:B------:R2:W-:Y:S04]  /*d560*/  STL [R1+0x1d4], RZ ;  /* 0x0001d4ff01007387 */ /* 0x0005e80000100800 */
[----:B------:R2:W-:Y:S04]  /*d570*/  STL [R1+0x1d8], RZ ;  /* 0x0001d8ff01007387 */ /* 0x0005e80000100800 */
[----:B------:R2:W-:Y:S01]  /*d580*/  STL [R1+0x1dc], RZ ;  /* 0x0001dcff01007387 */ /* 0x0005e20000100800 */
[----:B-1----:R-:W-:-:S03]  /*d590*/  IMAD.SHL.U32 R6, R29, 0x2, RZ ;  /* 0x000000021d067824 */ /* 0x002fc600078e00ff */
[----:B------:R2:W-:Y:S04]  /*d5a0*/  STL [R1+0x1b0], RZ ;  /* 0x0001b0ff01007387 */ /* 0x0005e80000100800 */
[----:B------:R2:W-:Y:S04]  /*d5b0*/  STL [R1+0x1b4], RZ ;  /* 0x0001b4ff01007387 */ /* 0x0005e80000100800 */
[----:B------:R2:W-:Y:S04]  /*d5c0*/  STL [R1+0x1b8], RZ ;  /* 0x0001b8ff01007387 */ /* 0x0005e80000100800 */
[----:B------:R2:W-:Y:S04]  /*d5d0*/  STL [R1+0x1bc], RZ ;  /* 0x0001bcff01007387 */ /* 0x0005e80000100800 */
[----:B------:R-:W3:Y:S04]  /*d5e0*/  LDL R29, [R1+0x3c8] ;  /* 0x0003c800011d7983 */ /* 0x000ee80000100800 */
[----:B------:R-:W4:Y:S04]  /*d5f0*/  LDL R28, [R1+0x3cc] ;  /* 0x0003cc00011c7983 */ /* 0x000f280000100800 */
        /* <DEDUP_REMOVED lines=52> */
[----:B0-----:R-:W-:-:S03]  /*d940*/  IMAD.SHL.U32 R3, R27, 0x80, RZ ;  /* 0x000000801b037824 */ /* 0x001fc600078e00ff */
[----:B------:R2:W-:Y:S01]  /*d950*/  STL [R1+0x260], RZ ;  /* 0x000260ff01007387 */ /* 0x0005e20000100800 */
[----:B------:R-:W-:-:S03]  /*d960*/  IMAD.SHL.U32 R4, R0, 0x80, RZ ;  /* 0x0000008000047824 */ /* 0x000fc600078e00ff */
[----:B------:R2:W-:Y:S04]  /*d970*/  STL [R1+0x264], RZ ;  /* 0x000264ff01007387 */ /* 0x0005e80000100800 */
[----:B------:R2:W-:Y:S04]  /*d980*/  STL [R1+0x268], RZ ;  /* 0x000268ff01007387 */ /* 0x0005e80000100800 */
[----:B------:R2:W-:Y:S04]  /*d990*/  STL [R1+0x26c], RZ ;  /* 0x00026cff01007387 */ /* 0x0005e80000100800 */
[----:B------:R2:W-:Y:S01]  /*d9a0*/  STL [R1+0x220], RZ ;  /* 0x000220ff01007387 */ /* 0x0005e20000100800 */
[----:B------:R-:W-:-:S03]  /*d9b0*/  SHF.R.S32.HI R2, RZ, 0x1f, R3 ;  /* 0x0000001fff027819 */ /* 0x000fc60000011403 */
[----:B------:R2:W-:Y:S01]  /*d9c0*/  STL [R1+0x224], RZ ;  /* 0x000224ff01007387 */ /* 0x0005e20000100800 */
[----:B------:R-:W-:-:S03]  /*d9d0*/  SHF.R.S32.HI R5, RZ, 0x1f, R4 ;  /* 0x0000001fff057819 */ /* 0x000fc60000011404 */
[----:B------:R2:W-:Y:S04]  /*d9e0*/  STL [R1+0x228], RZ ;  /* 0x000228ff01007387 */ /* 0x0005e80000100800 */
[----:B------:R2:W-:Y:S04]  /*d9f0*/  STL [R1+0x22c], RZ ;  /* 0x00022cff01007387 */ /* 0x0005e80000100800 */
[----:B------:R2:W-:Y:S01]  /*da00*/  STL [R1+0x230], RZ ;  /* 0x000230ff01007387 */ /* 0x0005e20000100800 */
[----:B------:R-:W-:-:S03]  /*da10*/  SHF.L.U64.HI R2, R3, 0x1, R2 ;  /* 0x0000000103027819 */ /* 0x000fc60000010202 */
[----:B------:R2:W-:Y:S01]  /*da20*/  STL [R1+0x234], RZ ;  /* 0x000234ff01007387 */ /* 0x0005e20000100800 */
[----:B------:R-:W-:-:S03]  /*da30*/  SHF.L.U64.HI R0, R4, 0x1, R5 ;  /* 0x0000000104007819 */ /* 0x000fc60000010205 */
[----:B------:R2:W-:Y:S01]  /*da40*/  STL [R1+0x238], RZ ;  /* 0x000238ff01007387 */ /* 0x0005e20000100800 */
[----:B------:R-:W-:-:S03]  /*da50*/  LOP3.LUT R3, R6, 0x30, RZ, 0x3c, !PT ;  /* 0x0000003006037812 */ /* 0x000fc600078e3cff */
[----:B------:R2:W-:Y:S01]  /*da60*/  STL [R1+0x23c], RZ ;  /* 0x00023cff01007387 */ /* 0x0005e20000100800 */
[----:B------:R-:W-:-:S03]  /*da70*/  LOP3.LUT R4, R6, 0x20, RZ, 0x3c, !PT ;  /* 0x0000002006047812 */ /* 0x000fc600078e3cff */
[----:B------:R2:W-:Y:S01]  /*da80*/  STL [R1+0x250], RZ ;  /* 0x000250ff01007387 */ /* 0x0005e20000100800 */
[----:B------:R-:W-:-:S03]  /*da90*/  LOP3.LUT R3, R6, 0x60, RZ, 0x3c, !PT ;  /* 0x0000006006037812 */ /* 0x000fc600078e3cff */
[----:B------:R2:W-:Y:S01]  /*daa0*/  STL [R1+0x254], RZ ;  /* 0x000254ff01007387 */ /* 0x0005e20000100800 */
[----:B------:R-:W-:-:S03]  /*dab0*/  LOP3.LUT R4, R6, 0x50, RZ, 0x3c, !PT ;  /* 0x0000005006047812 */ /* 0x000fc600078e3cff */
[----:B------:R2:W-:Y:S04]  /*dac0*/  STL [R1+0x258], RZ ;  /* 0x000258ff01007387 */ /* 0x0005e80000100800 */
[----:B------:R2:W-:Y:S04]  /*dad0*/  STL [R1+0x25c], RZ ;  /* 0x00025cff01007387 */ /* 0x0005e80000100800 */
[----:B------:R2:W-:Y:S04]  /*dae0*/  STL [R1+0x240], RZ ;  /* 0x000240ff01007387 */ /* 0x0005e80000100800 */
[----:B------:R2:W-:Y:S04]  /*daf0*/  STL [R1+0x244], RZ ;  /* 0x000244ff01007387 */ /* 0x0005e80000100800 */
[----:B------:R2:W-:Y:S04]  /*db00*/  STL [R1+0x248], RZ ;  /* 0x000248ff01007387 */ /* 0x0005e80000100800 */
[----:B------:R2:W-:Y:S01]  /*db10*/  STL [R1+0x24c], RZ ;  /* 0x00024cff01007387 */ /* 0x0005e20000100800 */
[----:B---3--:R-:W-:-:S02]  /*db20*/  LOP3.LUT R3, R29, 0x40, RZ, 0x3c, !PT ;  /* 0x000000401d037812 */ /* 0x008fc400078e3cff */
[----:B----4-:R-:W-:-:S03]  /*db30*/  LOP3.LUT R4, R28, 0x40, RZ, 0x3c, !PT ;  /* 0x000000401c047812 */ /* 0x010fc600078e3cff */
[----:B------:R2:W-:Y:S04]  /*db40*/  STL [R1+0x11e4], R3 ;  /* 0x0011e40301007387 */ /* 0x0005e80000100800 */
[----:B------:R2:W-:Y:S01]  /*db50*/  STL [R1+0x11e0], R4 ;  /* 0x0011e00401007387 */ /* 0x0005e20000100800 */
[----:B------:R-:W-:Y:S01]  /*db60*/  USHF.R.S32.HI UR6, URZ, 0x1f, UR4 ;  /* 0x0000001fff067899 */ /* 0x000fe20008011404 */
[C---:B------:R-:W-:Y:S02]  /*db70*/  LOP3.LUT R5, R6.reuse, 0x10, RZ, 0x3c, !PT ;  /* 0x0000001006057812 */ /* 0x040fe400078e3cff */
[C---:B------:R-:W-:Y:S01]  /*db80*/  LOP3.LUT R5, R6.reuse, 0x40, RZ, 0x3c, !PT ;  /* 0x0000004006057812 */ /* 0x040fe200078e3cff */
[----:B------:R-:W-:Y:S01]  /*db90*/  ULEA.HI UR6, UR6, UR4, URZ, 0x7 ;  /* 0x0000000406067291 */ /* 0x000fe2000f8f38ff */
[----:B------:R-:W-:-:S03]  /*dba0*/  LOP3.LUT R5, R6, 0x70, RZ, 0x3c, !PT ;  /* 0x0000007006057812 */ /* 0x000fc600078e3cff */
[----:B------:R-:W-:-:S12]  /*dbb0*/  USHF.R.S32.HI UR6, URZ, 0x7, UR6 ;  /* 0x00000007ff067899 */ /* 0x000fd80008011406 */
.L_x_1:
[----:B0-2---:R-:W2:Y:S01]  /*dbc0*/  LDL.64 R4, [R1+0x3d8] ;  /* 0x0003d80001047983 */ /* 0x005ea20000100a00 */
[----:B------:R-:W0:Y:S03]  /*dbd0*/  LDC R3, c[0x0][0x3a0] ;  /* 0x0000e800ff037b82 */ /* 0x000e260000000800 */
[----:B-----5:R-:W-:Y:S04]  /*dbe0*/  STL [R1+0x2780], R15 ;  /* 0x0027800f01007387 */ /* 0x020fe80000100800 */
[----:B------:R-:W-:Y:S04]  /*dbf0*/  STL [R1+0x2784], R15 ;  /* 0x0027840f01007387 */ /* 0x000fe80000100800 */
        /* <DEDUP_REMOVED lines=210> */
[----:B------:R1:W-:Y:S04]  /*e920*/  STL [R1+0x1370], R0 ;  /* 0x0013700001007387 */ /* 0x0003e80000100800 */
[----:B-1----:R-:W0:Y:S01]  /*e930*/  LDL.LU R0, [R1+0x5c8] ;  /* 0x0005c80001007983 */ /* 0x002e220000300800 */
[----:B------:R-:W-:-:S02]  /*e940*/  PRMT R15, RZ, 0x7610, R15 ;  /* 0x00007610ff0f7816 */ /* 0x000fc4000000000f */
[----:B------:R-:W-:Y:S01]  /*e950*/  PRMT R14, RZ, 0x7610, R14 ;  /* 0x00007610ff0e7816 */ /* 0x000fe2000000000e */
[----:B------:R-:W-:Y:S04]  /*e960*/  STL [R1+0x12c0], R2 ;  /* 0x0012c00201007387 */ /* 0x000fe80000100800 */
[----:B------:R-:W-:Y:S04]  /*e970*/  STL [R1+0x2640], R2 ;  /* 0x0026400201007387 */ /* 0x000fe80000100800 */
[----:B------:R-:W-:Y:S04]  /*e980*/  STL [R1+0x2648], R2 ;  /* 0x0026480201007387 */ /* 0x000fe80000100800 */
[----:B------:R-:W-:Y:S01]  /*e990*/  STL [R1+0x264c], R2 ;  /* 0x00264c0201007387 */ /* 0x000fe20000100800 */
[----:B0-----:R-:W-:-:S03]  /*e9a0*/  IMAD R3, R0, -0x80, R3 ;  /* 0xffffff8000037824 */ /* 0x001fc600078e0203 */
[----:B------:R-:W-:Y:S02]  /*e9b0*/  STL [R1+0x1630], R0 ;  /* 0x0016300001007387 */ /* 0x000fe40000100800 */
[C---:B------:R-:W-:Y:S02]  /*e9c0*/  ISETP.GT.AND P0, PT, R3.reuse, RZ, PT ;  /* 0x000000ff0300720c */ /* 0x040fe40003f04270 */
[----:B------:R-:W-:Y:S01]  /*e9d0*/  STL [R1+0x2650], R0 ;  /* 0x0026500001007387 */ /* 0x000fe20000100800 */
[----:B------:R-:W-:-:S10]  /*e9e0*/  ISETP.GT.AND P1, PT, R3, 0x1, PT ;  /* 0x000000010300780c */ /* 0x000fd40003f24270 */
[----:B--2---:R-:W2:Y:S04]  /*e9f0*/  @P0 LDG.E.U16 R15, desc[UR12][R4.64] ;  /* 0x0000000c040f0981 */ /* 0x004ea8000c1e1500 */
[----:B--2---:R0:W-:Y:S04]  /*ea00*/  STL [R1+0x520], R15 ;  /* 0x0005200f01007387 */ /* 0x0041e80000100800 */
[----:B0-----:R-:W2:Y:S04]  /*ea10*/  LDL.LU R15, [R1+0x2a70] ;  /* 0x002a7000010f7983 */ /* 0x001ea80000300800 */
[----:B------:R-:W3:Y:S01]  /*ea20*/  LDL.64 R4, [R1+0x3d0] ;  /* 0x0003d00001047983 */ /* 0x000ee20000100a00 */
[----:B------:R-:W-:-:S02]  /*ea30*/  ISETP.GT.AND P2, PT, R3, 0x2, PT ;  /* 0x000000020300780c */ /* 0x000fc40003f44270 */
[----:B--2---:R-:W-:Y:S01]  /*ea40*/  PRMT R15, RZ, 0x7610, R15 ;  /* 0x00007610ff0f7816 */ /* 0x004fe2000000000f */
[----:B---3--:R-:W2:Y:S04]  /*ea50*/  @P0 LDG.E.U16 R14, desc[UR12][R4.64] ;  /* 0x0000000c040e0981 */ /* 0x008ea8000c1e1500 */
[----:B--2---:R0:W-:Y:S04]  /*ea60*/  STL [R1+0x51c], R14 ;  /* 0x00051c0e01007387 */ /* 0x0041e80000100800 */
[----:B0-----:R-:W2:Y:S04]  /*ea70*/  LDL.LU R14, [R1+0x2a6c] ;  /* 0x002a6c00010e7983 */ /* 0x001ea80000300800 */
[----:B------:R-:W3:Y:S04]  /*ea80*/  LDL R4, [R1+0x1078] ;  /* 0x0010780001047983 */ /* 0x000ee80000100800 */
[----:B------:R-:W3:Y:S01]  /*ea90*/  LDL R5, [R1+0x107c] ;  /* 0x00107c0001057983 */ /* 0x000ee20000100800 */
[----:B--2---:R-:W-:-:S02]  /*eaa0*/  PRMT R14, RZ, 0x7610, R14 ;  /* 0x00007610ff0e7816 */ /* 0x004fc4000000000e */
[----:B---3--:R-:W-:-:S04]  /*eab0*/  @P1 LOP3.LUT R5, R5, R4, RZ, 0x3c, !PT ;  /* 0x0000000405051212 */ /* 0x008fc800078e3cff */
[----:B------:R-:W-:-:S04]  /*eac0*/  @P1 LOP3.LUT R4, R5, R4, RZ, 0x3c, !PT ;  /* 0x0000000405041212 */ /* 0x000fc800078e3cff */
[----:B------:R-:W-:-:S05]  /*ead0*/  @P1 LOP3.LUT R5, R5, R4, RZ, 0x3c, !PT ;  /* 0x0000000405051212 */ /* 0x000fca00078e3cff */
[----:B------:R-:W2:Y:S04]  /*eae0*/  @P1 LDG.E.U16 R15, desc[UR12][R4.64] ;  /* 0x0000000c040f1981 */ /* 0x000ea8000c1e1500 */
[----:B--2---:R0:W-:Y:S04]  /*eaf0*/  STL [R1+0x518], R15 ;  /* 0x0005180f01007387 */ /* 0x0041e80000100800 */
[----:B0-----:R-:W2:Y:S04]  /*eb00*/  LDL.LU R15, [R1+0x2a68] ;  /* 0x002a6800010f7983 */ /* 0x001ea80000300800 */
[----:B------:R-:W3:Y:S04]  /*eb10*/  LDL R4, [R1+0x1070] ;  /* 0x0010700001047983 */ /* 0x000ee80000100800 */
[----:B------:R-:W3:Y:S01]  /*eb20*/  LDL R5, [R1+0x1074] ;  /* 0x0010740001057983 */ /* 0x000ee20000100800 */
[----:B------:R-:W-:-:S02]  /*eb30*/  ISETP.GT.AND P0, PT, R3, 0x3, PT ;  /* 0x000000030300780c */ /* 0x000fc40003f04270 */
[----:B--2---:R-:W-:Y:S02]  /*eb40*/  PRMT R15, RZ, 0x7610, R15 ;  /* 0x00007610ff0f7816 */ /* 0x004fe4000000000f */
        /* <DEDUP_REMOVED lines=530> */
[----:B------:R-:W-:-:S02]  /*10c70*/  PRMT R2, RZ, 0x7610, R2 ;  /* 0x00007610ff027816 */ /* 0x000fc40000000002 */
[----:B------:R-:W-:Y:S02]  /*10c80*/  ISETP.GT.AND P1, PT, R3, 0x1f, PT ;  /* 0x0000001f0300780c */ /* 0x000fe40003f24270 */
        /* <DEDUP_REMOVED lines=10> */
[----:B---3--:R-:W-:-:S04]  /*10d30*/  @P0 LOP3.LUT R5, R5, R4, RZ, 0x3c, !PT ;  /* 0x0000000405050212 */ /* 0x008fc800078e3cff */
[----:B------:R-:W-:-:S04]  /*10d40*/  @P0 LOP3.LUT R4, R5, R4, RZ, 0x3c, !PT ;  /* 0x0000000405040212 */ /* 0x000fc800078e3cff */
[----:B------:R-:W-:-:S05]  /*10d50*/  @P0 LOP3.LUT R5, R5, R4, RZ, 0x3c, !PT ;  /* 0x0000000405050212 */ /* 0x000fca00078e3cff */
[----:B------:R-:W3:Y:S04]  /*10d60*/  @P0 LDG.E.U16 R15, desc[UR12][R4.64] ;  /* 0x0000000c040f0981 */ /* 0x000ee8000c1e1500 */
[----:B---3--:R0:W-:Y:S04]  /*10d70*/  STL [R1+0x41c], R15 ;  /* 0x00041c0f01007387 */ /* 0x0081e80000100800 */
[----:B0-----:R-:W3:Y:S04]  /*10d80*/  LDL.LU R15, [R1+0x2980] ;  /* 0x00298000010f7983 */ /* 0x001ee80000300800 */
[----:B------:R-:W4:Y:S04]  /*10d90*/  LDL R4, [R1+0xea0] ;  /* 0x000ea00001047983 */ /* 0x000f280000100800 */
[----:B------:R-:W4:Y:S01]  /*10da0*/  LDL R5, [R1+0xea4] ;  /* 0x000ea40001057983 */ /* 0x000f220000100800 */
[----:B---3--:R-:W-:-:S02]  /*10db0*/  PRMT R15, RZ, 0x7610, R15 ;  /* 0x00007610ff0f7816 */ /* 0x008fc4000000000f */
[----:B----4-:R-:W-:-:S04]  /*10dc0*/  @P0 LOP3.LUT R5, R5, R4, RZ, 0x3c, !PT ;  /* 0x0000000405050212 */ /* 0x010fc800078e3cff */
[----:B------:R-:W-:-:S04]  /*10dd0*/  @P0 LOP3.LUT R4, R5, R4, RZ, 0x3c, !PT ;  /* 0x0000000405040212 */ /* 0x000fc800078e3cff */
[----:B------:R-:W-:-:S05]  /*10de0*/  @P0 LOP3.LUT R5, R5, R4, RZ, 0x3c, !PT ;  /* 0x0000000405050212 */ /* 0x000fca00078e3cff */
[----:B------:R-:W3:Y:S04]  /*10df0*/  @P0 LDG.E.U16 R2, desc[UR12][R4.64] ;  /* 0x0000000c04020981 */ /* 0x000ee8000c1e1500 */
[----:B------:R-:W4:Y:S04]  /*10e00*/  LDL R4, [R1+0xe98] ;  /* 0x000e980001047983 */ /* 0x000f280000100800 */
[----:B------:R-:W4:Y:S01]  /*10e10*/  LDL R5, [R1+0xe9c] ;  /* 0x000e9c0001057983 */ /* 0x000f220000100800 */
[----:B--2---:R-:W-:Y:S02]  /*10e20*/  PRMT R14, RZ, 0x7610, R14 ;  /* 0x00007610ff0e7816 */ /* 0x004fe4000000000e */
[----:B------:R-:W-:Y:S01]  /*10e30*/  ISETP.GT.AND P0, PT, R3, 0x21, PT ;  /* 0x000000210300780c */ /* 0x000fe20003f04270 */
[----:B---3--:R-:W-:Y:S01]  /*10e40*/  STL [R1+0x2654], R2 ;  /* 0x0026540201007387 */ /* 0x008fe20000100800 */
[----:B----4-:R-:W-:-:S04]  /*10e50*/  @P1 LOP3.LUT R5, R5, R4, RZ, 0x3c, !PT ;  /* 0x0000000405051212 */ /* 0x010fc800078e3cff */
        /* <DEDUP_REMOVED lines=263> */
[----:B------:R-:W3:Y:S02]  /*11ed0*/  LDL R5, [R1+0xdbc] ;  /* 0x000dbc0001057983 */ /* 0x000ee40000100800 */
        /* <DEDUP_REMOVED lines=8> */
[----:B--2---:R-:W-:-:S02]  /*11f60*/  PRMT R14, RZ, 0x7610, R14 ;  /* 0x00007610ff0e7816 */ /* 0x004fc4000000000e */
[----:B------:R-:W-:Y:S02]  /*11f70*/  ISETP.GT.AND P2, PT, R3, 0x2f, PT ;  /* 0x0000002f0300780c */ /* 0x000fe40003f44270 */
[----:B----4-:R-:W-:-:S04]  /*11f80*/  @P0 LOP3.LUT R5, R5, R4, RZ, 0x3c, !PT ;  /* 0x0000000405050212 */ /* 0x010fc800078e3cff */
[----:B------:R-:W-:-:S04]  /*11f90*/  @P0 LOP3.LUT R4, R5, R4, RZ, 0x3c, !PT ;  /* 0x0000000405040212 */ /* 0x000fc800078e3cff */
[----:B------:R-:W-:-:S05]  /*11fa0*/  @P0 LOP3.LUT R5, R5, R4, RZ, 0x3c, !PT ;  /* 0x0000000405050212 */ /* 0x000fca00078e3cff */
[----:B------:R-:W2:Y:S04]  /*11fb0*/  @P0 LDG.E.U16 R2, desc[UR12][R4.64] ;  /* 0x0000000c04020981 */ /* 0x000ea8000c1e1500 */
[----:B------:R-:W4:Y:S04]  /*11fc0*/  LDL R4, [R1+0xda8] ;  /* 0x000da80001047983 */ /* 0x000f280000100800 */
[----:B------:R-:W4:Y:S01]  /*11fd0*/  LDL R5, [R1+0xdac] ;  /* 0x000dac0001057983 */ /* 0x000f220000100800 */
[----:B---3--:R-:W-:Y:S02]  /*11fe0*/  PRMT R15, RZ, 0x7610, R15 ;  /* 0x00007610ff0f7816 */ /* 0x008fe4000000000f */
[----:B------:R-:W-:Y:S01]  /*11ff0*/  ISETP.GT.AND P0, PT, R3, 0x30, PT ;  /* 0x000000300300780c */ /* 0x000fe20003f04270 */
[----:B--2---:R-:W-:Y:S01]  /*12000*/  STL [R1+0x26b0], R2 ;  /* 0x0026b00201007387 */ /* 0x004fe20000100800 */
        /* <DEDUP_REMOVED lines=942> */
[----:B--2---:R0:W-:Y:S04]  /*15af0*/  STL [R1+0x524], R14 ;  /* 0x0005240e01007387 */ /* 0x0041e80000100800 */
[----:B0-----:R-:W2:Y:S04]  /*15b00*/  LDL.LU R14, [R1+0x277c] ;  /* 0x00277c00010e7983 */ /* 0x001ea80000300800 */
[----:B------:R-:W4:Y:S04]  /*15b10*/  LDL R4, [R1+0xa88] ;  /* 0x000a880001047983 */ /* 0x000f280000100800 */
[----:B------:R-:W4:Y:S01]  /*15b20*/  LDL R5, [R1+0xa8c] ;  /* 0x000a8c0001057983 */ /* 0x000f220000100800 */
[----:B------:R-:W-:-:S02]  /*15b30*/  PRMT R29, RZ, 0x7610, R29 ;  /* 0x00007610ff1d7816 */ /* 0x000fc4000000001d */
[----:B----4-:R-:W-:-:S04]  /*15b40*/  @P0 LOP3.LUT R5, R5, R4, RZ, 0x3c, !PT ;  /* 0x0000000405050212 */ /* 0x010fc800078e3cff */
[----:B------:R-:W-:-:S04]  /*15b50*/  @P0 LOP3.LUT R4, R5, R4, RZ, 0x3c, !PT ;  /* 0x0000000405040212 */ /* 0x000fc800078e3cff */
[----:B------:R-:W-:-:S05]  /*15b60*/  @P0 LOP3.LUT R5, R5, R4, RZ, 0x3c, !PT ;  /* 0x0000000405050212 */ /* 0x000fca00078e3cff */
[----:B------:R-:W4:Y:S04]  /*15b70*/  @P0 LDG.E.U16 R29, desc[UR12][R4.64] ;  /* 0x0000000c041d0981 */ /* 0x000f28000c1e1500 */
[----:B----4-:R0:W-:Y:S04]  /*15b80*/  STL [R1+0x5c], R29 ;  /* 0x00005c1d01007387 */ /* 0x0101e80000100800 */
[----:B0-----:R-:W4:Y:S04]  /*15b90*/  LDL.LU R29, [R1+0x2778] ;  /* 0x00277800011d7983 */ /* 0x001f280000300800 */
[----:B------:R-:W2:Y:S04]  /*15ba0*/  LDL R4, [R1+0xa80] ;  /* 0x000a800001047983 */ /* 0x000ea80000100800 */
[----:B------:R-:W2:Y:S01]  /*15bb0*/  LDL R5, [R1+0xa84] ;  /* 0x000a840001057983 */ /* 0x000ea20000100800 */
[----:B------:R-:W-:-:S02]  /*15bc0*/  PRMT R17, RZ, 0x7610, R17 ;  /* 0x00007610ff117816 */ /* 0x000fc40000000011 */
[----:B------:R-:W-:Y:S02]  /*15bd0*/  ISETP.GT.AND P1, PT, R3, 0x61, PT ;  /* 0x000000610300780c */ /* 0x000fe40003f24270 */
[----:B--2---:R-:W-:-:S04]  /*15be0*/  @P0 LOP3.LUT R5, R5, R4, RZ, 0x3c, !PT ;  /* 0x0000000405050212 */ /* 0x004fc800078e3cff */
[----:B------:R-:W-:-:S04]  /*15bf0*/  @P0 LOP3.LUT R4, R5, R4, RZ, 0x3c, !PT ;  /* 0x0000000405040212 */ /* 0x000fc800078e3cff */
[----:B------:R-:W-:-:S05]  /*15c00*/  @P0 LOP3.LUT R5, R5, R4, RZ, 0x3c, !PT ;  /* 0x0000000405050212 */ /* 0x000fca00078e3cff */
[----:B------:R-:W2:Y:S04]  /*15c10*/  @P0 LDG.E.U16 R17, desc[UR12][R4.64] ;  /* 0x0000000c04110981 */ /* 0x000ea8000c1e1500 */
[----:B--2---:R0:W-:Y:S04]  /*15c20*/  STL [R1+0x58], R17 ;  /* 0x0000581101007387 */ /* 0x0041e80000100800 */
[----:B0-----:R-:W2:Y:S04]  /*15c30*/  LDL.LU R17, [R1+0x2774] ;  /* 0x0027740001117983 */ /* 0x001ea80000300800 */
[----:B------:R-:W2:Y:S04]  /*15c40*/  LDL R4, [R1+0xa78] ;  /* 0x000a780001047983 */ /* 0x000ea80000100800 */
[----:B------:R-:W2:Y:S01]  /*15c50*/  LDL R5, [R1+0xa7c] ;  /* 0x000a7c0001057983 */ /* 0x000ea20000100800 */
[----:B------:R-:W-:-:S02]  /*15c60*/  PRMT R16, RZ, 0x7610, R16 ;  /* 0x00007610ff107816 */ /* 0x000fc40000000010 */
        /* <DEDUP_REMOVED lines=123> */
[----:B---3--:R-:W-:-:S02]  /*16420*/  PRMT R15, RZ, 0x7610, R15 ;  /* 0x00007610ff0f7816 */ /* 0x008fc4000000000f */
[----:B--2---:R-:W-:-:S04]  /*16430*/  @P2 LOP3.LUT R5, R5, R4, RZ, 0x3c, !PT ;  /* 0x0000000405052212 */ /* 0x004fc800078e3cff */
[----:B------:R-:W-:-:S04]  /*16440*/  @P2 LOP3.LUT R4, R5, R4, RZ, 0x3c, !PT ;  /* 0x0000000405042212 */ /* 0x000fc800078e3cff */
[----:B------:R-:W-:-:S05]  /*16450*/  @P2 LOP3.LUT R5, R5, R4, RZ, 0x3c, !PT ;  /* 0x0000000405052212 */ /* 0x000fca00078e3cff */
[----:B------:R-:W2:Y:S04]  /*16460*/  @P2 LDG.E.U16 R15, desc[UR12][R4.64] ;  /* 0x0000000c040f2981 */ /* 0x000ea8000c1e1500 */
[----:B------:R-:W3:Y:S04]  /*16470*/  LDL R4, [R1+0x9f0] ;  /* 0x0009f00001047983 */ /* 0x000ee80000100800 */
[----:B------:R-:W3:Y:S01]  /*16480*/  LDL R5, [R1+0x9f4] ;  /* 0x0009f40001057983 */ /* 0x000ee20000100800 */
[----:B------:R-:W-:-:S03]  /*16490*/  PRMT R24, RZ, 0x7610, R24 ;  /* 0x00007610ff187816 */ /* 0x000fc60000000018 */
[----:B--2---:R0:W-:Y:S04]  /*164a0*/  STL [R1+0x24], R15 ;  /* 0x0000240f01007387 */ /* 0x0041e80000100800 */
[----:B0-----:R-:W2:Y:S01]  /*164b0*/  LDL R15, [R1+0x9d4] ;  /* 0x0009d400010f7983 */ /* 0x001ea20000100800 */
[-C--:B---3--:R-:W-:Y:S02]  /*164c0*/  @P2 LOP3.LUT R5, R5, R4.reuse, RZ, 0x3c, !PT ;  /* 0x0000000405052212 */ /* 0x088fe400078e3cff */
[----:B------:R-:W-:Y:S02]  /*164d0*/  ISETP.GT.AND P1, PT, R3, 0x6a, PT ;  /* 0x0000006a0300780c */ /* 0x000fe40003f24270 */
[----:B------:R-:W-:-:S04]  /*164e0*/  @P2 LOP3.LUT R4, R5, R4, RZ, 0x3c, !PT ;  /* 0x0000000405042212 */ /* 0x000fc800078e3cff */
[----:B------:R-:W-:-:S05]  /*164f0*/  @P2 LOP3.LUT R5, R5, R4, RZ, 0x3c, !PT ;  /* 0x0000000405052212 */ /* 0x000fca00078e3cff */
[----:B------:R-:W3:Y:S04]  /*16500*/  @P2 LDG.E.U16 R24, desc[UR12][R4.64] ;  /* 0x0000000c04182981 */ /* 0x000ee8000c1e1500 */
[----:B---3--:R0:W-:Y:S04]  /*16510*/  STL [R1+0x20], R24 ;  /* 0x0000201801007387 */ /* 0x0081e80000100800 */
[----:B0-----:R-:W3:Y:S04]  /*16520*/  LDL.LU R24, [R1+0x273c] ;  /* 0x00273c0001187983 */ /* 0x001ee80000300800 */
        /* <DEDUP_REMOVED lines=25> */
[----:B------:R-:W2:Y:S01]  /*166c0*/  @P2 LDG.E.U16 R7, desc[UR12][R4.64] ;  /* 0x0000000c04072981 */ /* 0x000ea2000c1e1500 */
[----:B------:R-:W-:-:S03]  /*166d0*/  PRMT R6, RZ, 0x7610, R6 ;  /* 0x00007610ff067816 */ /* 0x000fc60000000006 */
[----:B--2---:R0:W-:Y:S04]  /*166e0*/  STL [R1+0x14], R7 ;  /* 0x0000140701007387 */ /* 0x0041e80000100800 */
[----:B0-----:R-:W2:Y:S04]  /*166f0*/  LDL.LU R7, [R1+0x2730] ;  /* 0x0027300001077983 */ /* 0x001ea80000300800 */
[----:B------:R-:W2:Y:S01]  /*16700*/  LDL R5, [R1+0x9d0] ;  /* 0x0009d00001057983 */ /* 0x000ea20000100800 */
[----:B------:R-:W-:Y:S01]  /*16710*/  @P2 IMAD.MOV.U32 R4, RZ, RZ, R15 ;  /* 0x000000ffff042224 */ /* 0x000fe200078e000f */
[----:B------:R-:W-:-:S02]  /*16720*/  ISETP.GT.AND P1, PT, R3, 0x6c, PT ;  /* 0x0000006c0300780c */ /* 0x000fc40003f24270 */
[----:B------:R-:W3:Y:S04]  /*16730*/  LDL R15, [R1+0x984] ;  /* 0x00098400010f7983 */ /* 0x000ee80000100800 */
[----:B--2---:R-:W2:Y:S04]  /*16740*/  @P2 LDG.E.U16 R6, desc[UR12][R4.64] ;  /* 0x0000000c04062981 */ /* 0x004ea8000c1e1500 */
        /* <DEDUP_REMOVED lines=9> */
[----:B------:R-:W3:Y:S04]  /*167e0*/  LDL R4, [R1+0x9c0] ;  /* 0x0009c00001047983 */ /* 0x000ee80000100800 */
[----:B------:R-:W3:Y:S01]  /*167f0*/  LDL R5, [R1+0x9c4] ;  /* 0x0009c40001057983 */ /* 0x000ee20000100800 */
[----:B------:R-:W-:-:S03]  /*16800*/  PRMT R2, RZ, 0x7610, R2 ;  /* 0x00007610ff027816 */ /* 0x000fc60000000002 */
[----:B--2---:R0:W-:Y:S01]  /*16810*/  STL [R1+0xc], R14 ;  /* 0x00000c0e01007387 */ /* 0x0041e20000100800 */
[----:B------:R-:W-:Y:S02]  /*16820*/  ISETP.GT.AND P2, PT, R3, 0x70, PT ;  /* 0x000000700300780c */ /* 0x000fe40003f44270 */
[----:B------:R-:W-:Y:S01]  /*16830*/  PRMT R19, RZ, 0x7610, R19 ;  /* 0x00007610ff137816 */ /* 0x000fe20000000013 */
[----:B0-----:R-:W2:Y:S01]  /*16840*/  LDL R14, [R1+0x90c] ;  /* 0x00090c00010e7983 */ /* 0x001ea20000100800 */
[----:B---3--:R-:W-:-:S04]  /*16850*/  @P1 LOP3.LUT R5, R5, R4, RZ, 0x3c, !PT ;  /* 0x0000000405051212 */ /* 0x008fc800078e3cff */
[----:B------:R-:W-:-:S04]  /*16860*/  @P1 LOP3.LUT R4, R5, R4, RZ, 0x3c, !PT ;  /* 0x0000000405041212 */ /* 0x000fc800078e3cff */
[----:B------:R-:W-:-:S05]  /*16870*/  @P1 LOP3.LUT R5, R5, R4, RZ, 0x3c, !PT ;  /* 0x0000000405051212 */ /* 0x000fca00078e3cff */
[----:B------:R-:W3:Y:S04]  /*16880*/  @P1 LDG.E.U16 R2, desc[UR12][R4.64] ;  /* 0x0000000c04021981 */ /* 0x000ee8000c1e1500 */
[----:B------:R-:W2:Y:S04]  /*16890*/  LDL R4, [R1+0x988] ;  /* 0x0009880001047983 */ /* 0x000ea80000100800 */
[----:B------:R-:W2:Y:S04]  /*168a0*/  LDL R5, [R1+0x98c] ;  /* 0x00098c0001057983 */ /* 0x000ea80000100800 */
[----:B---3--:R0:W-:Y:S04]  /*168b0*/  STL [R1+0x26b8], R2 ;  /* 0x0026b80201007387 */ /* 0x0081e80000100800 */
[----:B0-----:R-:W3:Y:S01]  /*168c0*/  LDL R2, [R1+0x904] ;  /* 0x0009040001027983 */ /* 0x001ee20000100800 */
[----:B--2---:R-:W-:-:S04]  /*168d0*/  @P2 LOP3.LUT R5, R5, R4, RZ, 0x3c, !PT ;  /* 0x0000000405052212 */ /* 0x004fc800078e3cff */
[----:B------:R-:W-:-:S04]  /*168e0*/  @P2 LOP3.LUT R4, R5, R4, RZ, 0x3c, !PT ;  /* 0x0000000405042212 */ /* 0x000fc800078e3cff */
[----:B------:R-:W-:-:S05]  /*168f0*/  @P2 LOP3.LUT R5, R5, R4, RZ, 0x3c, !PT ;  /* 0x0000000405052212 */ /* 0x000fca00078e3cff */
[----:B------:R-:W2:Y:S01]  /*16900*/  @P2 LDG.E.U16 R19, desc[UR12][R4.64] ;  /* 0x0000000c04132981 */ /* 0x000ea2000c1e1500 */
[----:B----4-:R-:W-:-:S03]  /*16910*/  PRMT R29, RZ, 0x7610, R29 ;  /* 0x00007610ff1d7816 */ /* 0x010fc6000000001d */
[----:B--2---:R0:W-:Y:S04]  /*16920*/  STL [R1], R19 ;  /* 0x0000001301007387 */ /* 0x0041e80000100800 */
[----:B0-----:R-:W2:Y:S04]  /*16930*/  LDL.LU R19, [R1+0x2728] ;  /* 0x0027280001137983 */ /* 0x001ea80000300800 */
[----:B------:R-:W4:Y:S01]  /*16940*/  LDL R5, [R1+0x980] ;  /* 0x0009800001057983 */ /* 0x000f220000100800 */
[----:B------:R-:W-:Y:S01]  /*16950*/  @P2 IMAD.MOV.U32 R4, RZ, RZ, R15 ;  /* 0x000000ffff042224 */ /* 0x000fe200078e000f */
[----:B------:R-:W-:-:S02]  /*16960*/  ISETP.GT.AND P3, PT, R3, 0x78, PT ;  /* 0x000000780300780c */ /* 0x000fc40003f64270 */
[----:B------:R-:W-:Y:S01]  /*16970*/  PRMT R17, RZ, 0x7610, R17 ;  /* 0x00007610ff117816 */ /* 0x000fe20000000011 */
[----:B------:R-:W2:Y:S04]  /*16980*/  LDL R15, [R1+0x97c] ;  /* 0x00097c00010f7983 */ /* 0x000ea80000100800 */
[----:B----4-:R0:W4:Y:S04]  /*16990*/  @P2 LDG.E.U16 R29, desc[UR12][R4.64] ;  /* 0x0000000c041d2981 */ /* 0x010128000c1e1500 */
[----:B------:R-:W2:Y:S02]  /*169a0*/  LDL R5, [R1+0x908] ;  /* 0x0009080001057983 */ /* 0x000ea40000100800 */
[----:B0-----:R-:W-:-:S02]  /*169b0*/  @P3 IMAD.MOV.U32 R4, RZ, RZ, R14 ;  /* 0x000000ffff043224 */ /* 0x001fc400078e000e */
[----:B----4-:R0:W-:Y:S01]  /*169c0*/  STL [R1+0x2714], R29 ;  /* 0x0027141d01007387 */ /* 0x0101e20000100800 */
[----:B------:R-:W-:-:S03]  /*169d0*/  PRMT R16, RZ, 0x7610, R16 ;  /* 0x00007610ff107816 */ /* 0x000fc60000000010 */
[----:B------:R-:W4:Y:S04]  /*169e0*/  LDL R14, [R1+0x974] ;  /* 0x00097400010e7983 */ /* 0x000f280000100800 */
[----:B--2---:R3:W2:Y:S04]  /*169f0*/  @P3 LDG.E.U16 R17, desc[UR12][R4.64] ;  /* 0x0000000c04113981 */ /* 0x0046a8000c1e1500 */
[----:B0-----:R-:W4:Y:S04]  /*16a00*/  LDL R29, [R1+0x970] ;  /* 0x00097000011d7983 */ /* 0x001f280000100800 */
[----:B------:R-:W4:Y:S01]  /*16a10*/  LDL R5, [R1+0x900] ;  /* 0x0009000001057983 */ /* 0x000f220000100800 */
[----:B---3--:R-:W-:Y:S01]  /*16a20*/  @P3 IMAD.MOV.U32 R4, RZ, RZ, R2 ;  /* 0x000000ffff043224 */ /* 0x008fe200078e0002 */
[----:B------:R-:W-:-:S02]  /*16a30*/  ISETP.GT.AND P1, PT, R3, 0x6d, PT ;  /* 0x0000006d0300780c */ /* 0x000fc40003f24270 */
[----:B--2---:R-:W-:Y:S01]  /*16a40*/  STL [R1+0x2718], R17 ;  /* 0x0027181101007387 */ /* 0x004fe20000100800 */
[----:B------:R-:W-:-:S03]  /*16a50*/  PRMT R18, RZ, 0x7610, R18 ;  /* 0x00007610ff127816 */ /* 0x000fc60000000012 */
[----:B------:R-:W2:Y:S04]  /*16a60*/  LDL R2, [R1+0x8fc] ;  /* 0x0008fc0001027983 */ /* 0x000ea80000100800 */
[----:B----4-:R0:W3:Y:S04]  /*16a70*/  @P3 LDG.E.U16 R16, desc[UR12][R4.64] ;  /* 0x0000000c04103981 */ /* 0x0100e8000c1e1500 */
[----:B------:R-:W0:Y:S04]  /*16a80*/  LDL R4, [R1+0x9b8] ;  /* 0x0009b80001047983 */ /* 0x000e280000100800 */
[----:B------:R-:W0:Y:S02]  /*16a90*/  LDL R5, [R1+0x9bc] ;  /* 0x0009bc0001057983 */ /* 0x000e240000100800 */
[----:B0-----:R-:W-:-:S04]  /*16aa0*/  @P1 LOP3.LUT R5, R5, R4, RZ, 0x3c, !PT ;  /* 0x0000000405051212 */ /* 0x001fc800078e3cff */
[----:B------:R-:W-:-:S04]  /*16ab0*/  @P1 LOP3.LUT R4, R5, R4, RZ, 0x3c, !PT ;  /* 0x0000000405041212 */ /* 0x000fc800078e3cff */
[----:B------:R-:W-:-:S05]  /*16ac0*/  @P1 LOP3.LUT R5, R5, R4, RZ, 0x3c, !PT ;  /* 0x0000000405051212 */ /* 0x000fca00078e3cff */
[----:B------:R-:W4:Y:S04]  /*16ad0*/  @P1 LDG.E.U16 R18, desc[UR12][R4.64] ;  /* 0x0000000c04121981 */ /* 0x000f28000c1e1500 */
[----:B---3--:R-:W-:Y:S01]  /*16ae0*/  STL [R1+0x271c], R16 ;  /* 0x00271c1001007387 */ /* 0x008fe20000100800 */
[----:B------:R-:W-:Y:S02]  /*16af0*/  ISETP.GT.AND P2, PT, R3, 0x71, PT ;  /* 0x000000710300780c */ /* 0x000fe40003f44270 */
[----:B------:R-:W-:Y:S01]  /*16b00*/  PRMT R28, RZ, 0x7610, R28 ;  /* 0x00007610ff1c7816 */ /* 0x000fe2000000001c */
[----:B----4-:R0:W-:Y:S04]  /*16b10*/  STL [R1+0x4], R18 ;  /* 0x0000041201007387 */ /* 0x0101e80000100800 */
[----:B0-----:R-:W3:Y:S04]  /*16b20*/  LDL.LU R18, [R1+0x2724] ;  /* 0x0027240001127983 */ /* 0x001ee80000300800 */
[----:B------:R-:W4:Y:S02]  /*16b30*/  LDL R5, [R1+0x978] ;  /* 0x0009780001057983 */ /* 0x000f240000100800 */
[----:B------:R-:W-:-:S02]  /*16b40*/  @P2 MOV R4, R15 ;  /* 0x0000000f00042202 */ /* 0x000fc40000000f00 */
[----:B------:R-:W-:Y:S01]  /*16b50*/  PRMT R27, RZ, 0x7610, R27 ;  /* 0x00007610ff1b7816 */ /* 0x000fe2000000001b */
[----:B------:R-:W2:Y:S04]  /*16b60*/  LDL R15, [R1+0x8f4] ;  /* 0x0008f400010f7983 */ /* 0x000ea80000100800 */
[----:B----4-:R0:W4:Y:S02]  /*16b70*/  @P2 LDG.E.U16 R28, desc[UR12][R4.64] ;  /* 0x0000000c041c2981 */ /* 0x010124000c1e1500 */
[----:B0-----:R-:W-:Y:S02]  /*16b80*/  @P2 IMAD.MOV.U32 R4, RZ, RZ, R14 ;  /* 0x000000ffff042224 */ /* 0x001fe400078e000e */
[----:B------:R-:W-:-:S05]  /*16b90*/  @P2 IMAD.MOV.U32 R5, RZ, RZ, R29 ;  /* 0x000000ffff052224 */ /* 0x000fca00078e001d */
[----:B------:R-:W2:Y:S04]  /*16ba0*/  @P2 LDG.E.U16 R27, desc[UR12][R4.64] ;  /* 0x0000000c041b2981 */ /* 0x000ea8000c1e1500 */
[----:B----4-:R0:W-:Y:S04]  /*16bb0*/  STL [R1+0x2700], R28 ;  /* 0x0027001c01007387 */ /* 0x0101e80000100800 */
[----:B------:R-:W4:Y:S04]  /*16bc0*/  LDL R29, [R1+0x968] ;  /* 0x00096800011d7983 */ /* 0x000f280000100800 */
[----:B------:R-:W3:Y:S04]  /*16bd0*/  LDL R14, [R1+0x96c] ;  /* 0x00096c00010e7983 */ /* 0x000ee80000100800 */
[----:B0-----:R-:W3:Y:S04]  /*16be0*/  LDL R28, [R1+0x8f8] ;  /* 0x0008f800011c7983 */ /* 0x001ee80000100800 */
[----:B--2---:R0:W-:Y:S04]  /*16bf0*/  STL [R1+0x2704], R27 ;  /* 0x0027041b01007387 */ /* 0x0041e80000100800 */
[----:B0-----:R-:W2:Y:S01]  /*16c00*/  LDL R27, [R1+0x8f0] ;  /* 0x0008f000011b7983 */ /* 0x001ea20000100800 */
[----:B------:R-:W-:-:S02]  /*16c10*/  ISETP.GT.AND P3, PT, R3, 0x79, PT ;  /* 0x000000790300780c */ /* 0x000fc40003f64270 */
[----:B------:R-:W-:Y:S02]  /*16c20*/  PRMT R13, RZ, 0x7610, R13 ;  /* 0x00007610ff0d7816 */ /* 0x000fe4000000000d */
[----:B------:R-:W-:Y:S02]  /*16c30*/  ISETP.GT.AND P2, PT, R3, 0x72, PT ;  /* 0x000000720300780c */ /* 0x000fe40003f44270 */
[----:B------:R-:W-:-:S07]  /*16c40*/  PRMT R12, RZ, 0x7610, R12 ;  /* 0x00007610ff0c7816 */ /* 0x000fce000000000c */
[----:B------:R-:W-:Y:S02]  /*16c50*/  @P3 IMAD.MOV.U32 R4, RZ, RZ, R2 ;  /* 0x000000ffff043224 */ /* 0x000fe400078e0002 */
[----:B------:R-:W4:Y:S01]  /*16c60*/  LDL R2, [R1+0x964] ;  /* 0x0009640001027983 */ /* 0x000f220000100800 */
[----:B------:R-:W-:Y:S01]  /*16c70*/  PRMT R26, RZ, 0x7610, R26 ;  /* 0x00007610ff1a7816 */ /* 0x000fe2000000001a */
[----:B---3--:R-:W-:Y:S02]  /*16c80*/  @P3 IMAD.MOV.U32 R5, RZ, RZ, R28 ;  /* 0x000000ffff053224 */ /* 0x008fe400078e001c */
[----:B------:R-:W3:Y:S04]  /*16c90*/  LDL R28, [R1+0x960] ;  /* 0x00096000011c7983 */ /* 0x000ee80000100800 */
[----:B------:R0:W3:Y:S02]  /*16ca0*/  @P3 LDG.E.U16 R13, desc[UR12][R4.64] ;  /* 0x0000000c040d3981 */ /* 0x0000e4000c1e1500 */
[----:B0-----:R-:W-:-:S02]  /*16cb0*/  @P3 IMAD.MOV.U32 R4, RZ, RZ, R15 ;  /* 0x000000ffff043224 */ /* 0x001fc400078e000f */
[----:B--2---:R-:W-:-:S05]  /*16cc0*/  @P3 IMAD.MOV.U32 R5, RZ, RZ, R27 ;  /* 0x000000ffff053224 */ /* 0x004fca00078e001b */
[----:B------:R0:W2:Y:S02]  /*16cd0*/  @P3 LDG.E.U16 R12, desc[UR12][R4.64] ;  /* 0x0000000c040c3981 */ /* 0x0000a4000c1e1500 */
[----:B0-----:R-:W-:Y:S02]  /*16ce0*/  @P2 IMAD.MOV.U32 R4, RZ, RZ, R14 ;  /* 0x000000ffff042224 */ /* 0x001fe400078e000e */
[----:B----4-:R-:W-:-:S05]  /*16cf0*/  @P2 IMAD.MOV.U32 R5, RZ, RZ, R29 ;  /* 0x000000ffff052224 */ /* 0x010fca00078e001d */
[----:B------:R0:W4:Y:S01]  /*16d00*/  @P2 LDG.E.U16 R26, desc[UR12][R4.64] ;  /* 0x0000000c041a2981 */ /* 0x000122000c1e1500 */
[----:B------:R-:W-:Y:S01]  /*16d10*/  PRMT R25, RZ, 0x7610, R25 ;  /* 0x00007610ff197816 */ /* 0x000fe20000000019 */
[----:B0-----:R-:W-:Y:S02]  /*16d20*/  @P2 IMAD.MOV.U32 R4, RZ, RZ, R2 ;  /* 0x000000ffff042224 */ /* 0x001fe400078e0002 */
[----:B---3--:R-:W-:Y:S04]  /*16d30*/  STL [R1+0x2708], R13 ;  /* 0x0027080d01007387 */ /* 0x008fe80000100800 */
[----:B------:R-:W3:Y:S04]  /*16d40*/  LDL R27, [R1+0x8e8] ;  /* 0x0008e800011b7983 */ /* 0x000ee80000100800 */
[----:B------:R-:W3:Y:S01]  /*16d50*/  LDL R15, [R1+0x8ec] ;  /* 0x0008ec00010f7983 */ /* 0x000ee20000100800 */
[----:B------:R-:W-:-:S05]  /*16d60*/  @P2 IMAD.MOV.U32 R5, RZ, RZ, R28 ;  /* 0x000000ffff052224 */ /* 0x000fca00078e001c */
[----:B------:R3:W3:Y:S04]  /*16d70*/  @P2 LDG.E.U16 R25, desc[UR12][R4.64] ;  /* 0x0000000c04192981 */ /* 0x0006e8000c1e1500 */
[----:B--2---:R0:W-:Y:S04]  /*16d80*/  STL [R1+0x270c], R12 ;  /* 0x00270c0c01007387 */ /* 0x0041e80000100800 */
[----:B------:R-:W2:Y:S04]  /*16d90*/  LDL R14, [R1+0x8e0] ;  /* 0x0008e000010e7983 */ /* 0x000ea80000100800 */
[----:B0-----:R-:W2:Y:S04]  /*16da0*/  LDL R12, [R1+0x8e4] ;  /* 0x0008e400010c7983 */ /* 0x001ea80000100800 */
[----:B----4-:R0:W-:Y:S04]  /*16db0*/  STL [R1+0x26e8], R26 ;  /* 0x0026e81a01007387 */ /* 0x0101e80000100800 */
[----:B------:R-:W4:Y:S04]  /*16dc0*/  LDL R2, [R1+0x95c] ;  /* 0x00095c0001027983 */ /* 0x000f280000100800 */
[----:B0-----:R-:W4:Y:S01]  /*16dd0*/  LDL R26, [R1+0x958] ;  /* 0x00095800011a7983 */ /* 0x001f220000100800 */
[----:B------:R-:W-:-:S02]  /*16de0*/  ISETP.GT.AND P3, PT, R3, 0x7a, PT ;  /* 0x0000007a0300780c */ /* 0x000fc40003f64270 */
[----:B------:R-:W-:Y:S02]  /*16df0*/  PRMT R11, RZ, 0x7610, R11 ;  /* 0x00007610ff0b7816 */ /* 0x000fe4000000000b */
[----:B------:R-:W-:Y:S02]  /*16e00*/  ISETP.GT.AND P2, PT, R3, 0x73, PT ;  /* 0x000000730300780c */ /* 0x000fe40003f44270 */
[----:B------:R-:W-:Y:S02]  /*16e10*/  PRMT R10, RZ, 0x7610, R10 ;  /* 0x00007610ff0a7816 */ /* 0x000fe4000000000a */
[----:B------:R-:W-:-:S05]  /*16e20*/  PRMT R23, RZ, 0x7610, R23 ;  /* 0x00007610ff177816 */ /* 0x000fca0000000017 */
[----:B---3--:R-:W-:Y:S02]  /*16e30*/  @P3 IMAD.MOV.U32 R5, RZ, RZ, R27 ;  /* 0x000000ffff053224 */ /* 0x008fe400078e001b */
[----:B------:R-:W-:-:S05]  /*16e40*/  @P3 IMAD.MOV.U32 R4, RZ, RZ, R15 ;  /* 0x000000ffff043224 */ /* 0x000fca00078e000f */
[----:B------:R2:W3:Y:S04]  /*16e50*/  @P3 LDG.E.U16 R11, desc[UR12][R4.64] ;  /* 0x0000000c040b3981 */ /* 0x0004e8000c1e1500 */
[----:B------:R0:W-:Y:S04]  /*16e60*/  STL [R1+0x26ec], R25 ;  /* 0x0026ec1901007387 */ /* 0x0001e80000100800 */
[----:B------:R-:W3:Y:S04]  /*16e70*/  LDL R15, [R1+0x954] ;  /* 0x00095400010f7983 */ /* 0x000ee80000100800 */
[----:B0-----:R-:W3:Y:S01]  /*16e80*/  LDL R25, [R1+0x950] ;  /* 0x0009500001197983 */ /* 0x001ee20000100800 */
[----:B--2---:R-:W-:-:S02]  /*16e90*/  @P3 IMAD.MOV.U32 R5, RZ, RZ, R14 ;  /* 0x000000ffff053224 */ /* 0x004fc400078e000e */
[----:B------:R-:W-:-:S05]  /*16ea0*/  @P3 IMAD.MOV.U32 R4, RZ, RZ, R12 ;  /* 0x000000ffff043224 */ /* 0x000fca00078e000c */
[----:B------:R4:W2:Y:S02]  /*16eb0*/  @P3 LDG.E.U16 R10, desc[UR12][R4.64] ;  /* 0x0000000c040a3981 */ /* 0x0008a4000c1e1500 */
[----:B----4-:R-:W-:Y:S02]  /*16ec0*/  @P2 IMAD.MOV.U32 R4, RZ, RZ, R2 ;  /* 0x000000ffff042224 */ /* 0x010fe400078e0002 */
[----:B------:R-:W-:-:S05]  /*16ed0*/  @P2 IMAD.MOV.U32 R5, RZ, RZ, R26 ;  /* 0x000000ffff052224 */ /* 0x000fca00078e001a */
[----:B------:R0:W4:Y:S01]  /*16ee0*/  @P2 LDG.E.U16 R23, desc[UR12][R4.64] ;  /* 0x0000000c04172981 */ /* 0x000122000c1e1500 */
[----:B------:R-:W-:-:S03]  /*16ef0*/  PRMT R22, RZ, 0x7610, R22 ;  /* 0x00007610ff167816 */ /* 0x000fc60000000016 */
[----:B---3--:R-:W-:Y:S04]  /*16f00*/  STL [R1+0x26f0], R11 ;  /* 0x0026f00b01007387 */ /* 0x008fe80000100800 */
[----:B------:R-:W3:Y:S04]  /*16f10*/  LDL R14, [R1+0x8d8] ;  /* 0x0008d800010e7983 */ /* 0x000ee80000100800 */
[----:B------:R-:W3:Y:S01]  /*16f20*/  LDL R12, [R1+0x8dc] ;  /* 0x0008dc00010c7983 */ /* 0x000ee20000100800 */
[----:B0-----:R-:W-:Y:S02]  /*16f30*/  @P2 IMAD.MOV.U32 R4, RZ, RZ, R15 ;  /* 0x000000ffff042224 */ /* 0x001fe400078e000f */
[----:B------:R-:W-:-:S05]  /*16f40*/  @P2 IMAD.MOV.U32 R5, RZ, RZ, R25 ;  /* 0x000000ffff052224 */ /* 0x000fca00078e0019 */
[----:B------:R3:W3:Y:S04]  /*16f50*/  @P2 LDG.E.U16 R22, desc[UR12][R4.64] ;  /* 0x0000000c04162981 */ /* 0x0006e8000c1e1500 */
[----:B--2---:R0:W-:Y:S04]  /*16f60*/  STL [R1+0x26f4], R10 ;  /* 0x0026f40a01007387 */ /* 0x0041e80000100800 */
[----:B------:R-:W2:Y:S04]  /*16f70*/  LDL R2, [R1+0x8d4] ;  /* 0x0008d40001027983 */ /* 0x000ea80000100800 */
[----:B0-----:R-:W2:Y:S04]  /*16f80*/  LDL R10, [R1+0x8d0] ;  /* 0x0008d000010a7983 */ /* 0x001ea80000100800 */
[----:B----4-:R-:W-:Y:S04]  /*16f90*/  STL [R1+0x26cc], R23 ;  /* 0x0026cc1701007387 */ /* 0x010fe80000100800 */
[----:B------:R-:W4:Y:S04]  /*16fa0*/  LDL R25, [R1+0x9b0] ;  /* 0x0009b00001197983 */ /* 0x000f280000100800 */
[----:B------:R-:W4:Y:S01]  /*16fb0*/  LDL R15, [R1+0x9b4] ;  /* 0x0009b400010f7983 */ /* 0x000f220000100800 */
[----:B------:R-:W-:-:S02]  /*16fc0*/  ISETP.GT.AND P3, PT, R3, 0x7b, PT ;  /* 0x0000007b0300780c */ /* 0x000fc40003f64270 */
[----:B------:R-:W-:Y:S02]  /*16fd0*/  PRMT R9, RZ, 0x7610, R9 ;  /* 0x00007610ff097816 */ /* 0x000fe40000000009 */
[----:B------:R-:W-:Y:S02]  /*16fe0*/  PRMT R8, RZ, 0x7610, R8 ;  /* 0x00007610ff087816 */ /* 0x000fe40000000008 */
[----:B------:R-:W-:-:S07]  /*16ff0*/  PRMT R24, RZ, 0x7610, R24 ;  /* 0x00007610ff187816 */ /* 0x000fce0000000018 */
[----:B---3--:R-:W-:Y:S02]  /*17000*/  @P3 IMAD.MOV.U32 R5, RZ, RZ, R14 ;  /* 0x000000ffff053224 */ /* 0x008fe400078e000e */
[----:B------:R-:W-:-:S05]  /*17010*/  @P3 IMAD.MOV.U32 R4, RZ, RZ, R12 ;  /* 0x000000ffff043224 */ /* 0x000fca00078e000c */
[----:B------:R2:W3:Y:S04]  /*17020*/  @P3 LDG.E.U16 R9, desc[UR12][R4.64] ;  /* 0x0000000c04093981 */ /* 0x0004e8000c1e1500 */
[----:B------:R0:W-:Y:S04]  /*17030*/  STL [R1+0x26d0], R22 ;  /* 0x0026d01601007387 */ /* 0x0001e80000100800 */
[----:B------:R-:W3:Y:S04]  /*17040*/  LDL R14, [R1+0x948] ;  /* 0x00094800010e7983 */ /* 0x000ee80000100800 */
[----:B------:R-:W3:Y:S01]  /*17050*/  LDL R12, [R1+0x94c] ;  /* 0x00094c00010c7983 */ /* 0x000ee20000100800 */
[----:B--2---:R-:W-:-:S02]  /*17060*/  @P3 IMAD.MOV.U32 R4, RZ, RZ, R2 ;  /* 0x000000ffff043224 */ /* 0x004fc400078e0002 */
[----:B------:R-:W-:-:S05]  /*17070*/  @P3 IMAD.MOV.U32 R5, RZ, RZ, R10 ;  /* 0x000000ffff053224 */ /* 0x000fca00078e000a */
[----:B------:R4:W2:Y:S02]  /*17080*/  @P3 LDG.E.U16 R8, desc[UR12][R4.64] ;  /* 0x0000000c04083981 */ /* 0x0008a4000c1e1500 */
[----:B----4-:R-:W-:Y:S02]  /*17090*/  @P1 IMAD.MOV.U32 R4, RZ, RZ, R15 ;  /* 0x000000ffff041224 */ /* 0x010fe400078e000f */
[----:B------:R-:W-:-:S05]  /*170a0*/  @P1 IMAD.MOV.U32 R5, RZ, RZ, R25 ;  /* 0x000000ffff051224 */ /* 0x000fca00078e0019 */
[----:B------:R1:W4:Y:S01]  /*170b0*/  @P1 LDG.E.U16 R24, desc[UR12][R4.64] ;  /* 0x0000000c04181981 */ /* 0x000322000c1e1500 */
[----:B------:R-:W-:Y:S02]  /*170c0*/  ISETP.GT.AND P2, PT, R3, 0x74, PT ;  /* 0x000000740300780c */ /* 0x000fe40003f44270 */
[----:B------:R-:W-:Y:S01]  /*170d0*/  PRMT R21, RZ, 0x7610, R21 ;  /* 0x00007610ff157816 */ /* 0x000fe20000000015 */
[----:B---3--:R-:W-:Y:S04]  /*170e0*/  STL [R1+0x26d4], R9 ;  /* 0x0026d40901007387 */ /* 0x008fe80000100800 */
[----:B------:R-:W3:Y:S04]  /*170f0*/  LDL R10, [R1+0x940] ;  /* 0x00094000010a7983 */ /* 0x000ee80000100800 */
[----:B------:R-:W3:Y:S02]  /*17100*/  LDL R2, [R1+0x944] ;  /* 0x0009440001027983 */ /* 0x000ee40000100800 */
[----:B-1----:R-:W-:-:S02]  /*17110*/  @P2 IMAD.MOV.U32 R5, RZ, RZ, R14 ;  /* 0x000000ffff052224 */ /* 0x002fc400078e000e */
[----:B------:R-:W-:-:S05]  /*17120*/  @P2 IMAD.MOV.U32 R4, RZ, RZ, R12 ;  /* 0x000000ffff042224 */ /* 0x000fca00078e000c */
[----:B------:R3:W3:Y:S04]  /*17130*/  @P2 LDG.E.U16 R21, desc[UR12][R4.64] ;  /* 0x0000000c04152981 */ /* 0x0006e8000c1e1500 */
[----:B--2---:R-:W-:Y:S04]  /*17140*/  STL [R1+0x26d8], R8 ;  /* 0x0026d80801007387 */ /* 0x004fe80000100800 */
[----:B0-----:R-:W2:Y:S04]  /*17150*/  LDL R22, [R1+0x8c8] ;  /* 0x0008c80001167983 */ /* 0x001ea80000100800 */
[----:B------:R-:W2:Y:S04]  /*17160*/  LDL R15, [R1+0x8cc] ;  /* 0x0008cc00010f7983 */ /* 0x000ea80000100800 */
[----:B----4-:R-:W-:Y:S04]  /*17170*/  STL [R1+0x2674], R24 ;  /* 0x0026741801007387 */ /* 0x010fe80000100800 */
[----:B------:R-:W4:Y:S04]  /*17180*/  LDL R14, [R1+0x8c0] ;  /* 0x0008c000010e7983 */ /* 0x000f280000100800 */
[----:B------:R-:W4:Y:S01]  /*17190*/  LDL R12, [R1+0x8c4] ;  /* 0x0008c400010c7983 */ /* 0x000f220000100800 */
[----:B------:R-:W-:-:S02]  /*171a0*/  ISETP.GT.AND P3, PT, R3, 0x7c, PT ;  /* 0x0000007c0300780c */ /* 0x000fc40003f64270 */
[----:B------:R-:W-:Y:S02]  /*171b0*/  PRMT R20, RZ, 0x7610, R20 ;  /* 0x00007610ff147816 */ /* 0x000fe40000000014 */
[----:B------:R-:W-:Y:S02]  /*171c0*/  PRMT R7, RZ, 0x7610, R7 ;  /* 0x00007610ff077816 */ /* 0x000fe40000000007 */
[----:B------:R-:W-:Y:S01]  /*171d0*/  PRMT R6, RZ, 0x7610, R6 ;  /* 0x00007610ff067816 */ /* 0x000fe20000000006 */
[----:B---3--:R-:W-:Y:S02]  /*171e0*/  @P2 IMAD.MOV.U32 R5, RZ, RZ, R10 ;  /* 0x000000ffff052224 */ /* 0x008fe400078e000a */
[----:B------:R-:W-:-:S05]  /*171f0*/  @P2 IMAD.MOV.U32 R4, RZ, RZ, R2 ;  /* 0x000000ffff042224 */ /* 0x000fca00078e0002 */
[----:B------:R2:W3:Y:S04]  /*17200*/  @P2 LDG.E.U16 R20, desc[UR12][R4.64] ;  /* 0x0000000c04142981 */ /* 0x0004e8000c1e1500 */
[----:B------:R-:W-:Y:S04]  /*17210*/  STL [R1+0x26bc], R21 ;  /* 0x0026bc1501007387 */ /* 0x000fe80000100800 */
        /* <DEDUP_REMOVED lines=13> */
[----:B0-----:R-:W-:-:S02]  /*172f0*/  @P1 IMAD.MOV.U32 R5, RZ, RZ, R10 ;  /* 0x000000ffff051224 */ /* 0x001fc400078e000a */
[----:B------:R-:W-:-:S05]  /*17300*/  @P1 IMAD.MOV.U32 R4, RZ, RZ, R2 ;  /* 0x000000ffff041224 */ /* 0x000fca00078e0002 */
[----:B------:R3:W3:Y:S04]  /*17310*/  @P1 LDG.E.U16 R19, desc[UR12][R4.64] ;  /* 0x0000000c04131981 */ /* 0x0006e8000c1e1500 */
[----:B--2---:R0:W-:Y:S04]  /*17320*/  STL [R1+0x26c4], R7 ;  /* 0x0026c40701007387 */ /* 0x0041e80000100800 */
[----:B------:R-:W2:Y:S04]  /*17330*/  LDL R14, [R1+0x8b8] ;  /* 0x0008b800010e7983 */ /* 0x000ea80000100800 */
[----:B------:R-:W2:Y:S04]  /*17340*/  LDL R12, [R1+0x8bc] ;  /* 0x0008bc00010c7983 */ /* 0x000ea80000100800 */
[----:B----4-:R1:W-:Y:S04]  /*17350*/  STL [R1+0x26c8], R6 ;  /* 0x0026c80601007387 */ /* 0x0103e80000100800 */
[----:B------:R-:W4:Y:S04]  /*17360*/  LDL R10, [R1+0x8b0] ;  /* 0x0008b000010a7983 */ /* 0x000f280000100800 */
[----:B------:R-:W4:Y:S01]  /*17370*/  LDL R2, [R1+0x8b4] ;  /* 0x0008b40001027983 */ /* 0x000f220000100800 */
[----:B------:R-:W-:-:S02]  /*17380*/  ISETP.GT.AND P2, PT, R3, 0x7d, PT ;  /* 0x0000007d0300780c */ /* 0x000fc40003f44270 */
[----:B------:R-:W-:Y:S01]  /*17390*/  PRMT R18, RZ, 0x7610, R18 ;  /* 0x00007610ff127816 */ /* 0x000fe20000000012 */
[----:B---3--:R-:W-:Y:S02]  /*173a0*/  @P1 IMAD.MOV.U32 R5, RZ, RZ, R22 ;  /* 0x000000ffff051224 */ /* 0x008fe400078e0016 */
[----:B------:R-:W-:-:S05]  /*173b0*/  @P1 IMAD.MOV.U32 R4, RZ, RZ, R15 ;  /* 0x000000ffff041224 */ /* 0x000fca00078e000f */
[----:B------:R3:W4:Y:S04]  /*173c0*/  @P1 LDG.E.U16 R18, desc[UR12][R4.64] ;  /* 0x0000000c04121981 */ /* 0x000728000c1e1500 */
[----:B------:R-:W-:Y:S01]  /*173d0*/  STL [R1+0x2678], R19 ;  /* 0x0026781301007387 */ /* 0x000fe20000100800 */
[----:B---3--:R-:W-:-:S03]  /*173e0*/  PRMT R5, RZ, 0x7610, R5 ;  /* 0x00007610ff057816 */ /* 0x008fc60000000005 */
[----:B------:R-:W3:Y:S04]  /*173f0*/  LDL R26, [R1+0xa20] ;  /* 0x000a2000011a7983 */ /* 0x000ee80000100800 */
[----:B------:R-:W3:Y:S01]  /*17400*/  LDL R22, [R1+0xa24] ;  /* 0x000a240001167983 */ /* 0x000ee20000100800 */
[----:B------:R-:W-:-:S03]  /*17410*/  PRMT R4, RZ, 0x7610, R4 ;  /* 0x00007610ff047816 */ /* 0x000fc60000000004 */
[----:B0-----:R-:W3:Y:S04]  /*17420*/  LDL R7, [R1+0xa18] ;  /* 0x000a180001077983 */ /* 0x001ee80000100800 */
[----:B-1----:R-:W3:Y:S01]  /*17430*/  LDL R6, [R1+0xa1c] ;  /* 0x000a1c0001067983 */ /* 0x002ee20000100800 */
[----:B--2---:R-:W-:Y:S02]  /*17440*/  @P2 IMAD.MOV.U32 R15, RZ, RZ, R14 ;  /* 0x000000ffff0f2224 */ /* 0x004fe400078e000e */
[----:B------:R-:W-:-:S05]  /*17450*/  @P2 IMAD.MOV.U32 R14, RZ, RZ, R12 ;  /* 0x000000ffff0e2224 */ /* 0x000fca00078e000c */
[----:B------:R4:W2:Y:S02]  /*17460*/  @P2 LDG.E.U16 R5, desc[UR12][R14.64] ;  /* 0x0000000c0e052981 */ /* 0x0008a4000c1e1500 */
[----:B----4-:R-:W-:Y:S01]  /*17470*/  @P2 MOV R15, R10 ;  /* 0x0000000a000f2202 */ /* 0x010fe20000000f00 */
[----:B------:R-:W-:-:S05]  /*17480*/  @P2 IMAD.MOV.U32 R14, RZ, RZ, R2 ;  /* 0x000000ffff0e2224 */ /* 0x000fca00078e0002 */
[----:B------:R3:W4:Y:S01]  /*17490*/  @P2 LDG.E.U16 R4, desc[UR12][R14.64] ;  /* 0x0000000c0e042981 */ /* 0x000722000c1e1500 */
[----:B------:R-:W-:Y:S02]  /*174a0*/  PRMT R21, RZ, 0x7610, R21 ;  /* 0x00007610ff157816 */ /* 0x000fe40000000015 */
[----:B------:R-:W-:Y:S01]  /*174b0*/  ISETP.GT.AND P1, PT, R3, 0x67, PT ;  /* 0x000000670300780c */ /* 0x000fe20003f24270 */
[----:B------:R-:W-:Y:S01]  /*174c0*/  STL [R1+0x267c], R18 ;  /* 0x00267c1201007387 */ /* 0x000fe20000100800 */
[----:B---3--:R-:W-:Y:S02]  /*174d0*/  @P0 IMAD.MOV.U32 R15, RZ, RZ, R26 ;  /* 0x000000ffff0f0224 */ /* 0x008fe400078e001a */
[----:B------:R-:W-:-:S05]  /*174e0*/  @P0 IMAD.MOV.U32 R14, RZ, RZ, R22 ;  /* 0x000000ffff0e0224 */ /* 0x000fca00078e0016 */
[----:B------:R0:W3:Y:S04]  /*174f0*/  @P0 LDG.E.U16 R21, desc[UR12][R14.64] ;  /* 0x0000000c0e150981 */ /* 0x0000e8000c1e1500 */
[----:B0-----:R-:W-:Y:S02]  /*17500*/  @P1 IMAD.MOV.U32 R14, RZ, RZ, R6 ;  /* 0x000000ffff0e1224 */ /* 0x001fe400078e0006 */
[----:B------:R-:W-:Y:S01]  /*17510*/  @P1 IMAD.MOV.U32 R15, RZ, RZ, R7 ;  /* 0x000000ffff0f1224 */ /* 0x000fe200078e0007 */
[----:B--2---:R-:W-:Y:S04]  /*17520*/  STL [R1+0x2680], R5 ;  /* 0x0026800501007387 */ /* 0x004fe80000100800 */
[----:B------:R-:W2:Y:S04]  /*17530*/  LDL R25, [R1+0xa10] ;  /* 0x000a100001197983 */ /* 0x000ea80000100800 */
[----:B------:R-:W2:Y:S04]  /*17540*/  LDL R2, [R1+0xa14] ;  /* 0x000a140001027983 */ /* 0x000ea80000100800 */
[----:B------:R-:W2:Y:S04]  /*17550*/  LDL R12, [R1+0x9a8] ;  /* 0x0009a800010c7983 */ /* 0x000ea80000100800 */
[----:B------:R-:W2:Y:S04]  /*17560*/  LDL R10, [R1+0x9ac] ;  /* 0x0009ac00010a7983 */ /* 0x000ea80000100800 */
[----:B----4-:R0:W-:Y:S04]  /*17570*/  STL [R1+0x2684], R4 ;  /* 0x0026840401007387 */ /* 0x0101e80000100800 */
[----:B------:R-:W4:Y:S01]  /*17580*/  LDL R22, [R1+0x9a0] ;  /* 0x0009a00001167983 */ /* 0x000f220000100800 */
[----:B0-----:R-:W-:-:S06]  /*17590*/  PRMT R4, RZ, 0x7610, R4 ;  /* 0x00007610ff047816 */ /* 0x001fcc0000000004 */
[----:B------:R2:W4:Y:S01]  /*175a0*/  @P1 LDG.E.U16 R4, desc[UR12][R14.64] ;  /* 0x0000000c0e041981 */ /* 0x000522000c1e1500 */
[----:B------:R-:W-:Y:S02]  /*175b0*/  ISETP.GT.AND P0, PT, R3, 0x6e, PT ;  /* 0x0000006e0300780c */ /* 0x000fe40003f04270 */
[----:B------:R-:W-:Y:S01]  /*175c0*/  PRMT R24, RZ, 0x7610, R24 ;  /* 0x00007610ff187816 */ /* 0x000fe20000000018 */
[----:B---3--:R0:W-:Y:S04]  /*175d0*/  STL [R1+0x468], R21 ;  /* 0x0004681501007387 */ /* 0x0081e80000100800 */
[----:B------:R-:W3:Y:S04]  /*175e0*/  LDL R7, [R1+0x998] ;  /* 0x0009980001077983 */ /* 0x000ee80000100800 */
[----:B------:R-:W3:Y:S04]  /*175f0*/  LDL R6, [R1+0x99c] ;  /* 0x00099c0001067983 */ /* 0x000ee80000100800 */
[----:B0-----:R-:W3:Y:S01]  /*17600*/  LDL R21, [R1+0x9a4] ;  /* 0x0009a40001157983 */ /* 0x001ee20000100800 */
[----:B--2---:R-:W-:-:S02]  /*17610*/  @P1 IMAD.MOV.U32 R15, RZ, RZ, R25 ;  /* 0x000000ffff0f1224 */ /* 0x004fc400078e0019 */
[----:B------:R-:W-:-:S05]  /*17620*/  @P1 IMAD.MOV.U32 R14, RZ, RZ, R2 ;  /* 0x000000ffff0e1224 */ /* 0x000fca00078e0002 */
[----:B------:R0:W2:Y:S02]  /*17630*/  @P1 LDG.E.U16 R24, desc[UR12][R14.64] ;  /* 0x0000000c0e181981 */ /* 0x0000a4000c1e1500 */
[----:B0-----:R-:W-:Y:S02]  /*17640*/  @P0 IMAD.MOV.U32 R14, RZ, RZ, R10 ;  /* 0x000000ffff0e0224 */ /* 0x001fe400078e000a */
[----:B------:R-:W-:Y:S01]  /*17650*/  @P0 IMAD.MOV.U32 R15, RZ, RZ, R12 ;  /* 0x000000ffff0f0224 */ /* 0x000fe200078e000c */
[----:B----4-:R0:W-:Y:S04]  /*17660*/  STL [R1+0x460], R4 ;  /* 0x0004600401007387 */ /* 0x0101e80000100800 */
[----:B------:R-:W4:Y:S04]  /*17670*/  LDL R2, [R1+0x994] ;  /* 0x0009940001027983 */ /* 0x000f280000100800 */
[----:B------:R-:W2:Y:S04]  /*17680*/  LDL R12, [R1+0x928] ;  /* 0x00092800010c7983 */ /* 0x000ea80000100800 */
[----:B------:R-:W2:Y:S04]  /*17690*/  LDL R10, [R1+0x92c] ;  /* 0x00092c00010a7983 */ /* 0x000ea80000100800 */
[----:B0-----:R-:W2:Y:S01]  /*176a0*/  LDL R4, [R1+0x990] ;  /* 0x0009900001047983 */ /* 0x001ea20000100800 */
[----:B------:R-:W-:-:S02]  /*176b0*/  PRMT R23, RZ, 0x7610, R23 ;  /* 0x00007610ff177816 */ /* 0x000fc40000000017 */
[----:B------:R-:W-:Y:S02]  /*176c0*/  ISETP.GT.AND P1, PT, R3, 0x6f, PT ;  /* 0x0000006f0300780c */ /* 0x000fe40003f24270 */
[----:B------:R-:W-:Y:S02]  /*176d0*/  PRMT R18, RZ, 0x7610, R18 ;  /* 0x00007610ff127816 */ /* 0x000fe40000000012 */
[----:B------:R0:W2:Y:S01]  /*176e0*/  @P0 LDG.E.U16 R23, desc[UR12][R14.64] ;  /* 0x0000000c0e170981 */ /* 0x0000a2000c1e1500 */
[----:B------:R-:W-:Y:S01]  /*176f0*/  PRMT R17, RZ, 0x7610, R17 ;  /* 0x00007610ff117816 */ /* 0x000fe20000000011 */
[----:B0-----:R-:W-:Y:S01]  /*17700*/  @P0 IMAD.MOV.U32 R15, RZ, RZ, R22 ;  /* 0x000000ffff0f0224 */ /* 0x001fe200078e0016 */
[----:B------:R-:W-:Y:S02]  /*17710*/  PRMT R13, RZ, 0x7610, R13 ;  /* 0x00007610ff0d7816 */ /* 0x000fe4000000000d */
[----:B------:R-:W-:Y:S01]  /*17720*/  PRMT R9, RZ, 0x7610, R9 ;  /* 0x00007610ff097816 */ /* 0x000fe20000000009 */
[----:B---3--:R-:W-:-:S05]  /*17730*/  @P0 IMAD.MOV.U32 R14, RZ, RZ, R21 ;  /* 0x000000ffff0e0224 */ /* 0x008fca00078e0015 */
[----:B------:R0:W3:Y:S01]  /*17740*/  @P0 LDG.E.U16 R18, desc[UR12][R14.64] ;  /* 0x0000000c0e120981 */ /* 0x0000e2000c1e1500 */
[----:B------:R-:W-:Y:S01]  /*17750*/  ISETP.GT.AND P0, PT, R3, 0x76, PT ;  /* 0x000000760300780c */ /* 0x000fe20003f04270 */
[----:B0-----:R-:W-:Y:S02]  /*17760*/  @P1 IMAD.MOV.U32 R14, RZ, RZ, R6 ;  /* 0x000000ffff0e1224 */ /* 0x001fe400078e0006 */
[----:B------:R-:W-:Y:S01]  /*17770*/  @P1 IMAD.MOV.U32 R15, RZ, RZ, R7 ;  /* 0x000000ffff0f1224 */ /* 0x000fe200078e0007 */
[----:B------:R-:W3:Y:S04]  /*17780*/  LDL R6, [R1+0x924] ;  /* 0x0009240001067983 */ /* 0x000ee80000100800 */
[----:B------:R-:W3:Y:S04]  /*17790*/  LDL R7, [R1+0x920] ;  /* 0x0009200001077983 */ /* 0x000ee80000100800 */
[----:B------:R4:W3:Y:S02]  /*177a0*/  @P1 LDG.E.U16 R17, desc[UR12][R14.64] ;  /* 0x0000000c0e111981 */ /* 0x0008e4000c1e1500 */
[----:B----4-:R-:W-:-:S02]  /*177b0*/  @P1 IMAD.MOV.U32 R14, RZ, RZ, R2 ;  /* 0x000000ffff0e1224 */ /* 0x010fc400078e0002 */
[----:B------:R-:W4:Y:S01]  /*177c0*/  LDL R2, [R1+0x91c] ;  /* 0x00091c0001027983 */ /* 0x000f220000100800 */
[----:B--2---:R-:W-:-:S03]  /*177d0*/  @P1 IMAD.MOV.U32 R15, RZ, RZ, R4 ;  /* 0x000000ffff0f1224 */ /* 0x004fc600078e0004 */
[----:B------:R-:W2:Y:S04]  /*177e0*/  LDL R4, [R1+0x918] ;  /* 0x0009180001047983 */ /* 0x000ea80000100800 */
[----:B------:R0:W2:Y:S02]  /*177f0*/  @P1 LDG.E.U16 R13, desc[UR12][R14.64] ;  /* 0x0000000c0e0d1981 */ /* 0x0000a4000c1e1500 */
[----:B0-----:R-:W-:Y:S02]  /*17800*/  @P0 IMAD.MOV.U32 R14, RZ, RZ, R10 ;  /* 0x000000ffff0e0224 */ /* 0x001fe400078e000a */
[----:B------:R-:W-:-:S05]  /*17810*/  @P0 IMAD.MOV.U32 R15, RZ, RZ, R12 ;  /* 0x000000ffff0f0224 */ /* 0x000fca00078e000c */
[----:B------:R0:W4:Y:S01]  /*17820*/  @P0 LDG.E.U16 R9, desc[UR12][R14.64] ;  /* 0x0000000c0e090981 */ /* 0x000122000c1e1500 */
[----:B------:R-:W-:Y:S02]  /*17830*/  ISETP.GT.AND P1, PT, R3, 0x77, PT ;  /* 0x000000770300780c */ /* 0x000fe40003f24270 */
[----:B------:R-:W-:Y:S01]  /*17840*/  PRMT R20, RZ, 0x7610, R20 ;  /* 0x00007610ff147816 */ /* 0x000fe20000000014 */
[----:B---3--:R1:W-:Y:S04]  /*17850*/  STL [R1+0x448], R18 ;  /* 0x0004481201007387 */ /* 0x0083e80000100800 */
[----:B-1----:R-:W3:Y:S04]  /*17860*/  LDL R18, [R1+0x910] ;  /* 0x0009100001127983 */ /* 0x002ee80000100800 */
[----:B------:R1:W-:Y:S04]  /*17870*/  STL [R1+0x440], R17 ;  /* 0x0004401101007387 */ /* 0x0003e80000100800 */
[----:B-1----:R-:W3:Y:S01]  /*17880*/  LDL R17, [R1+0x914] ;  /* 0x0009140001117983 */ /* 0x002ee20000100800 */
[----:B0-----:R-:W-:-:S02]  /*17890*/  @P0 IMAD.MOV.U32 R14, RZ, RZ, R6 ;  /* 0x000000ffff0e0224 */ /* 0x001fc400078e0006 */
[----:B------:R-:W-:-:S05]  /*178a0*/  @P0 IMAD.MOV.U32 R15, RZ, RZ, R7 ;  /* 0x000000ffff0f0224 */ /* 0x000fca00078e0007 */
[----:B------:R0:W3:Y:S04]  /*178b0*/  @P0 LDG.E.U16 R20, desc[UR12][R14.64] ;  /* 0x0000000c0e140981 */ /* 0x0000e8000c1e1500 */
[----:B--2---:R1:W-:Y:S04]  /*178c0*/  STL [R1+0x438], R13 ;  /* 0x0004380d01007387 */ /* 0x0043e80000100800 */
[----:B------:R-:W2:Y:S04]  /*178d0*/  LDL R12, [R1+0x8ac] ;  /* 0x0008ac00010c7983 */ /* 0x000ea80000100800 */
[----:B-1----:R-:W2:Y:S04]  /*178e0*/  LDL R13, [R1+0x8a8] ;  /* 0x0008a800010d7983 */ /* 0x002ea80000100800 */
[----:B------:R-:W-:Y:S04]  /*178f0*/  STL [R1+0x458], R24 ;  /* 0x0004581801007387 */ /* 0x000fe80000100800 */
[----:B------:R-:W2:Y:S04]  /*17900*/  LDL R10, [R1+0x8a0] ;  /* 0x0008a000010a7983 */ /* 0x000ea80000100800 */
[----:B----4-:R1:W-:Y:S04]  /*17910*/  STL [R1+0x430], R9 ;  /* 0x0004300901007387 */ /* 0x0103e80000100800 */
[----:B-1----:R-:W4:Y:S04]  /*17920*/  LDL R9, [R1+0x8a4] ;  /* 0x0008a40001097983 */ /* 0x002f280000100800 */
[----:B------:R-:W-:Y:S04]  /*17930*/  STL [R1+0x450], R23 ;  /* 0x0004501701007387 */ /* 0x000fe80000100800 */
[----:B------:R-:W4:Y:S04]  /*17940*/  LDL R7, [R1+0x898] ;  /* 0x0008980001077983 */ /* 0x000f280000100800 */
[----:B------:R-:W4:Y:S01]  /*17950*/  LDL R6, [R1+0x89c] ;  /* 0x00089c0001067983 */ /* 0x000f220000100800 */
[----:B0-----:R-:W-:-:S02]  /*17960*/  @P1 IMAD.MOV.U32 R14, RZ, RZ, R2 ;  /* 0x000000ffff0e1224 */ /* 0x001fc400078e0002 */
[----:B------:R-:W-:Y:S01]  /*17970*/  @P1 IMAD.MOV.U32 R15, RZ, RZ, R4 ;  /* 0x000000ffff0f1224 */ /* 0x000fe200078e0004 */
[----:B------:R-:W4:Y:S04]  /*17980*/  LDL R2, [R1+0x894] ;  /* 0x0008940001027983 */ /* 0x000f280000100800 */
[----:B------:R-:W4:Y:S01]  /*17990*/  LDL R4, [R1+0x890] ;  /* 0x0008900001047983 */ /* 0x000f220000100800 */
[----:B------:R-:W-:Y:S02]  /*179a0*/  PRMT R19, RZ, 0x7610, R19 ;  /* 0x00007610ff137816 */ /* 0x000fe40000000013 */
[----:B------:R-:W-:Y:S02]  /*179b0*/  ISETP.GT.AND P0, PT, R3, 0x7e, PT ;  /* 0x0000007e0300780c */ /* 0x000fe40003f04270 */
[----:B------:R-:W-:-:S02]  /*179c0*/  PRMT R16, RZ, 0x7610, R16 ;  /* 0x00007610ff107816 */ /* 0x000fc40000000010 */
[----:B------:R3:W4:Y:S01]  /*179d0*/  @P1 LDG.E.U16 R19, desc[UR12][R14.64] ;  /* 0x0000000c0e131981 */ /* 0x000722000c1e1500 */
[----:B------:R-:W-:Y:S02]  /*179e0*/  PRMT R11, RZ, 0x7610, R11 ;  /* 0x00007610ff0b7816 */ /* 0x000fe4000000000b */
[----:B------:R-:W-:Y:S02]  /*179f0*/  PRMT R8, RZ, 0x7610, R8 ;  /* 0x00007610ff087816 */ /* 0x000fe40000000008 */
[----:B------:R-:W-:Y:S02]  /*17a00*/  PRMT R5, RZ, 0x7610, R5 ;  /* 0x00007610ff057816 */ /* 0x000fe40000000005 */
[----:B------:R-:W-:Y:S01]  /*17a10*/  PRMT R0, RZ, 0x7610, R0 ;  /* 0x00007610ff007816 */ /* 0x000fe20000000000 */
[----:B---3--:R-:W-:Y:S02]  /*17a20*/  @P1 IMAD.MOV.U32 R15, RZ, RZ, R18 ;  /* 0x000000ffff0f1224 */ /* 0x008fe400078e0012 */
[----:B------:R-:W-:-:S05]  /*17a30*/  @P1 IMAD.MOV.U32 R14, RZ, RZ, R17 ;  /* 0x000000ffff0e1224 */ /* 0x000fca00078e0011 */
[----:B------:R2:W3:Y:S01]  /*17a40*/  @P1 LDG.E.U16 R16, desc[UR12][R14.64] ;  /* 0x0000000c0e101981 */ /* 0x0004e2000c1e1500 */
[----:B------:R-:W-:Y:S01]  /*17a50*/  ISETP.GT.AND P1, PT, R3, 0x7f, PT ;  /* 0x0000007f0300780c */ /* 0x000fe20003f24270 */
[----:B--2---:R-:W-:Y:S02]  /*17a60*/  @P0 IMAD.MOV.U32 R14, RZ, RZ, R12 ;  /* 0x000000ffff0e0224 */ /* 0x004fe400078e000c */
[----:B------:R-:W-:-:S05]  /*17a70*/  @P0 IMAD.MOV.U32 R15, RZ, RZ, R13 ;  /* 0x000000ffff0f0224 */ /* 0x000fca00078e000d */
[----:B------:R0:W2:Y:S02]  /*17a80*/  @P0 LDG.E.U16 R11, desc[UR12][R14.64] ;  /* 0x0000000c0e0b0981 */ /* 0x0000a4000c1e1500 */
[----:B0-----:R-:W-:Y:S02]  /*17a90*/  @P0 IMAD.MOV.U32 R15, RZ, RZ, R10 ;  /* 0x000000ffff0f0224 */ /* 0x001fe400078e000a */
[----:B----4-:R-:W-:-:S05]  /*17aa0*/  @P0 IMAD.MOV.U32 R14, RZ, RZ, R9 ;  /* 0x000000ffff0e0224 */ /* 0x010fca00078e0009 */
[----:B------:R0:W4:Y:S02]  /*17ab0*/  @P0 LDG.E.U16 R8, desc[UR12][R14.64] ;  /* 0x0000000c0e080981 */ /* 0x000124000c1e1500 */
[----:B0-----:R-:W-:Y:S02]  /*17ac0*/  @P1 IMAD.MOV.U32 R14, RZ, RZ, R6 ;  /* 0x000000ffff0e1224 */ /* 0x001fe400078e0006 */
[----:B------:R-:W-:-:S05]  /*17ad0*/  @P1 IMAD.MOV.U32 R15, RZ, RZ, R7 ;  /* 0x000000ffff0f1224 */ /* 0x000fca00078e0007 */
[----:B------:R0:W4:Y:S02]  /*17ae0*/  @P1 LDG.E.U16 R5, desc[UR12][R14.64] ;  /* 0x0000000c0e051981 */ /* 0x000124000c1e1500 */
[----:B0-----:R-:W-:Y:S02]  /*17af0*/  @P1 IMAD.MOV.U32 R14, RZ, RZ, R2 ;  /* 0x000000ffff0e1224 */ /* 0x001fe400078e0002 */
[----:B------:R-:W-:-:S05]  /*17b00*/  @P1 IMAD.MOV.U32 R15, RZ, RZ, R4 ;  /* 0x000000ffff0f1224 */ /* 0x000fca00078e0004 */
[----:B------:R-:W4:Y:S04]  /*17b10*/  @P1 LDG.E.U16 R0, desc[UR12][R14.64] ;  /* 0x0000000c0e001981 */ /* 0x000f28000c1e1500 */
        /* <DEDUP_REMOVED lines=19> */
[----:B------:R-:W-:Y:S01]  /*17c50*/  STL [R1+0x2570], R15 ;  /* 0x0025700f01007387 */ /* 0x000fe20000100800 */
[----:B------:R-:W0:Y:S01]  /*17c60*/  S2R R26, SR_TID.X ;  /* 0x00000000001a7919 */ /* 0x000e220000002100 */
[----:B------:R-:W-:Y:S06]  /*17c70*/  BAR.SYNC.DEFER_BLOCKING 0x0 ;  /* 0x0000000000007b1d */ /* 0x000fec0000010000 */
[----:B---3--:R1:W-:Y:S04]  /*17c80*/  STL [R1+0x418], R16 ;  /* 0x0004181001007387 */ /* 0x0083e80000100800 */
[----:B------:R-:W-:Y:S04]  /*17c90*/  STL [R1+0x2578], R15 ;  /* 0x0025780f01007387 */ /* 0x000fe80000100800 */
[----:B------:R-:W-:Y:S04]  /*17ca0*/  STL [R1+0x2580], R15 ;  /* 0x0025800f01007387 */ /* 0x000fe80000100800 */
[----:B------:R-:W-:Y:S04]  /*17cb0*/  STL [R1+0x2588], R15 ;  /* 0x0025880f01007387 */ /* 0x000fe80000100800 */
[----:B--2---:R-:W-:Y:S04]  /*17cc0*/  STL [R1+0x410], R11 ;  /* 0x0004100b01007387 */ /* 0x004fe80000100800 */
[----:B------:R-:W-:Y:S04]  /*17cd0*/  STL [R1+0x2590], R15 ;  /* 0x0025900f01007387 */ /* 0x000fe80000100800 */
[----:B------:R-:W-:Y:S04]  /*17ce0*/  STL [R1+0x2598], R15 ;  /* 0x0025980f01007387 */ /* 0x000fe80000100800 */
[----:B------:R-:W-:Y:S04]  /*17cf0*/  STL [R1+0x25a0], R15 ;  /* 0x0025a00f01007387 */ /* 0x000fe80000100800 */
[----:B------:R-:W-:Y:S04]  /*17d00*/  STL [R1+0x25a8], R15 ;  /* 0x0025a80f01007387 */ /* 0x000fe80000100800 */
[----:B----4-:R-:W-:Y:S04]  /*17d10*/  STL [R1+0x40c], R8 ;  /* 0x00040c0801007387 */ /* 0x010fe80000100800 */
        /* <DEDUP_REMOVED lines=62> */
[----:B0-----:R-:W-:Y:S04]  /*18100*/  STL [R1+0x2710], R26 ;  /* 0x0027101a01007387 */ /* 0x001fe80000100800 */
[----:B------:R-:W-:Y:S04]  /*18110*/  STL [R1+0x2634], R14 ;  /* 0x0026340e01007387 */ /* 0x000fe80000100800 */
[----:B------:R-:W-:Y:S04]  /*18120*/  STL [R1+0x265c], R14 ;  /* 0x00265c0e01007387 */ /* 0x000fe80000100800 */
[----:B-1----:R-:W3:Y:S01]  /*18130*/  LDL.LU R16, [R1+0x51c] ;  /* 0x00051c0001107983 */ /* 0x002ee20000300800 */
[----:B--2---:R-:W0:Y:S01]  /*18140*/  S2R R0, SR_TID.X ;  /* 0x0000000000007919 */ /* 0x004e220000002100 */
[----:B------:R-:W-:-:S02]  /*18150*/  LOP3.LUT R2, R26, 0x3f, RZ, 0xc0, !PT ;  /* 0x0000003f1a027812 */ /* 0x000fc400078ec0ff */
[----:B---3--:R1:W-:Y:S04]  /*18160*/  STL [R1+0x2720], R16 ;  /* 0x0027201001007387 */ /* 0x0083e80000100800 */
[----:B-1----:R-:W2:Y:S04]  /*18170*/  LDL.LU R16, [R1+0x520] ;  /* 0x0005200001107983 */ /* 0x002ea80000300800 */
[----:B------:R-:W3:Y:S04]  /*18180*/  LDL.LU R17, [R1+0x4e4] ;  /* 0x0004e40001117983 */ /* 0x000ee80000300800 */
[----:B------:R-:W4:Y:S04]  /*18190*/  LDL.LU R29, [R1+0x4e0] ;  /* 0x0004e000011d7983 */ /* 0x000f280000300800 */
[----:B------:R-:W3:Y:S04]  /*181a0*/  LDL.LU R14, [R1+0x474] ;  /* 0x00047400010e7983 */ /* 0x000ee80000300800 */
        /* <DEDUP_REMOVED lines=10> */
[----:B------:R-:W3:Y:S01]  /*18250*/  LDL.LU R24, [R1+0x118] ;  /* 0x0001180001187983 */ /* 0x000ee20000300800 */
[----:B0-----:R-:W-:-:S03]  /*18260*/  LOP3.LUT R0, R0, 0x3f, RZ, 0xc0, !PT ;  /* 0x0000003f00007812 */ /* 0x001fc600078ec0ff */
[----:B------:R-:W3:Y:S04]  /*18270*/  LDL.LU R8, [R1+0xec] ;  /* 0x0000ec0001087983 */ /* 0x000ee80000300800 */
[----:B------:R-:W3:Y:S04]  /*18280*/  LDL.LU R9, [R1+0xe8] ;  /* 0x0000e80001097983 */ /* 0x000ee80000300800 */
[----:B------:R-:W3:Y:S04]  /*18290*/  LDL.LU R22, [R1+0xbc] ;  /* 0x0000bc0001167983 */ /* 0x000ee80000300800 */
[----:B------:R-:W3:Y:S01]  /*182a0*/  LDL.LU R23, [R1+0xb8] ;  /* 0x0000b80001177983 */ /* 0x000ee20000300800 */
[----:B------:R-:W-:-:S03]  /*182b0*/  LOP3.LUT R0, R0, 0x40, RZ, 0xfc, !PT ;  /* 0x0000004000007812 */ /* 0x000fc600078efcff */
[----:B------:R-:W3:Y:S04]  /*182c0*/  LDL.LU R10, [R1+0x8c] ;  /* 0x00008c00010a7983 */ /* 0x000ee80000300800 */
[----:B------:R-:W3:Y:S04]  /*182d0*/  LDL.LU R28, [R1+0x88] ;  /* 0x00008800011c7983 */ /* 0x000ee80000300800 */
[----:B------:R-:W3:Y:S04]  /*182e0*/  LDL.LU R11, [R1+0x5c] ;  /* 0x00005c00010b7983 */ /* 0x000ee80000300800 */
[----:B------:R-:W3:Y:S01]  /*182f0*/  LDL.LU R25, [R1+0x58] ;  /* 0x0000580001197983 */ /* 0x000ee20000300800 */
[----:B------:R-:W-:-:S03]  /*18300*/  ISETP.GE.AND P1, PT, R0, R3, PT ;  /* 0x000000030000720c */ /* 0x000fc60003f26270 */
[----:B------:R-:W3:Y:S04]  /*18310*/  LDL.LU R12, [R1+0x2c] ;  /* 0x00002c00010c7983 */ /* 0x000ee80000300800 */
[----:B------:R-:W3:Y:S01]  /*18320*/  LDL.LU R13, [R1+0x28] ;  /* 0x00002800010d7983 */ /* 0x000ee20000300800 */
[----:B------:R-:W-:-:S03]  /*18330*/  IMAD.SHL.U32 R0, R2, 0x2, RZ ;  /* 0x0000000202007824 */ /* 0x000fc600078e00ff */
[----:B------:R-:W3:Y:S01]  /*18340*/  LDL.LU R27, [R1] ;  /* 0x00000000011b7983 */ /* 0x000ee20000300800 */
[----:B------:R-:W-:-:S03]  /*18350*/  ISETP.GE.AND P0, PT, R2, R3, PT ;  /* 0x000000030200720c */ /* 0x000fc60003f06270 */
[----:B------:R0:W-:Y:S04]  /*18360*/  STL [R1+0x26f8], R2 ;  /* 0x0026f80201007387 */ /* 0x0001e80000100800 */
[----:B0-----:R-:W3:Y:S04]  /*18370*/  LDL.LU R2, [R1+0x4a8] ;  /* 0x0004a80001027983 */ /* 0x001ee80000300800 */
[----:B------:R0:W-:Y:S04]  /*18380*/  STL [R1+0x2660], R3 ;  /* 0x0026600301007387 */ /* 0x0001e80000100800 */
[----:B0-----:R-:W3:Y:S04]  /*18390*/  LDL.LU R3, [R1+0x4ac] ;  /* 0x0004ac0001037983 */ /* 0x001ee80000300800 */
[----:B--2---:R0:W-:Y:S04]  /*183a0*/  STS.U16 [R0+UR5], R16 ;  /* 0x0000001000007988 */ /* 0x0041e80008000405 */
[----:B0-----:R-:W2:Y:S04]  /*183b0*/  LDL.LU R16, [R1+0x2720] ;  /* 0x0027200001107983 */ /* 0x001ea80000300800 */
[----:B--2---:R0:W-:Y:S04]  /*183c0*/  STS.U16 [R0+UR5+0x80], R16 ;  /* 0x0000801000007988 */ /* 0x0041e80008000405 */
[----:B---3--:R1:W-:Y:S04]  /*183d0*/  STS.U16 [R0+UR5+0x800], R17 ;  /* 0x0008001100007988 */ /* 0x0083e80008000405 */
[----:B----4-:R2:W-:Y:S04]  /*183e0*/  STS.U16 [R0+UR5+0x880], R29 ;  /* 0x0008801d00007988 */ /* 0x0105e80008000405 */
[----:B0-----:R-:W3:Y:S04]  /*183f0*/  LDL.LU R16, [R1+0x271c] ;  /* 0x00271c0001107983 */ /* 0x001ee80000300800 */
[----:B-1----:R-:W4:Y:S04]  /*18400*/  LDL.LU R17, [R1+0x2718] ;  /* 0x0027180001117983 */ /* 0x002f280000300800 */
[----:B--2---:R-:W2:Y:S04]  /*18410*/  LDL.LU R29, [R1+0x2714] ;  /* 0x00271400011d7983 */ /* 0x004ea80000300800 */
[----:B------:R-:W-:Y:S04]  /*18420*/  STS.U16 [R0+UR5+0x1000], R3 ;  /* 0x0010000300007988 */ /* 0x000fe80008000405 */
        /* <DEDUP_REMOVED lines=18> */
[----:B------:R0:W-:Y:S02]  /*18550*/  STS.U16 [R0+UR5+0x5880], R28 ;  /* 0x0058801c00007988 */ /* 0x0001e40008000405 */
[----:B0-----:R-:W0:Y:S02]  /*18560*/  S2R R28, SR_TID.X ;  /* 0x00000000001c7919 */ /* 0x001e240000002100 */
[----:B------:R-:W-:Y:S04]  /*18570*/  STS.U16 [R0+UR5+0x6000], R11 ;  /* 0x0060000b00007988 */ /* 0x000fe80008000405 */
[----:B------:R-:W-:Y:S04]  /*18580*/  STS.U16 [R0+UR5+0x6080], R25 ;  /* 0x0060801900007988 */ /* 0x000fe80008000405 */
[----:B------:R1:W-:Y:S04]  /*18590*/  STS.U16 [R0+UR5+0x6800], R12 ;  /* 0x0068000c00007988 */ /* 0x0003e80008000405 */
[----:B------:R0:W-:Y:S04]  /*185a0*/  STS.U16 [R0+UR5+0x6880], R13 ;  /* 0x0068800d00007988 */ /* 0x0001e80008000405 */
[----:B------:R0:W-:Y:S02]  /*185b0*/  STS.U16 [R0+UR5+0x7000], R27 ;  /* 0x0070001b00007988 */ /* 0x0001e40008000405 */
[----:B0-----:R-:W-:-:S05]  /*185c0*/  LOP3.LUT R28, R28, 0x3f, RZ, 0xc0, !PT ;  /* 0x0000003f1c1c7812 */ /* 0x001fca00078ec0ff */
[----:B------:R-:W-:-:S05]  /*185d0*/  IMAD.SHL.U32 R28, R28, 0x2, RZ ;  /* 0x000000021c1c7824 */ /* 0x000fca00078e00ff */
[----:B------:R-:W-:Y:S01]  /*185e0*/  LOP3.LUT R2, R28, 0x10, RZ, 0x3c, !PT ;  /* 0x000000101c027812 */ /* 0x000fe200078e3cff */
[----:B--2---:R-:W-:Y:S04]  /*185f0*/  STL [R1+0x2664], R29 ;  /* 0x0026641d01007387 */ /* 0x004fe80000100800 */
[----:B----4-:R-:W-:Y:S04]  /*18600*/  STL [R1+0x2668], R17 ;  /* 0x0026681101007387 */ /* 0x010fe80000100800 */
[----:B------:R-:W2:Y:S04]  /*18610*/  LDL.LU R26, [R1+0x518] ;  /* 0x00051800011a7983 */ /* 0x000ea80000300800 */
[----:B-1----:R-:W4:Y:S04]  /*18620*/  LDL.LU R12, [R1+0x514] ;  /* 0x00051400010c7983 */ /* 0x002f280000300800 */
[----:B------:R-:W4:Y:S04]  /*18630*/  LDL.LU R13, [R1+0x4dc] ;  /* 0x0004dc00010d7983 */ /* 0x000f280000300800 */
[----:B------:R-:W4:Y:S04]  /*18640*/  LDL.LU R27, [R1+0x4d8] ;  /* 0x0004d800011b7983 */ /* 0x000f280000300800 */
[----:B------:R-:W4:Y:S04]  /*18650*/  LDL.LU R28, [R1+0x4a4] ;  /* 0x0004a400011c7983 */ /* 0x000f280000300800 */
[----:B------:R-:W-:Y:S04]  /*18660*/  STS.U16 [R0+UR5+0x7080], R29 ;  /* 0x0070801d00007988 */ /* 0x000fe80008000405 */
[----:B------:R0:W-:Y:S04]  /*18670*/  STS.U16 [R0+UR5+0x7800], R17 ;  /* 0x0078001100007988 */ /* 0x0001e80008000405 */
        /* <DEDUP_REMOVED lines=21> */
[----:B---3--:R-:W-:Y:S04]  /*187d0*/  STS.U16 [R0+UR5+0x7880], R16 ;  /* 0x0078801000007988 */ /* 0x008fe80008000405 */
[----:B------:R0:W-:Y:S04]  /*187e0*/  STL [R1+0x26dc], R0 ;  /* 0x0026dc0001007387 */ /* 0x0001e80000100800 */
[----:B0-----:R-:W3:Y:S04]  /*187f0*/  LDL.LU R0, [R1+0x46c] ;  /* 0x00046c0001007983 */ /* 0x001ee80000300800 */
[----:B------:R0:W-:Y:S04]  /*18800*/  STL [R1+0x266c], R16 ;  /* 0x00266c1001007387 */ /* 0x0001e80000100800 */
[----:B0-----:R-:W3:Y:S04]  /*18810*/  LDL.LU R16, [R1+0x4a0] ;  /* 0x0004a00001107983 */ /* 0x001ee80000300800 */
[----:B--2---:R0:W-:Y:S04]  /*18820*/  STS.U16 [R2+UR5+0x100], R26 ;  /* 0x0001001a02007988 */ /* 0x0041e80008000405 */
[----:B----4-:R1:W-:Y:S04]  /*18830*/  STS.U16 [R2+UR5+0x180], R12 ;  /* 0x0001800c02007988 */ /* 0x0103e80008000405 */
[----:B0-----:R-:W2:Y:S04]  /*18840*/  LDL.LU R26, [R1+0x2710] ;  /* 0x00271000011a7983 */ /* 0x001ea80000300800 */
[----:B-1----:R-:W4:Y:S04]  /*18850*/  LDL.LU R12, [R1+0x270c] ;  /* 0x00270c00010c7983 */ /* 0x002f280000300800 */
[----:B------:R0:W-:Y:S04]  /*18860*/  STS.U16 [R2+UR5+0x900], R13 ;  /* 0x0009000d02007988 */ /* 0x0001e80008000405 */
[----:B------:R1:W-:Y:S04]  /*18870*/  STS.U16 [R2+UR5+0x980], R27 ;  /* 0x0009801b02007988 */ /* 0x0003e80008000405 */
[----:B------:R1:W-:Y:S04]  /*18880*/  STS.U16 [R2+UR5+0x1100], R28 ;  /* 0x0011001c02007988 */ /* 0x0003e80008000405 */
[----:B0-----:R-:W4:Y:S04]  /*18890*/  LDL.LU R13, [R1+0x2708] ;  /* 0x00270800010d7983 */ /* 0x001f280000300800 */
[----:B-1----:R-:W4:Y:S04]  /*188a0*/  LDL.LU R27, [R1+0x2704] ;  /* 0x00270400011b7983 */ /* 0x002f280000300800 */
[----:B------:R-:W4:Y:S04]  /*188b0*/  LDL.LU R28, [R1+0x2700] ;  /* 0x00270000011c7983 */ /* 0x000f280000300800 */
[----:B---3--:R-:W-:Y:S04]  /*188c0*/  STS.U16 [R2+UR5+0x1180], R16 ;  /* 0x0011801002007988 */ /* 0x008fe80008000405 */
        /* <DEDUP_REMOVED lines=18> */
[----:B------:R0:W-:Y:S04]  /*189f0*/  STS.U16 [R2+UR5+0x6100], R23 ;  /* 0x0061001702007988 */ /* 0x0001e80008000405 */
[----:B------:R-:W-:Y:S04]  /*18a00*/  STS.U16 [R2+UR5+0x6180], R10 ;  /* 0x0061800a02007988 */ /* 0x000fe80008000405 */
[----:B------:R-:W-:Y:S04]  /*18a10*/  STS.U16 [R2+UR5+0x6900], R11 ;  /* 0x0069000b02007988 */ /* 0x000fe80008000405 */
[----:B------:R-:W-:Y:S01]  /*18a20*/  STS.U16 [R2+UR5+0x6980], R25 ;  /* 0x0069801902007988 */ /* 0x000fe20008000405 */
[----:B--2---:R-:W-:-:S05]  /*18a30*/  LOP3.LUT R26, R26, 0x3f, RZ, 0xc0, !PT ;  /* 0x0000003f1a1a7812 */ /* 0x004fca00078ec0ff */
[----:B0-----:R-:W-:-:S05]  /*18a40*/  IMAD.SHL.U32 R23, R26, 0x2, RZ ;  /* 0x000000021a177824 */ /* 0x001fca00078e00ff */
[C---:B------:R-:W-:Y:S01]  /*18a50*/  LOP3.LUT R0, R23.reuse, 0x20, RZ, 0x3c, !PT ;  /* 0x0000002017007812 */ /* 0x040fe200078e3cff */
[----:B----4-:R-:W-:Y:S04]  /*18a60*/  STS.U16 [R2+UR5+0x7100], R28 ;  /* 0x0071001c02007988 */ /* 0x010fe80008000405 */
[----:B------:R-:W-:Y:S04]  /*18a70*/  STL [R1+0x2670], R28 ;  /* 0x0026701c01007387 */ /* 0x000fe80000100800 */
[----:B------:R-:W-:Y:S04]  /*18a80*/  STS.U16 [R2+UR5+0x7180], R27 ;  /* 0x0071801b02007988 */ /* 0x000fe80008000405 */
[----:B------:R-:W-:Y:S04]  /*18a90*/  STL [R1+0x2688], R27 ;  /* 0x0026881b01007387 */ /* 0x000fe80000100800 */
[----:B------:R0:W-:Y:S04]  /*18aa0*/  STS.U16 [R2+UR5+0x7900], R13 ;  /* 0x0079000d02007988 */ /* 0x0001e80008000405 */
[----:B------:R1:W-:Y:S04]  /*18ab0*/  STL [R1+0x26fc], R0 ;  /* 0x0026fc0001007387 */ /* 0x0003e80000100800 */
[----:B0-----:R-:W2:Y:S04]  /*18ac0*/  LDL.LU R2, [R1+0x510] ;  /* 0x0005100001027983 */ /* 0x001ea80000300800 */
[----:B------:R-:W3:Y:S04]  /*18ad0*/  LDL.LU R10, [R1+0x50c] ;  /* 0x00050c00010a7983 */ /* 0x000ee80000300800 */
[----:B------:R-:W4:Y:S04]  /*18ae0*/  LDL.LU R11, [R1+0x4d4] ;  /* 0x0004d400010b7983 */ /* 0x000f280000300800 */
        /* <DEDUP_REMOVED lines=19> */
[----:B------:R-:W2:Y:S01]  /*18c20*/  LDL.LU R8, [R1+0x4c] ;  /* 0x00004c0001087983 */ /* 0x000ea20000300800 */
[----:B-1----:R-:W-:-:S03]  /*18c30*/  LOP3.LUT R0, R23, 0x10, RZ, 0x3c, !PT ;  /* 0x0000001017007812 */ /* 0x002fc600078e3cff */
[----:B------:R-:W2:Y:S04]  /*18c40*/  LDL.LU R9, [R1+0x48] ;  /* 0x0000480001097983 */ /* 0x000ea80000300800 */
[----:B------:R-:W2:Y:S04]  /*18c50*/  LDL.LU R22, [R1+0x1c] ;  /* 0x00001c0001167983 */ /* 0x000ea80000300800 */
[----:B------:R-:W2:Y:S04]  /*18c60*/  LDL.LU R23, [R1+0x18] ;  /* 0x0000180001177983 */ /* 0x000ea80000300800 */
[----:B------:R0:W-:Y:S04]  /*18c70*/  STL [R1+0x268c], R13 ;  /* 0x00268c0d01007387 */ /* 0x0001e80000100800 */
[----:B------:R1:W-:Y:S04]  /*18c80*/  STS.U16 [R0+UR5+0x7980], R12 ;  /* 0x0079800c00007988 */ /* 0x0003e80008000405 */
[----:B0-----:R-:W2:Y:S04]  /*18c90*/  LDL.LU R13, [R1+0x45c] ;  /* 0x00045c00010d7983 */ /* 0x001ea80000300800 */
[----:B-1----:R-:W2:Y:S04]  /*18ca0*/  LDL.LU R0, [R1+0x26fc] ;  /* 0x0026fc0001007983 */ /* 0x002ea80000300800 */
[----:B------:R0:W-:Y:S04]  /*18cb0*/  STL [R1+0x2690], R12 ;  /* 0x0026900c01007387 */ /* 0x0001e80000100800 */
[----:B0-----:R-:W4:Y:S04]  /*18cc0*/  LDL.LU R12, [R1+0x498] ;  /* 0x00049800010c7983 */ /* 0x001f280000300800 */
[----:B--2---:R0:W-:Y:S04]  /*18cd0*/  STS.U16 [R0+UR5+0x200], R2 ;  /* 0x0002000200007988 */ /* 0x0041e80008000405 */
[----:B---3--:R1:W-:Y:S04]  /*18ce0*/  STS.U16 [R0+UR5+0x280], R10 ;  /* 0x0002800a00007988 */ /* 0x0083e80008000405 */
[----:B----4-:R2:W-:Y:S04]  /*18cf0*/  STS.U16 [R0+UR5+0xa00], R11 ;  /* 0x000a000b00007988 */ /* 0x0105e80008000405 */
[----:B------:R3:W-:Y:S04]  /*18d00*/  STS.U16 [R0+UR5+0xa80], R25 ;  /* 0x000a801900007988 */ /* 0x0007e80008000405 */
[----:B------:R4:W-:Y:S04]  /*18d10*/  STS.U16 [R0+UR5+0x1200], R26 ;  /* 0x0012001a00007988 */ /* 0x0009e80008000405 */
[----:B0-----:R-:W4:Y:S04]  /*18d20*/  LDL.LU R2, [R1+0x26f8] ;  /* 0x0026f80001027983 */ /* 0x001f280000300800 */
[----:B-1----:R-:W4:Y:S04]  /*18d30*/  LDL.LU R10, [R1+0x26f4] ;  /* 0x0026f400010a7983 */ /* 0x002f280000300800 */
[----:B--2---:R-:W2:Y:S04]  /*18d40*/  LDL.LU R11, [R1+0x26f0] ;  /* 0x0026f000010b7983 */ /* 0x004ea80000300800 */
[----:B---3--:R-:W3:Y:S04]  /*18d50*/  LDL.LU R25, [R1+0x26ec] ;  /* 0x0026ec0001197983 */ /* 0x008ee80000300800 */
[----:B----4-:R-:W4:Y:S04]  /*18d60*/  LDL.LU R26, [R1+0x26e8] ;  /* 0x0026e800011a7983 */ /* 0x010f280000300800 */
        /* <DEDUP_REMOVED lines=23> */
[----:B----4-:R0:W-:Y:S04]  /*18ee0*/  STS.U16 [R0+UR5+0x7200], R26 ;  /* 0x0072001a00007988 */ /* 0x0101e80008000405 */
[----:B------:R-:W-:Y:S04]  /*18ef0*/  STL [R1+0x2694], R26 ;  /* 0x0026941a01007387 */ /* 0x000fe80000100800 */
[----:B0-----:R-:W4:Y:S04]  /*18f00*/  LDL.LU R0, [R1+0x504] ;  /* 0x0005040001007983 */ /* 0x001f280000300800 */
[----:B----4-:R0:W-:Y:S04]  /*18f10*/  STL [R1+0x26e0], R0 ;  /* 0x0026e00001007387 */ /* 0x0101e80000100800 */
[----:B0-----:R-:W4:Y:S01]  /*18f20*/  LDL.LU R0, [R1+0x508] ;  /* 0x0005080001007983 */ /* 0x001f220000300800 */
[----:B------:R-:W-:-:S02]  /*18f30*/  IMAD.SHL.U32 R5, R2, 0x2, RZ ;  /* 0x0000000202057824 */ /* 0x000fc400078e00ff */
[----:B------:R-:W-:Y:S01]  /*18f40*/  IMAD.SHL.U32 R2, R2, 0x2, RZ ;  /* 0x0000000202027824 */ /* 0x000fe200078e00ff */
[----:B----4-:R0:W-:Y:S04]  /*18f50*/  STL [R1+0x26e4], R0 ;  /* 0x0026e40001007387 */ /* 0x0101e80000100800 */
        /* <DEDUP_REMOVED lines=19> */
[----:B0-----:R-:W-:-:S03]  /*19090*/  LOP3.LUT R0, R2, 0x20, RZ, 0x3c, !PT ;  /* 0x0000002002007812 */ /* 0x001fc600078e3cff */
[----:B------:R-:W4:Y:S04]  /*190a0*/  LDL.LU R20, [R1+0x44] ;  /* 0x0000440001147983 */ /* 0x000f280000300800 */
[----:B------:R-:W4:Y:S04]  /*190b0*/  LDL.LU R21, [R1+0x40] ;  /* 0x0000400001157983 */ /* 0x000f280000300800 */
[----:B------:R-:W4:Y:S04]  /*190c0*/  LDL.LU R24, [R1+0x14] ;  /* 0x0000140001187983 */ /* 0x000f280000300800 */
[----:B------:R-:W4:Y:S04]  /*190d0*/  LDL.LU R2, [R1+0x10] ;  /* 0x0000100001027983 */ /* 0x000f280000300800 */
[----:B---3--:R-:W-:Y:S04]  /*190e0*/  STS.U16 [R0+UR5+0x7280], R25 ;  /* 0x0072801900007988 */ /* 0x008fe80008000405 */
[----:B------:R0:W-:Y:S04]  /*190f0*/  STL [R1+0x2698], R25 ;  /* 0x0026981901007387 */ /* 0x0001e80000100800 */
[----:B--2---:R-:W-:Y:S04]  /*19100*/  STS.U16 [R0+UR5+0x7a00], R11 ;  /* 0x007a000b00007988 */ /* 0x004fe80008000405 */
[----:B------:R-:W-:Y:S04]  /*19110*/  STS.U16 [R0+UR5+0x7a80], R10 ;  /* 0x007a800a00007988 */ /* 0x000fe80008000405 */
[----:B0-----:R-:W2:Y:S04]  /*19120*/  LDL.LU R25, [R1+0x3e8] ;  /* 0x0003e80001197983 */ /* 0x001ea80000300800 */
[----:B------:R0:W-:Y:S04]  /*19130*/  STL [R1+0x269c], R11 ;  /* 0x00269c0b01007387 */ /* 0x0001e80000100800 */
[----:B0-----:R-:W3:Y:S04]  /*19140*/  LDL.LU R11, [R1+0x444] ;  /* 0x00044400010b7983 */ /* 0x001ee80000300800 */
[----:B------:R-:W2:Y:S01]  /*19150*/  LDL.LU R0, [R1+0x26e4] ;  /* 0x0026e40001007983 */ /* 0x000ea20000300800 */
[----:B------:R-:W-:-:S03]  /*19160*/  LOP3.LUT R3, R5, 0x30, RZ, 0x3c, !PT ;  /* 0x0000003005037812 */ /* 0x000fc600078e3cff */
[----:B------:R0:W-:Y:S04]  /*19170*/  STL [R1+0x26a0], R10 ;  /* 0x0026a00a01007387 */ /* 0x0001e80000100800 */
[----:B0-----:R-:W3:Y:S04]  /*19180*/  LDL.LU R10, [R1+0x44c] ;  /* 0x00044c00010a7983 */ /* 0x001ee80000300800 */
[----:B--2---:R0:W-:Y:S04]  /*19190*/  STS.U16 [R3+UR5+0x300], R0 ;  /* 0x0003000003007988 */ /* 0x0041e80008000405 */
[----:B0-----:R-:W2:Y:S04]  /*191a0*/  LDL.LU R0, [R1+0x26e0] ;  /* 0x0026e00001007983 */ /* 0x001ea80000300800 */
[----:B--2---:R0:W-:Y:S04]  /*191b0*/  STS.U16 [R3+UR5+0x380], R0 ;  /* 0x0003800003007988 */ /* 0x0041e80008000405 */
[----:B----4-:R1:W-:Y:S04]  /*191c0*/  STS.U16 [R3+UR5+0xb00], R8 ;  /* 0x000b000803007988 */ /* 0x0103e80008000405 */
[----:B------:R2:W-:Y:S04]  /*191d0*/  STS.U16 [R3+UR5+0xb80], R9 ;  /* 0x000b800903007988 */ /* 0x0005e80008000405 */
[----:B------:R4:W-:Y:S04]  /*191e0*/  STS.U16 [R3+UR5+0x1300], R22 ;  /* 0x0013001603007988 */ /* 0x0009e80008000405 */
[----:B------:R2:W-:Y:S04]  /*191f0*/  STS.U16 [R3+UR5+0x1380], R23 ;  /* 0x0013801703007988 */ /* 0x0005e80008000405 */
[----:B0-----:R-:W3:Y:S04]  /*19200*/  LDL.LU R0, [R1+0x26dc] ;  /* 0x0026dc0001007983 */ /* 0x001ee80000300800 */
[----:B-1----:R-:W3:Y:S04]  /*19210*/  LDL.LU R8, [R1+0x26d8] ;  /* 0x0026d80001087983 */ /* 0x002ee80000300800 */
[----:B--2---:R-:W2:Y:S04]  /*19220*/  LDL.LU R9, [R1+0x26d4] ;  /* 0x0026d40001097983 */ /* 0x004ea80000300800 */
[----:B----4-:R-:W4:Y:S04]  /*19230*/  LDL.LU R22, [R1+0x26d0] ;  /* 0x0026d00001167983 */ /* 0x010f280000300800 */
[----:B------:R-:W2:Y:S04]  /*19240*/  LDL.LU R23, [R1+0x26cc] ;  /* 0x0026cc0001177983 */ /* 0x000ea80000300800 */
        /* <DEDUP_REMOVED lines=17> */
[----:B------:R1:W-:Y:S04]  /*19360*/  STS.U16 [R3+UR5+0x5b80], R7 ;  /* 0x005b800703007988 */ /* 0x0003e80008000405 */
[----:B------:R3:W-:Y:S04]  /*19370*/  STS.U16 [R3+UR5+0x6300], R20 ;  /* 0x0063001403007988 */ /* 0x0007e80008000405 */
[----:B------:R0:W-:Y:S04]  /*19380*/  STS.U16 [R3+UR5+0x6380], R21 ;  /* 0x0063801503007988 */ /* 0x0001e80008000405 */
[----:B------:R-:W-:Y:S04]  /*19390*/  STS.U16 [R3+UR5+0x6b00], R24 ;  /* 0x006b001803007988 */ /* 0x000fe80008000405 */
[----:B------:R3:W-:Y:S04]  /*193a0*/  STS.U16 [R3+UR5+0x6b80], R2 ;  /* 0x006b800203007988 */ /* 0x0007e80008000405 */
[----:B0-----:R-:W4:Y:S04]  /*193b0*/  LDL.LU R6, [R1+0x500] ;  /* 0x0005000001067983 */ /* 0x001f280000300800 */
[----:B-1----:R-:W4:Y:S04]  /*193c0*/  LDL.LU R7, [R1+0x4fc] ;  /* 0x0004fc0001077983 */ /* 0x002f280000300800 */
[----:B---3--:R-:W3:Y:S04]  /*193d0*/  LDL.LU R20, [R1+0x4c4] ;  /* 0x0004c40001147983 */ /* 0x008ee80000300800 */
[----:B------:R-:W3:Y:S04]  /*193e0*/  LDL.LU R21, [R1+0x4c0] ;  /* 0x0004c00001157983 */ /* 0x000ee80000300800 */
[----:B------:R-:W3:Y:S04]  /*193f0*/  LDL.LU R2, [R1+0x48c] ;  /* 0x00048c0001027983 */ /* 0x000ee80000300800 */
[----:B------:R-:W3:Y:S04]  /*19400*/  LDL.LU R10, [R1+0x3b8] ;  /* 0x0003b800010a7983 */ /* 0x000ee80000300800 */
[----:B------:R-:W3:Y:S04]  /*19410*/  LDL.LU R18, [R1+0x19c] ;  /* 0x00019c0001127983 */ /* 0x000ee80000300800 */
[----:B------:R-:W3:Y:S04]  /*19420*/  LDL.LU R19, [R1+0x198] ;  /* 0x0001980001137983 */ /* 0x000ee80000300800 */
[----:B------:R-:W3:Y:S01]  /*19430*/  LDL.LU R24, [R1+0x16c] ;  /* 0x00016c0001187983 */ /* 0x000ee20000300800 */
[----:B------:R-:W-:-:S03]  /*19440*/  LOP3.LUT R4, R5, 0x40, RZ, 0x3c, !PT ;  /* 0x0000004005047812 */ /* 0x000fc600078e3cff */
[----:B--2---:R-:W-:Y:S04]  /*19450*/  STS.U16 [R3+UR5+0x7300], R23 ;  /* 0x0073001703007988 */ /* 0x004fe80008000405 */
[----:B------:R0:W-:Y:S04]  /*19460*/  STL [R1+0x26a4], R23 ;  /* 0x0026a41701007387 */ /* 0x0001e80000100800 */
[----:B----4-:R-:W-:Y:S04]  /*19470*/  STS.U16 [R3+UR5+0x7380], R22 ;  /* 0x0073801603007988 */ /* 0x010fe80008000405 */
[----:B------:R-:W-:Y:S04]  /*19480*/  STS.U16 [R3+UR5+0x7b00], R9 ;  /* 0x007b000903007988 */ /* 0x000fe80008000405 */
[----:B0-----:R-:W2:Y:S04]  /*19490*/  LDL.LU R23, [R1+0x3bc] ;  /* 0x0003bc0001177983 */ /* 0x001ea80000300800 */
[----:B------:R0:W-:Y:S04]  /*194a0*/  STL [R1+0x26a8], R22 ;  /* 0x0026a81601007387 */ /* 0x0001e80000100800 */
[----:B0-----:R-:W4:Y:S04]  /*194b0*/  LDL.LU R22, [R1+0x434] ;  /* 0x0004340001167983 */ /* 0x001f280000300800 */
[----:B------:R0:W-:Y:S04]  /*194c0*/  STL [R1+0x26ac], R9 ;  /* 0x0026ac0901007387 */ /* 0x0001e80000100800 */
        /* <DEDUP_REMOVED lines=10> */
[----:B------:R0:W-:Y:S04]  /*19570*/  STS.U16 [R3+UR5+0x7b80], R8 ;  /* 0x007b800803007988 */ /* 0x0001e80008000405 */
[----:B------:R-:W2:Y:S04]  /*19580*/  LDL.LU R29, [R1+0x6c] ;  /* 0x00006c00011d7983 */ /* 0x000ea80000300800 */
[----:B0-----:R-:W2:Y:S04]  /*19590*/  LDL.LU R3, [R1+0x68] ;  /* 0x0000680001037983 */ /* 0x001ea80000300800 */
[----:B------:R-:W2:Y:S04]  /*195a0*/  LDL.LU R14, [R1+0x3c] ;  /* 0x00003c00010e7983 */ /* 0x000ea80000300800 */
[----:B------:R-:W2:Y:S04]  /*195b0*/  LDL.LU R15, [R1+0x38] ;  /* 0x00003800010f7983 */ /* 0x000ea80000300800 */
[----:B------:R-:W2:Y:S04]  /*195c0*/  LDL.LU R5, [R1+0xc] ;  /* 0x00000c0001057983 */ /* 0x000ea80000300800 */
[----:B------:R0:W-:Y:S04]  /*195d0*/  STL [R1+0x26b4], R8 ;  /* 0x0026b40801007387 */ /* 0x0001e80000100800 */
[----:B0-----:R-:W2:Y:S04]  /*195e0*/  LDL.LU R8, [R1+0x488] ;  /* 0x0004880001087983 */ /* 0x001ea80000300800 */
[----:B------:R0:W-:Y:S04]  /*195f0*/  STS.U16 [R4+UR5+0x400], R6 ;  /* 0x0004000604007988 */ /* 0x0001e80008000405 */
[----:B------:R1:W-:Y:S04]  /*19600*/  STS.U16 [R4+UR5+0x480], R7 ;  /* 0x0004800704007988 */ /* 0x0003e80008000405 */
[----:B---3--:R3:W-:Y:S04]  /*19610*/  STS.U16 [R4+UR5+0xc00], R20 ;  /* 0x000c001404007988 */ /* 0x0087e80008000405 */
[----:B------:R1:W-:Y:S04]  /*19620*/  STS.U16 [R4+UR5+0xc80], R21 ;  /* 0x000c801504007988 */ /* 0x0003e80008000405 */
[----:B------:R3:W-:Y:S04]  /*19630*/  STS.U16 [R4+UR5+0x1400], R2 ;  /* 0x0014000204007988 */ /* 0x0007e80008000405 */
[----:B0-----:R-:W4:Y:S04]  /*19640*/  LDL.LU R6, [R1+0x26c8] ;  /* 0x0026c80001067983 */ /* 0x001f280000300800 */
[----:B-1----:R-:W4:Y:S04]  /*19650*/  LDL.LU R7, [R1+0x26c4] ;  /* 0x0026c40001077983 */ /* 0x002f280000300800 */
[----:B---3--:R-:W3:Y:S04]  /*19660*/  LDL.LU R20, [R1+0x26c0] ;  /* 0x0026c00001147983 */ /* 0x008ee80000300800 */
[----:B------:R-:W3:Y:S04]  /*19670*/  LDL.LU R21, [R1+0x26bc] ;  /* 0x0026bc0001157983 */ /* 0x000ee80000300800 */
[----:B------:R-:W3:Y:S04]  /*19680*/  LDL.LU R2, [R1+0x26b8] ;  /* 0x0026b80001027983 */ /* 0x000ee80000300800 */
[----:B--2---:R-:W-:Y:S04]  /*19690*/  STS.U16 [R4+UR5+0x1480], R8 ;  /* 0x0014800804007988 */ /* 0x004fe80008000405 */
[----:B------:R-:W-:Y:S04]  /*196a0*/  STS.U16 [R4+UR5+0x1c00], R9 ;  /* 0x001c000904007988 */ /* 0x000fe80008000405 */
[----:B----4-:R-:W-:Y:S04]  /*196b0*/  STS.U16 [R4+UR5+0x1c80], R22 ;  /* 0x001c801604007988 */ /* 0x010fe80008000405 */
[----:B------:R-:W-:Y:S04]  /*196c0*/  STS.U16 [R4+UR5+0x2400], R23 ;  /* 0x0024001704007988 */ /* 0x000fe80008000405 */
[----:B------:R-:W-:Y:S04]  /*196d0*/  STS.U16 [R4+UR5+0x2480], R10 ;  /* 0x0024800a04007988 */ /* 0x000fe80008000405 */
[----:B------:R0:W-:Y:S04]  /*196e0*/  STS.U16 [R4+UR5+0x2c00], R18 ;  /* 0x002c001204007988 */ /* 0x0001e80008000405 */
[----:B------:R1:W-:Y:S04]  /*196f0*/  STS.U16 [R4+UR5+0x2c80], R19 ;  /* 0x002c801304007988 */ /* 0x0003e80008000405 */
[----:B------:R2:W-:Y:S04]  /*19700*/  STS.U16 [R4+UR5+0x3400], R24 ;  /* 0x0034001804007988 */ /* 0x0005e80008000405 */
        /* <DEDUP_REMOVED lines=11> */
[----:B0-----:R-:W4:Y:S04]  /*197c0*/  LDL.LU R18, [R1+0x4f8] ;  /* 0x0004f80001127983 */ /* 0x001f280000300800 */
[----:B------:R-:W-:Y:S04]  /*197d0*/  STS.U16 [R4+UR5+0x6400], R14 ;  /* 0x0064000e04007988 */ /* 0x000fe80008000405 */
[----:B-1----:R-:W4:Y:S04]  /*197e0*/  LDL.LU R19, [R1+0x4f4] ;  /* 0x0004f40001137983 */ /* 0x002f280000300800 */
[----:B------:R-:W-:Y:S04]  /*197f0*/  STS.U16 [R4+UR5+0x6480], R15 ;  /* 0x0064800f04007988 */ /* 0x000fe80008000405 */
[----:B--2---:R-:W2:Y:S04]  /*19800*/  LDL.LU R24, [R1+0x4bc] ;  /* 0x0004bc0001187983 */ /* 0x004ea80000300800 */
[----:B------:R-:W-:Y:S04]  /*19810*/  STS.U16 [R4+UR5+0x6c00], R5 ;  /* 0x006c000504007988 */ /* 0x000fe80008000405 */
[----:B---3--:R0:W-:Y:S04]  /*19820*/  STS.U16 [R4+UR5+0x6c80], R2 ;  /* 0x006c800204007988 */ /* 0x0081e80008000405 */
[----:B------:R-:W3:Y:S04]  /*19830*/  LDL.LU R8, [R1+0x4b8] ;  /* 0x0004b80001087983 */ /* 0x000ee80000300800 */
[----:B0-----:R-:W3:Y:S04]  /*19840*/  LDL.LU R2, [R1+0x484] ;  /* 0x0004840001027983 */ /* 0x001ee80000300800 */
        /* <DEDUP_REMOVED lines=12> */
[----:B------:R-:W-:Y:S01]  /*19910*/  STS.U16 [R4+UR5+0x7400], R21 ;  /* 0x0074001504007988 */ /* 0x000fe20008000405 */
[----:B------:R-:W-:-:S03]  /*19920*/  LOP3.LUT R28, R0, 0x50, RZ, 0x3c, !PT ;  /* 0x00000050001c7812 */ /* 0x000fc600078e3cff */
[----:B------:R-:W3:Y:S04]  /*19930*/  LDL.LU R26, [R1+0xc4] ;  /* 0x0000c400011a7983 */ /* 0x000ee80000300800 */
[----:B------:R-:W-:Y:S04]  /*19940*/  STS.U16 [R4+UR5+0x7480], R20 ;  /* 0x0074801404007988 */ /* 0x000fe80008000405 */
[----:B------:R-:W3:Y:S04]  /*19950*/  LDL.LU R12, [R1+0xc0] ;  /* 0x0000c000010c7983 */ /* 0x000ee80000300800 */
[----:B------:R-:W-:Y:S04]  /*19960*/  STS.U16 [R4+UR5+0x7c00], R7 ;  /* 0x007c000704007988 */ /* 0x000fe80008000405 */
[----:B------:R-:W3:Y:S04]  /*19970*/  LDL.LU R13, [R1+0x94] ;  /* 0x00009400010d7983 */ /* 0x000ee80000300800 */
[----:B------:R0:W-:Y:S04]  /*19980*/  STS.U16 [R4+UR5+0x7c80], R6 ;  /* 0x007c800604007988 */ /* 0x0001e80008000405 */
[----:B------:R-:W3:Y:S04]  /*19990*/  LDL.LU R27, [R1+0x90] ;  /* 0x00009000011b7983 */ /* 0x000ee80000300800 */
[----:B0-----:R-:W3:Y:S04]  /*199a0*/  LDL.LU R4, [R1+0x64] ;  /* 0x0000640001047983 */ /* 0x001ee80000300800 */
[----:B------:R-:W3:Y:S04]  /*199b0*/  LDL.LU R5, [R1+0x60] ;  /* 0x0000600001057983 */ /* 0x000ee80000300800 */
[----:B----4-:R0:W-:Y:S04]  /*199c0*/  STS.U16 [R28+UR5+0x500], R18 ;  /* 0x000500121c007988 */ /* 0x0101e80008000405 */
[----:B------:R1:W-:Y:S04]  /*199d0*/  STS.U16 [R28+UR5+0x580], R19 ;  /* 0x000580131c007988 */ /* 0x0003e80008000405 */
[----:B--2---:R2:W-:Y:S04]  /*199e0*/  STS.U16 [R28+UR5+0xd00], R24 ;  /* 0x000d00181c007988 */ /* 0x0045e80008000405 */
[----:B---3--:R3:W-:Y:S04]  /*199f0*/  STS.U16 [R28+UR5+0xd80], R8 ;  /* 0x000d80081c007988 */ /* 0x0087e80008000405 */
[----:B0-----:R-:W4:Y:S04]  /*19a00*/  LDL.LU R18, [R1+0x34] ;  /* 0x0000340001127983 */ /* 0x001f280000300800 */
[----:B-1----:R-:W4:Y:S04]  /*19a10*/  LDL.LU R19, [R1+0x30] ;  /* 0x0000300001137983 */ /* 0x002f280000300800 */
[----:B--2---:R-:W2:Y:S04]  /*19a20*/  LDL.LU R24, [R1+0x4] ;  /* 0x0000040001187983 */ /* 0x004ea80000300800 */
[----:B---3--:R-:W3:Y:S04]  /*19a30*/  LDL.LU R8, [R1+0x26b4] ;  /* 0x0026b40001087983 */ /* 0x008ee80000300800 */
[----:B------:R0:W-:Y:S04]  /*19a40*/  STS.U16 [R28+UR5+0x1500], R2 ;  /* 0x001500021c007988 */ /* 0x0001e80008000405 */
[----:B0-----:R-:W2:Y:S04]  /*19a50*/  LDL.LU R2, [R1+0x26b0] ;  /* 0x0026b00001027983 */ /* 0x001ea80000300800 */
[----:B------:R0:W-:Y:S04]  /*19a60*/  STS.U16 [R28+UR5+0x1580], R16 ;  /* 0x001580101c007988 */ /* 0x0001e80008000405 */
[----:B------:R1:W-:Y:S04]  /*19a70*/  STS.U16 [R28+UR5+0x1d00], R17 ;  /* 0x001d00111c007988 */ /* 0x0003e80008000405 */
[----:B------:R0:W-:Y:S04]  /*19a80*/  STS.U16 [R28+UR5+0x1d80], R29 ;  /* 0x001d801d1c007988 */ /* 0x0001e80008000405 */
[----:B------:R0:W-:Y:S04]  /*19a90*/  STS.U16 [R28+UR5+0x2500], R3 ;  /* 0x002500031c007988 */ /* 0x0001e80008000405 */
[----:B------:R1:W-:Y:S04]  /*19aa0*/  STS.U16 [R28+UR5+0x2580], R14 ;  /* 0x0025800e1c007988 */ /* 0x0003e80008000405 */
[----:B------:R1:W-:Y:S04]  /*19ab0*/  STS.U16 [R28+UR5+0x2d00], R15 ;  /* 0x002d000f1c007988 */ /* 0x0003e80008000405 */
[----:B0-----:R-:W3:Y:S04]  /*19ac0*/  LDL.LU R16, [R1+0x4f0] ;  /* 0x0004f00001107983 */ /* 0x001ee80000300800 */
[----:B-1----:R-:W3:Y:S04]  /*19ad0*/  LDL.LU R17, [R1+0x4ec] ;  /* 0x0004ec0001117983 */ /* 0x002ee80000300800 */
[----:B------:R-:W3:Y:S04]  /*19ae0*/  LDL.LU R29, [R1+0x4b4] ;  /* 0x0004b400011d7983 */ /* 0x000ee80000300800 */
[----:B------:R-:W3:Y:S04]  /*19af0*/  LDL.LU R3, [R1+0x4b0] ;  /* 0x0004b00001037983 */ /* 0x000ee80000300800 */
[----:B------:R-:W3:Y:S04]  /*19b00*/  LDL.LU R14, [R1+0x47c] ;  /* 0x00047c00010e7983 */ /* 0x000ee80000300800 */
[----:B------:R-:W3:Y:S04]  /*19b10*/  LDL.LU R15, [R1+0x478] ;  /* 0x00047800010f7983 */ /* 0x000ee80000300800 */
[----:B--2---:R0:W-:Y:S04]  /*19b20*/  STS.U16 [R28+UR5+0x2d80], R2 ;  /* 0x002d80021c007988 */ /* 0x0041e80008000405 */
[----:B------:R1:W-:Y:S04]  /*19b30*/  STS.U16 [R28+UR5+0x3500], R9 ;  /* 0x003500091c007988 */ /* 0x0003e80008000405 */
[----:B------:R2:W-:Y:S04]  /*19b40*/  STS.U16 [R28+UR5+0x3580], R22 ;  /* 0x003580161c007988 */ /* 0x0005e80008000405 */
[----:B------:R0:W-:Y:S04]  /*19b50*/  STS.U16 [R28+UR5+0x3d00], R23 ;  /* 0x003d00171c007988 */ /* 0x0001e80008000405 */
[----:B------:R1:W-:Y:S04]  /*19b60*/  STS.U16 [R28+UR5+0x3d80], R10 ;  /* 0x003d800a1c007988 */ /* 0x0003e80008000405 */
[----:B------:R2:W-:Y:S04]  /*19b70*/  STS.U16 [R28+UR5+0x4500], R11 ;  /* 0x0045000b1c007988 */ /* 0x0005e80008000405 */
[----:B0-----:R-:W3:Y:S04]  /*19b80*/  LDL.LU R2, [R1+0x41c] ;  /* 0x00041c0001027983 */ /* 0x001ee80000300800 */
[----:B-1----:R-:W3:Y:S04]  /*19b90*/  LDL.LU R9, [R1+0x26ac] ;  /* 0x0026ac0001097983 */ /* 0x002ee80000300800 */
[----:B--2---:R-:W2:Y:S04]  /*19ba0*/  LDL.LU R22, [R1+0x26a8] ;  /* 0x0026a80001167983 */ /* 0x004ea80000300800 */
[----:B------:R-:W2:Y:S04]  /*19bb0*/  LDL.LU R23, [R1+0x26a4] ;  /* 0x0026a40001177983 */ /* 0x000ea80000300800 */
[----:B------:R-:W2:Y:S04]  /*19bc0*/  LDL.LU R10, [R1+0x26a0] ;  /* 0x0026a000010a7983 */ /* 0x000ea80000300800 */
[----:B------:R-:W2:Y:S04]  /*19bd0*/  LDL.LU R11, [R1+0x269c] ;  /* 0x00269c00010b7983 */ /* 0x000ea80000300800 */
[----:B------:R0:W-:Y:S04]  /*19be0*/  STS.U16 [R28+UR5+0x4580], R25 ;  /* 0x004580191c007988 */ /* 0x0001e80008000405 */
[----:B------:R1:W-:Y:S04]  /*19bf0*/  STS.U16 [R28+UR5+0x4d00], R26 ;  /* 0x004d001a1c007988 */ /* 0x0003e80008000405 */
[----:B------:R0:W-:Y:S04]  /*19c00*/  STS.U16 [R28+UR5+0x4d80], R12 ;  /* 0x004d800c1c007988 */ /* 0x0001e80008000405 */
[----:B------:R0:W-:Y:S04]  /*19c10*/  STS.U16 [R28+UR5+0x5500], R13 ;  /* 0x0055000d1c007988 */ /* 0x0001e80008000405 */
[----:B------:R1:W-:Y:S04]  /*19c20*/  STS.U16 [R28+UR5+0x5580], R27 ;  /* 0x0055801b1c007988 */ /* 0x0003e80008000405 */
[----:B------:R4:W-:Y:S04]  /*19c30*/  STS.U16 [R28+UR5+0x5d00], R4 ;  /* 0x005d00041c007988 */ /* 0x0009e80008000405 */
[----:B0-----:R-:W2:Y:S04]  /*19c40*/  LDL.LU R25, [R1+0x2698] ;  /* 0x0026980001197983 */ /* 0x001ea80000300800 */
[----:B-1----:R-:W2:Y:S04]  /*19c50*/  LDL.LU R26, [R1+0x2694] ;  /* 0x00269400011a7983 */ /* 0x002ea80000300800 */
[----:B------:R-:W2:Y:S04]  /*19c60*/  LDL.LU R12, [R1+0x2690] ;  /* 0x00269000010c7983 */ /* 0x000ea80000300800 */
[----:B------:R-:W2:Y:S04]  /*19c70*/  LDL.LU R13, [R1+0x268c] ;  /* 0x00268c00010d7983 */ /* 0x000ea80000300800 */
[----:B------:R-:W2:Y:S04]  /*19c80*/  LDL.LU R27, [R1+0x2688] ;  /* 0x00268800011b7983 */ /* 0x000ea80000300800 */
[----:B----4-:R-:W4:Y:S04]  /*19c90*/  LDL.LU R4, [R1+0x2684] ;  /* 0x0026840001047983 */ /* 0x010f280000300800 */
[----:B------:R0:W-:Y:S04]  /*19ca0*/  STS.U16 [R28+UR5+0x5d80], R5 ;  /* 0x005d80051c007988 */ /* 0x0001e80008000405 */
[----:B------:R1:W-:Y:S04]  /*19cb0*/  STS.U16 [R28+UR5+0x6500], R18 ;  /* 0x006500121c007988 */ /* 0x0003e80008000405 */
[----:B------:R1:W-:Y:S04]  /*19cc0*/  STS.U16 [R28+UR5+0x6580], R19 ;  /* 0x006580131c007988 */ /* 0x0003e80008000405 */
[----:B------:R1:W-:Y:S04]  /*19cd0*/  STS.U16 [R28+UR5+0x6d00], R24 ;  /* 0x006d00181c007988 */ /* 0x0003e80008000405 */
[----:B0-----:R-:W2:Y:S04]  /*19ce0*/  LDL.LU R5, [R1+0x2680] ;  /* 0x0026800001057983 */ /* 0x001ea80000300800 */
[----:B-1----:R-:W2:Y:S04]  /*19cf0*/  LDL.LU R18, [R1+0x267c] ;  /* 0x00267c0001127983 */ /* 0x002ea80000300800 */
[----:B------:R-:W2:Y:S04]  /*19d00*/  LDL.LU R19, [R1+0x2678] ;  /* 0x0026780001137983 */ /* 0x000ea80000300800 */
[----:B------:R-:W2:Y:S01]  /*19d10*/  LDL.LU R24, [R1+0x2674] ;  /* 0x0026740001187983 */ /* 0x000ea20000300800 */
[----:B------:R-:W-:-:S03]  /*19d20*/  LOP3.LUT R0, R0, 0x60, RZ, 0x3c, !PT ;  /* 0x0000006000007812 */ /* 0x000fc600078e3cff */
[----:B--2---:R-:W-:Y:S04]  /*19d30*/  STS.U16 [R28+UR5+0x6d80], R24 ;  /* 0x006d80181c007988 */ /* 0x004fe80008000405 */
[----:B------:R-:W-:Y:S04]  /*19d40*/  STS.U16 [R28+UR5+0x7500], R19 ;  /* 0x007500131c007988 */ /* 0x000fe80008000405 */
[----:B------:R-:W-:Y:S04]  /*19d50*/  STS.U16 [R28+UR5+0x7580], R18 ;  /* 0x007580121c007988 */ /* 0x000fe80008000405 */
[----:B------:R0:W-:Y:S04]  /*19d60*/  STS.U16 [R28+UR5+0x7d00], R5 ;  /* 0x007d00051c007988 */ /* 0x0001e80008000405 */
[----:B----4-:R1:W-:Y:S04]  /*19d70*/  STS.U16 [R28+UR5+0x7d80], R4 ;  /* 0x007d80041c007988 */ /* 0x0103e80008000405 */
[----:B---3--:R2:W-:Y:S04]  /*19d80*/  STS.U16 [R0+UR5+0x600], R16 ;  /* 0x0006001000007988 */ /* 0x0085e80008000405 */
[----:B------:R3:W-:Y:S04]  /*19d90*/  STS.U16 [R0+UR5+0x680], R17 ;  /* 0x0006801100007988 */ /* 0x0007e80008000405 */
[----:B0-----:R-:W4:Y:S04]  /*19da0*/  LDL R5, [R1+0x11c0] ;  /* 0x0011c00001057983 */ /* 0x001f280000100800 */
[----:B-1----:R-:W4:Y:S04]  /*19db0*/  LDL.LU R28, [R1+0x2670] ;  /* 0x00267000011c7983 */ /* 0x002f280000300800 */
[----:B------:R-:W4:Y:S04]  /*19dc0*/  LDL R4, [R1+0x11b8] ;  /* 0x0011b80001047983 */ /* 0x000f280000100800 */
[----:B--2---:R-:W2:Y:S04]  /*19dd0*/  LDL.LU R16, [R1+0x266c] ;  /* 0x00266c0001107983 */ /* 0x004ea80000300800 */
[----:B---3--:R-:W3:Y:S04]  /*19de0*/  LDL.LU R17, [R1+0x2668] ;  /* 0x0026680001117983 */ /* 0x008ee80000300800 */
[----:B------:R0:W-:Y:S04]  /*19df0*/  STS.U16 [R0+UR5+0xe00], R29 ;  /* 0x000e001d00007988 */ /* 0x0001e80008000405 */
[----:B------:R1:W-:Y:S04]  /*19e00*/  STS.U16 [R0+UR5+0xe80], R3 ;  /* 0x000e800300007988 */ /* 0x0003e80008000405 */
[----:B------:R0:W-:Y:S04]  /*19e10*/  STS.U16 [R0+UR5+0x1600], R14 ;  /* 0x0016000e00007988 */ /* 0x0001e80008000405 */
[----:B------:R1:W-:Y:S04]  /*19e20*/  STS.U16 [R0+UR5+0x1680], R15 ;  /* 0x0016800f00007988 */ /* 0x0003e80008000405 */
[----:B------:R1:W-:Y:S04]  /*19e30*/  STS.U16 [R0+UR5+0x1e00], R2 ;  /* 0x001e000200007988 */ /* 0x0003e80008000405 */
[----:B0-----:R-:W2:Y:S04]  /*19e40*/  LDL.LU R29, [R1+0x2664] ;  /* 0x00266400011d7983 */ /* 0x001ea80000300800 */
[----:B-1----:R-:W2:Y:S04]  /*19e50*/  LDL.LU R3, [R1+0x2660] ;  /* 0x0026600001037983 */ /* 0x002ea80000300800 */
[----:B------:R-:W3:Y:S04]  /*19e60*/  LDL.LU R14, [R1+0x265c] ;  /* 0x00265c00010e7983 */ /* 0x000ee80000300800 */
[----:B------:R-:W3:Y:S04]  /*19e70*/  LDL.LU R15, [R1+0x2658] ;  /* 0x00265800010f7983 */ /* 0x000ee80000300800 */
[----:B------:R-:W3:Y:S01]  /*19e80*/  LDL.LU R2, [R1+0x2654] ;  /* 0x0026540001027983 */ /* 0x000ee20000300800 */
[----:B----4-:R-:W-:-:S04]  /*19e90*/  @!P1 LOP3.LUT R5, R5, R4, RZ, 0x3c, !PT ;  /* 0x0000000405059212 */ /* 0x010fc800078e3cff */
[----:B------:R-:W-:-:S04]  /*19ea0*/  @!P1 LOP3.LUT R4, R5, R4, RZ, 0x3c, !PT ;  /* 0x0000000405049212 */ /* 0x000fc800078e3cff */
[----:B------:R-:W-:Y:S02]  /*19eb0*/  @!P1 LOP3.LUT R5, R5, R4, RZ, 0x3c, !PT ;  /* 0x0000000405059212 */ /* 0x000fe400078e3cff */
[----:B--2---:R-:W-:Y:S01]  /*19ec0*/  PRMT R3, RZ, 0x7610, R3 ;  /* 0x00007610ff037816 */ /* 0x004fe20000000003 */
[----:B---3--:R0:W-:Y:S05]  /*19ed0*/  STS.U16 [R0+UR5+0x1e80], R2 ;  /* 0x001e800200007988 */ /* 0x0081ea0008000405 */
[----:B------:R1:W2:Y:S04]  /*19ee0*/  @!P1 LDG.E.U16 R3, desc[UR12][R4.64] ;  /* 0x0000000c04039981 */ /* 0x0002a8000c1e1500 */
[----:B0-----:R-:W3:Y:S04]  /*19ef0*/  LDL.LU R0, [R1+0x2650] ;  /* 0x0026500001007983 */ /* 0x001ee80000300800 */
[----:B------:R-:W4:Y:S04]  /*19f00*/  LDL.LU R2, [R1+0x264c] ;  /* 0x00264c0001027983 */ /* 0x000f280000300800 */
[----:B------:R-:W1:Y:S04]  /*19f10*/  LDL R4, [R1+0x11b0] ;  /* 0x0011b00001047983 */ /* 0x000e680000100800 */
[----:B------:R-:W1:Y:S02]  /*19f20*/  LDL R5, [R1+0x11bc] ;  /* 0x0011bc0001057983 */ /* 0x000e640000100800 */
[----:B-1----:R-:W-:-:S02]  /*19f30*/  @!P0 LOP3.LUT R5, R5, R4, RZ, 0x3c, !PT ;  /* 0x0000000405058212 */ /* 0x002fc400078e3cff */
[----:B---3--:R-:W-:Y:S02]  /*19f40*/  PRMT R0, RZ, 0x7610, R0 ;  /* 0x00007610ff007816 */ /* 0x008fe40000000000 */
[----:B------:R-:W-:-:S04]  /*19f50*/  @!P0 LOP3.LUT R4, R5, R4, RZ, 0x3c, !PT ;  /* 0x0000000405048212 */ /* 0x000fc800078e3cff */
[----:B------:R-:W-:Y:S01]  /*19f60*/  @!P0 LOP3.LUT R5, R5, R4, RZ, 0x3c, !PT ;  /* 0x0000000405058212 */ /* 0x000fe200078e3cff */
[----:B--2---:R-:W-:Y:S04]  /*19f70*/  STL [R1+0x2470], R3 ;  /* 0x0024700301007387 */ /* 0x004fe80000100800 */
[----:B------:R0:W2:Y:S04]  /*19f80*/  @!P0 LDG.E.U16 R0, desc[UR12][R4.64] ;  /* 0x0000000c04008981 */ /* 0x0000a8000c1e1500 */
[----:B------:R-:W0:Y:S04]  /*19f90*/  LDL R4, [R1+0x888] ;  /* 0x0008880001047983 */ /* 0x000e280000100800 */
[----:B------:R-:W0:Y:S01]  /*19fa0*/  LDL R5, [R1+0x88c] ;  /* 0x00088c0001057983 */ /* 0x000e220000100800 */
[----:B----4-:R-:W-:-:S02]  /*19fb0*/  PRMT R2, RZ, 0x7610, R2 ;  /* 0x00007610ff027816 */ /* 0x010fc40000000002 */
[----:B0-----:R-:W-:-:S04]  /*19fc0*/  @!P0 LOP3.LUT R5, R5, R4, RZ, 0x3c, !PT ;  /* 0x0000000405058212 */ /* 0x001fc800078e3cff */
[----:B------:R-:W-:-:S04]  /*19fd0*/  @!P0 LOP3.LUT R4, R5, R4, RZ, 0x3c, !PT ;  /* 0x0000000405048212 */ /* 0x000fc800078e3cff */
[----:B------:R-:W-:-:S05]  /*19fe0*/  @!P0 LOP3.LUT R5, R5, R4, RZ, 0x3c, !PT ;  /* 0x0000000405058212 */ /* 0x000fca00078e3cff */
[----:B------:R-:W3:Y:S04]  /*19ff0*/  @!P0 LDG.E.U16 R2, desc[UR12][R4.64] ;  /* 0x0000000c04028981 */ /* 0x000ee8000c1e1500 */
[----:B--2---:R-:W-:Y:S04]  /*1a000*/  STL [R1+0x2474], R0 ;  /* 0x0024740001007387 */ /* 0x004fe80000100800 */
[----:B---3--:R0:W-:Y:S04]  /*1a010*/  STL [R1+0x1a4], R2 ;  /* 0x0001a40201007387 */ /* 0x0081e80000100800 */
[----:B0-----:R-:W2:Y:S04]  /*1a020*/  LDL.LU R2, [R1+0x2648] ;  /* 0x0026480001027983 */ /* 0x001ea80000300800 */
[----:B------:R-:W3:Y:S04]  /*1a030*/  LDL R4, [R1+0x880] ;  /* 0x0008800001047983 */ /* 0x000ee80000100800 */
[----:B------:R-:W3:Y:S01]  /*1a040*/  LDL R5, [R1+0x884] ;  /* 0x0008840001057983 */ /* 0x000ee20000100800 */
[----:B------:R-:W-:-:S02]  /*1a050*/  PRMT R15, RZ, 0x7610, R15 ;  /* 0x00007610ff0f7816 */ /* 0x000fc4000000000f */
[----:B---3--:R-:W-:-:S04]  /*1a060*/  @!P1 LOP3.LUT R5, R5, R4, RZ, 0x3c, !PT ;  /* 0x0000000405059212 */ /* 0x008fc800078e3cff */
[----:B------:R-:W-:-:S04]  /*1a070*/  @!P1 LOP3.LUT R4, R5, R4, RZ, 0x3c, !PT ;  /* 0x0000000405049212 */ /* 0x000fc800078e3cff */
[----:B------:R-:W-:-:S05]  /*1a080*/  @!P1 LOP3.LUT R5, R5, R4, RZ, 0x3c, !PT ;  /* 0x0000000405059212 */ /* 0x000fca00078e3cff */
[----:B------:R-:W3:Y:S04]  /*1a090*/  @!P1 LDG.E.U16 R15, desc[UR12][R4.64] ;  /* 0x0000000c040f9981 */ /* 0x000ee8000c1e1500 */
[----:B---3--:R0:W-:Y:S04]  /*1a0a0*/  STL [R1+0x1a0], R15 ;  /* 0x0001a00f01007387 */ /* 0x0081e80000100800 */
[----:B0-----:R-:W3:Y:S04]  /*1a0b0*/  LDL.LU R15, [R1+0x2644] ;  /* 0x00264400010f7983 */ /* 0x001ee80000300800 */
[----:B------:R-:W4:Y:S04]  /*1a0c0*/  LDL R4, [R1+0x808] ;  /* 0x0008080001047983 */ /* 0x000f280000100800 */
[----:B------:R-:W4:Y:S01]  /*1a0d0*/  LDL R5, [R1+0x80c] ;  /* 0x00080c0001057983 */ /* 0x000f220000100800 */
[----:B--2---:R-:W-:-:S02]  /*1a0e0*/  PRMT R2, RZ, 0x7610, R2 ;  /* 0x00007610ff027816 */ /* 0x004fc40000000002 */
[----:B----4-:R-:W-:-:S04]  /*1a0f0*/  @!P0 LOP3.LUT R5, R5, R4, RZ, 0x3c, !PT ;  /* 0x0000000405058212 */ /* 0x010fc800078e3cff */
[----:B------:R-:W-:-:S04]  /*1a100*/  @!P0 LOP3.LUT R4, R5, R4, RZ, 0x3c, !PT ;  /* 0x0000000405048212 */ /* 0x000fc800078e3cff */
[----:B------:R-:W-:-:S05]  /*1a110*/  @!P0 LOP3.LUT R5, R5, R4, RZ, 0x3c, !PT ;  /* 0x0000000405058212 */ /* 0x000fca00078e3cff */
[----:B------:R-:W2:Y:S04]  /*1a120*/  @!P0 LDG.E.U16 R2, desc[UR12][R4.64] ;  /* 0x0000000c04028981 */ /* 0x000ea8000c1e1500 */
[----:B--2---:R0:W-:Y:S04]  /*1a130*/  STL [R1+0x19c], R2 ;  /* 0x00019c0201007387 */ /* 0x0041e80000100800 */
[----:B0-----:R-:W2:Y:S04]  /*1a140*/  LDL.LU R2, [R1+0x2640] ;  /* 0x0026400001027983 */ /* 0x001ea80000300800 */
[----:B------:R-:W4:Y:S04]  /*1a150*/  LDL R4, [R1+0x800] ;  /* 0x0008000001047983 */ /* 0x000f280000100800 */
[----:B------:R-:W4:Y:S01]  /*1a160*/  LDL R5, [R1+0x804] ;  /* 0x0008040001057983 */ /* 0x000f220000100800 */
[----:B---3--:R-:W-:-:S02]  /*1a170*/  PRMT R15, RZ, 0x7610, R15 ;  /* 0x00007610ff0f7816 */ /* 0x008fc4000000000f */
[----:B----4-:R-:W-:-:S04]  /*1a180*/  @!P1 LOP3.LUT R5, R5, R4, RZ, 0x3c, !PT ;  /* 0x0000000405059212 */ /* 0x010fc800078e3cff */
        /* <DEDUP_REMOVED lines=11> */
[----:B------:R0:W2:Y:S04]  /*1a240*/  @!P0 LDG.E.U16 R2, desc[UR12][R4.64] ;  /* 0x0000000c04028981 */ /* 0x0000a8000c1e1500 */
[----:B------:R-:W0:Y:S04]  /*1a250*/  LDL R4, [R1+0x780] ;  /* 0x0007800001047983 */ /* 0x000e280000100800 */
[----:B------:R-:W0:Y:S01]  /*1a260*/  LDL R5, [R1+0x784] ;  /* 0x0007840001057983 */ /* 0x000e220000100800 */
[----:B---3--:R-:W-:Y:S02]  /*1a270*/  PRMT R15, RZ, 0x7610, R15 ;  /* 0x00007610ff0f7816 */ /* 0x008fe4000000000f */
[----:B0-----:R-:W-:-:S04]  /*1a280*/  @!P1 LOP3.LUT R5, R5, R4, RZ, 0x3c, !PT ;  /* 0x0000000405059212 */ /* 0x001fc800078e3cff */
[----:B------:R-:W-:-:S04]  /*1a290*/  @!P1 LOP3.LUT R4, R5, R4, RZ, 0x3c, !PT ;  /* 0x0000000405049212 */ /* 0x000fc800078e3cff */
[----:B------:R-:W-:-:S05]  /*1a2a0*/  @!P1 LOP3.LUT R5, R5, R4, RZ, 0x3c, !PT ;  /* 0x0000000405059212 */ /* 0x000fca00078e3cff */
[----:B------:R-:W3:Y:S04]  /*1a2b0*/  @!P1 LDG.E.U16 R15, desc[UR12][R4.64] ;  /* 0x0000000c040f9981 */ /* 0x000ee8000c1e1500 */
[----:B--2---:R0:W-:Y:S04]  /*1a2c0*/  STL [R1+0x194], R2 ;  /* 0x0001940201007387 */ /* 0x0041e80000100800 */
[----:B0-----:R-:W2:Y:S04]  /*1a2d0*/  LDL R2, [R1+0x60c] ;  /* 0x00060c0001027983 */ /* 0x001ea80000100800 */
[----:B---3--:R0:W-:Y:S04]  /*1a2e0*/  STL [R1+0x190], R15 ;  /* 0x0001900f01007387 */ /* 0x0081e80000100800 */
[----:B0-----:R-:W3:Y:S04]  /*1a2f0*/  LDL.LU R15, [R1+0x2638] ;  /* 0x00263800010f7983 */ /* 0x001ee80000300800 */
[----:B------:R-:W4:Y:S04]  /*1a300*/  LDL R4, [R1+0x708] ;  /* 0x0007080001047983 */ /* 0x000f280000100800 */
[----:B------:R-:W4:Y:S01]  /*1a310*/  LDL R5, [R1+0x70c] ;  /* 0x00070c0001057983 */ /* 0x000f220000100800 */
[----:B------:R-:W-:-:S02]  /*1a320*/  PRMT R14, RZ, 0x7610, R14 ;  /* 0x00007610ff0e7816 */ /* 0x000fc4000000000e */
[----:B----4-:R-:W-:-:S04]  /*1a330*/  @!P0 LOP3.LUT R5, R5, R4, RZ, 0x3c, !PT ;  /* 0x0000000405058212 */ /* 0x010fc800078e3cff */
[----:B------:R-:W-:-:S04]  /*1a340*/  @!P0 LOP3.LUT R4, R5, R4, RZ, 0x3c, !PT ;  /* 0x0000000405048212 */ /* 0x000fc800078e3cff */
[----:B------:R-:W-:-:S05]  /*1a350*/  @!P0 LOP3.LUT R5, R5, R4, RZ, 0x3c, !PT ;  /* 0x0000000405058212 */ /* 0x000fca00078e3cff */
[----:B------:R-:W4:Y:S04]  /*1a360*/  @!P0 LDG.E.U16 R14, desc[UR12][R4.64] ;  /* 0x0000000c040e8981 */ /* 0x000f28000c1e1500 */
[----:B----4-:R0:W-:Y:S04]  /*1a370*/  STL [R1+0x18c], R14 ;  /* 0x00018c0e01007387 */ /* 0x0101e80000100800 */
[----:B0-----:R-:W4:Y:S04]  /*1a380*/  LDL.LU R14, [R1+0x2634] ;  /* 0x00263400010e7983 */ /* 0x001f280000300800 */
[----:B------:R-:W2:Y:S04]  /*1a390*/  LDL R4, [R1+0x700] ;  /* 0x0007000001047983 */ /* 0x000ea80000100800 */
[----:B------:R-:W2:Y:S01]  /*1a3a0*/  LDL R5, [R1+0x704] ;  /* 0x0007040001057983 */ /* 0x000ea20000100800 */
[----:B---3--:R-:W-:-:S02]  /*1a3b0*/  PRMT R15, RZ, 0x7610, R15 ;  /* 0x00007610ff0f7816 */ /* 0x008fc4000000000f */
[----:B--2---:R-:W-:-:S04]  /*1a3c0*/  @!P1 LOP3.LUT R5, R5, R4, RZ, 0x3c, !PT ;  /* 0x0000000405059212 */ /* 0x004fc800078e3cff */
[----:B------:R-:W-:-:S04]  /*1a3d0*/  @!P1 LOP3.LUT R4, R5, R4, RZ, 0x3c, !PT ;  /* 0x0000000405049212 */ /* 0x000fc800078e3cff */
[----:B------:R-:W-:-:S05]  /*1a3e0*/  @!P1 LOP3.LUT R5, R5, R4, RZ, 0x3c, !PT ;  /* 0x0000000405059212 */ /* 0x000fca00078e3cff */
[----:B------:R-:W2:Y:S04]  /*1a3f0*/  @!P1 LDG.E.U16 R15, desc[UR12][R4.64] ;  /* 0x0000000c040f9981 */ /* 0x000ea8000c1e1500 */
[----:B--2---:R0:W-:Y:S04]  /*1a400*/  STL [R1+0x188], R15 ;  /* 0x0001880f01007387 */ /* 0x0041e80000100800 */
[----:B0-----:R-:W2:Y:S04]  /*1a410*/  LDL.LU R15, [R1+0x2630] ;  /* 0x00263000010f7983 */ /* 0x001ea80000300800 */
[----:B------:R-:W3:Y:S04]  /*1a420*/  LDL R4, [R1+0x688] ;  /* 0x0006880001047983 */ /* 0x000ee80000100800 */
[----:B------:R-:W3:Y:S01]  /*1a430*/  LDL R5, [R1+0x68c] ;  /* 0x00068c0001057983 */ /* 0x000ee20000100800 */
[----:B----4-:R-:W-:-:S02]  /*1a440*/  PRMT R14, RZ, 0x7610, R14 ;  /* 0x00007610ff0e7816 */ /* 0x010fc4000000000e */
        /* <DEDUP_REMOVED lines=12> */
[----:B------:R-:W2:Y:S01]  /*1a510*/  @!P1 LDG.E.U16 R15, desc[UR12][R4.64] ;  /* 0x0000000c040f9981 */ /* 0x000ea2000c1e1500 */
[----:B---3--:R-:W-:-:S03]  /*1a520*/  PRMT R14, RZ, 0x7610, R14 ;  /* 0x00007610ff0e7816 */ /* 0x008fc6000000000e */
[----:B--2---:R0:W-:Y:S04]  /*1a530*/  STL [R1+0x180], R15 ;  /* 0x0001800f01007387 */ /* 0x0041e80000100800 */
[----:B0-----:R-:W2:Y:S04]  /*1a540*/  LDL.LU R15, [R1+0x2628] ;  /* 0x00262800010f7983 */ /* 0x001ea80000300800 */
[----:B------:R-:W3:Y:S01]  /*1a550*/  LDL R5, [R1+0x608] ;  /* 0x0006080001057983 */ /* 0x000ee20000100800 */
[----:B------:R-:W-:-:S03]  /*1a560*/  @!P0 IMAD.MOV.U32 R4, RZ, RZ, R2 ;  /* 0x000000ffff048224 */ /* 0x000fc600078e0002 */
[----:B------:R-:W4:Y:S04]  /*1a570*/  LDL.LU R2, [R1+0x87c] ;  /* 0x00087c0001027983 */ /* 0x000f280000300800 */
[----:B---3--:R-:W3:Y:S04]  /*1a580*/  @!P0 LDG.E.U16 R14, desc[UR12][R4.64] ;  /* 0x0000000c040e8981 */ /* 0x008ee8000c1e1500 */
[----:B---3--:R0:W-:Y:S04]  /*1a590*/  STL [R1+0x17c], R14 ;  /* 0x00017c0e01007387 */ /* 0x0081e80000100800 */
[----:B0-----:R-:W3:Y:S04]  /*1a5a0*/  LDL.LU R14, [R1+0x2624] ;  /* 0x00262400010e7983 */ /* 0x001ee80000300800 */
[----:B------:R-:W3:Y:S04]  /*1a5b0*/  LDL R4, [R1+0x600] ;  /* 0x0006000001047983 */ /* 0x000ee80000100800 */
[----:B------:R-:W3:Y:S01]  /*1a5c0*/  LDL R5, [R1+0x604] ;  /* 0x0006040001057983 */ /* 0x000ee20000100800 */
[----:B--2---:R-:W-:-:S02]  /*1a5d0*/  PRMT R15, RZ, 0x7610, R15 ;  /* 0x00007610ff0f7816 */ /* 0x004fc4000000000f */
[----:B---3--:R-:W-:-:S04]  /*1a5e0*/  @!P1 LOP3.LUT R5, R5, R4, RZ, 0x3c, !PT ;  /* 0x0000000405059212 */ /* 0x008fc800078e3cff */
[----:B------:R-:W-:-:S04]  /*1a5f0*/  @!P1 LOP3.LUT R4, R5, R4, RZ, 0x3c, !PT ;  /* 0x0000000405049212 */ /* 0x000fc800078e3cff */
[----:B------:R-:W-:-:S05]  /*1a600*/  @!P1 LOP3.LUT R5, R5, R4, RZ, 0x3c, !PT ;  /* 0x0000000405059212 */ /* 0x000fca00078e3cff */
[----:B------:R-:W2:Y:S04]  /*1a610*/  @!P1 LDG.E.U16 R15, desc[UR12][R4.64] ;  /* 0x0000000c040f9981 */ /* 0x000ea8000c1e1500 */
[----:B--2---:R0:W-:Y:S04]  /*1a620*/  STL [R1+0x178], R15 ;  /* 0x0001780f01007387 */ /* 0x0041e80000100800 */
        /* <DEDUP_REMOVED lines=34> */
[----:B------:R-:W2:Y:S01]  /*1a850*/  @!P1 LDG.E.U16 R15, desc[UR12][R4.64] ;  /* 0x0000000c040f9981 */ /* 0x000ea2000c1e1500 */
[----:B------:R-:W-:-:S03]  /*1a860*/  PRMT R14, RZ, 0x7610, R14 ;  /* 0x00007610ff0e7816 */ /* 0x000fc6000000000e */
[----:B--2---:R0:W-:Y:S04]  /*1a870*/  STL [R1+0x168], R15 ;  /* 0x0001680f01007387 */ /* 0x0041e80000100800 */
[----:B0-----:R-:W2:Y:S04]  /*1a880*/  LDL.LU R15, [R1+0x2610] ;  /* 0x00261000010f7983 */ /* 0x001ea80000300800 */
[----:B------:R-:W3:Y:S01]  /*1a890*/  LDL R5, [R1+0x878] ;  /* 0x0008780001057983 */ /* 0x000ee20000100800 */
[----:B----4-:R-:W-:-:S05]  /*1a8a0*/  @!P0 IMAD.MOV.U32 R4, RZ, RZ, R2 ;  /* 0x000000ffff048224 */ /* 0x010fca00078e0002 */
[----:B---3--:R-:W3:Y:S04]  /*1a8b0*/  @!P0 LDG.E.U16 R14, desc[UR12][R4.64] ;  /* 0x0000000c040e8981 */ /* 0x008ee8000c1e1500 */
[----:B------:R-:W-:Y:S04]  /*1a8c0*/  STL [R1+0x12c4], R2 ;  /* 0x0012c40201007387 */ /* 0x000fe80000100800 */
        /* <DEDUP_REMOVED lines=135> */
[----:B--2---:R0:W-:Y:S04]  /*1b140*/  STL [R1], R15 ;  /* 0x0000000f01007387 */ /* 0x0041e80000100800 */
        /* <DEDUP_REMOVED lines=129> */
[----:B------:R-:W-:-:S02]  /*1b960*/  PRMT R13, RZ, 0x7610, R13 ;  /* 0x00007610ff0d7816 */ /* 0x000fc4000000000d */
[----:B----4-:R-:W-:-:S04]  /*1b970*/  @!P0 LOP3.LUT R5, R5, R4, RZ, 0x3c, !PT ;  /* 0x0000000405058212 */ /* 0x010fc800078e3cff */
[----:B------:R-:W-:-:S04]  /*1b980*/  @!P0 LOP3.LUT R4, R5, R4, RZ, 0x3c, !PT ;  /* 0x0000000405048212 */ /* 0x000fc800078e3cff */
[----:B------:R-:W-:-:S05]  /*1b990*/  @!P0 LOP3.LUT R5, R5, R4, RZ, 0x3c, !PT ;  /* 0x0000000405058212 */ /* 0x000fca00078e3cff */
[----:B------:R0:W4:Y:S04]  /*1b9a0*/  @!P0 LDG.E.U16 R13, desc[UR12][R4.64] ;  /* 0x0000000c040d8981 */ /* 0x000128000c1e1500 */
[----:B------:R-:W0:Y:S04]  /*1b9b0*/  LDL R4, [R1+0x1168] ;  /* 0x0011680001047983 */ /* 0x000e280000100800 */
[----:B------:R-:W0:Y:S01]  /*1b9c0*/  LDL R5, [R1+0x1174] ;  /* 0x0011740001057983 */ /* 0x000e220000100800 */
[----:B------:R-:W-:Y:S02]  /*1b9d0*/  PRMT R12, RZ, 0x7610, R12 ;  /* 0x00007610ff0c7816 */ /* 0x000fe4000000000c */
[----:B0-----:R-:W-:-:S04]  /*1b9e0*/  @!P1 LOP3.LUT R5, R5, R4, RZ, 0x3c, !PT ;  /* 0x0000000405059212 */ /* 0x001fc800078e3cff */
[----:B------:R-:W-:-:S04]  /*1b9f0*/  @!P1 LOP3.LUT R4, R5, R4, RZ, 0x3c, !PT ;  /* 0x0000000405049212 */ /* 0x000fc800078e3cff */
[----:B------:R-:W-:Y:S01]  /*1ba00*/  @!P1 LOP3.LUT R5, R5, R4, RZ, 0x3c, !PT ;  /* 0x0000000405059212 */ /* 0x000fe200078e3cff */
[----:B----4-:R-:W-:Y:S04]  /*1ba10*/  STL [R1+0x24d4], R13 ;  /* 0x0024d40d01007387 */ /* 0x010fe80000100800 */
[----:B------:R0:W4:Y:S04]  /*1ba20*/  @!P1 LDG.E.U16 R12, desc[UR12][R4.64] ;  /* 0x0000000c040c9981 */ /* 0x000128000c1e1500 */
[----:B------:R-:W0:Y:S04]  /*1ba30*/  LDL R4, [R1+0x858] ;  /* 0x0008580001047983 */ /* 0x000e280000100800 */
[----:B------:R-:W0:Y:S01]  /*1ba40*/  LDL R5, [R1+0x85c] ;  /* 0x00085c0001057983 */ /* 0x000e220000100800 */
[----:B---3--:R-:W-:-:S02]  /*1ba50*/  PRMT R14, RZ, 0x7610, R14 ;  /* 0x00007610ff0e7816 */ /* 0x008fc4000000000e */
[----:B0-----:R-:W-:-:S04]  /*1ba60*/  @!P0 LOP3.LUT R5, R5, R4, RZ, 0x3c, !PT ;  /* 0x0000000405058212 */ /* 0x001fc800078e3cff */
[----:B------:R-:W-:-:S04]  /*1ba70*/  @!P0 LOP3.LUT R4, R5, R4, RZ, 0x3c, !PT ;  /* 0x0000000405048212 */ /* 0x000fc800078e3cff */
[----:B------:R-:W-:-:S05]  /*1ba80*/  @!P0 LOP3.LUT R5, R5, R4, RZ, 0x3c, !PT ;  /* 0x0000000405058212 */ /* 0x000fca00078e3cff */
[----:B------:R-:W3:Y:S04]  /*1ba90*/  @!P0 LDG.E.U16 R14, desc[UR12][R4.64] ;  /* 0x0000000c040e8981 */ /* 0x000ee8000c1e1500 */
[----:B----4-:R-:W-:Y:S04]  /*1baa0*/  STL [R1+0x24d8], R12 ;  /* 0x0024d80c01007387 */ /* 0x010fe80000100800 */
        /* <DEDUP_REMOVED lines=308> */
[----:B----4-:R0:W-:Y:S04]  /*1cdf0*/  STL [R1+0x70], R13 ;  /* 0x0000700d01007387 */ /* 0x0101e80000100800 */
[----:B------:R1:W4:Y:S01]  /*1ce00*/  @!P1 LDG.E.U16 R12, desc[UR12][R4.64] ;  /* 0x0000000c040c9981 */ /* 0x000322000c1e1500 */
[----:B---3--:R-:W-:-:S03]  /*1ce10*/  PRMT R14, RZ, 0x7610, R14 ;  /* 0x00007610ff0e7816 */ /* 0x008fc6000000000e */
[----:B0-----:R-:W3:Y:S04]  /*1ce20*/  LDL R13, [R1+0x63c] ;  /* 0x00063c00010d7983 */ /* 0x001ee80000100800 */
[----:B------:R-:W1:Y:S04]  /*1ce30*/  LDL R4, [R1+0x738] ;  /* 0x0007380001047983 */ /* 0x000e680000100800 */
[----:B------:R-:W1:Y:S02]  /*1ce40*/  LDL R5, [R1+0x73c] ;  /* 0x00073c0001057983 */ /* 0x000e640000100800 */
[----:B-1----:R-:W-:-:S04]  /*1ce50*/  @!P0 LOP3.LUT R5, R5, R4, RZ, 0x3c, !PT ;  /* 0x0000000405058212 */ /* 0x002fc800078e3cff */
[----:B------:R-:W-:-:S04]  /*1ce60*/  @!P0 LOP3.LUT R4, R5, R4, RZ, 0x3c, !PT ;  /* 0x0000000405048212 */ /* 0x000fc800078e3cff */
[----:B------:R-:W-:-:S05]  /*1ce70*/  @!P0 LOP3.LUT R5, R5, R4, RZ, 0x3c, !PT ;  /* 0x0000000405058212 */ /* 0x000fca00078e3cff */
[----:B------:R-:W2:Y:S04]  /*1ce80*/  @!P0 LDG.E.U16 R14, desc[UR12][R4.64] ;  /* 0x0000000c040e8981 */ /* 0x000ea8000c1e1500 */
[----:B----4-:R0:W-:Y:S04]  /*1ce90*/  STL [R1+0x6c], R12 ;  /* 0x00006c0c01007387 */ /* 0x0101e80000100800 */
[----:B0-----:R-:W4:Y:S04]  /*1cea0*/  LDL R12, [R1+0x634] ;  /* 0x00063400010c7983 */ /* 0x001f280000100800 */
[----:B--2---:R0:W-:Y:S04]  /*1ceb0*/  STL [R1+0x68], R14 ;  /* 0x0000680e01007387 */ /* 0x0041e80000100800 */
[----:B0-----:R-:W2:Y:S04]  /*1cec0*/  LDL.LU R14, [R1+0x251c] ;  /* 0x00251c00010e7983 */ /* 0x001ea80000300800 */
[----:B------:R-:W2:Y:S04]  /*1ced0*/  LDL R4, [R1+0x730] ;  /* 0x0007300001047983 */ /* 0x000ea80000100800 */
[----:B------:R-:W2:Y:S01]  /*1cee0*/  LDL R5, [R1+0x734] ;  /* 0x0007340001057983 */ /* 0x000ea20000100800 */
[----:B------:R-:W-:-:S02]  /*1cef0*/  PRMT R15, RZ, 0x7610, R15 ;  /* 0x00007610ff0f7816 */ /* 0x000fc4000000000f */
[----:B--2---:R-:W-:-:S04]  /*1cf00*/  @!P1 LOP3.LUT R5, R5, R4, RZ, 0x3c, !PT ;  /* 0x0000000405059212 */ /* 0x004fc800078e3cff */
[----:B------:R-:W-:-:S04]  /*1cf10*/  @!P1 LOP3.LUT R4, R5, R4, RZ, 0x3c, !PT ;  /* 0x0000000405049212 */ /* 0x000fc800078e3cff */
[----:B------:R-:W-:-:S05]  /*1cf20*/  @!P1 LOP3.LUT R5, R5, R4, RZ, 0x3c, !PT ;  /* 0x0000000405059212 */ /* 0x000fca00078e3cff */
[----:B------:R-:W2:Y:S04]  /*1cf30*/  @!P1 LDG.E.U16 R15, desc[UR12][R4.64] ;  /* 0x0000000c040f9981 */ /* 0x000ea8000c1e1500 */
        /* <DEDUP_REMOVED lines=17> */
[----:B------:R-:W2:Y:S01]  /*1d050*/  @!P1 LDG.E.U16 R15, desc[UR12][R4.64] ;  /* 0x0000000c040f9981 */ /* 0x000ea2000c1e1500 */
[----:B------:R-:W-:-:S03]  /*1d060*/  PRMT R14, RZ, 0x7610, R14 ;  /* 0x00007610ff0e7816 */ /* 0x000fc6000000000e */
[----:B--2---:R0:W-:Y:S04]  /*1d070*/  STL [R1+0x5c], R15 ;  /* 0x00005c0f01007387 */ /* 0x0041e80000100800 */
[----:B0-----:R-:W2:Y:S04]  /*1d080*/  LDL.LU R15, [R1+0x2510] ;  /* 0x00251000010f7983 */ /* 0x001ea80000300800 */
[----:B------:R-:W2:Y:S01]  /*1d090*/  LDL R5, [R1+0x638] ;  /* 0x0006380001057983 */ /* 0x000ea20000100800 */
[----:B---3--:R-:W-:-:S03]  /*1d0a0*/  @!P0 IMAD.MOV.U32 R4, RZ, RZ, R13 ;  /* 0x000000ffff048224 */ /* 0x008fc600078e000d */
[----:B------:R-:W3:Y:S04]  /*1d0b0*/  LDL R13, [R1+0x1124] ;  /* 0x00112400010d7983 */ /* 0x000ee80000100800 */
[----:B--2---:R-:W2:Y:S01]  /*1d0c0*/  @!P0 LDG.E.U16 R14, desc[UR12][R4.64] ;  /* 0x0000000c040e8981 */ /* 0x004ea2000c1e1500 */
[----:B------:R-:W-:-:S03]  /*1d0d0*/  PRMT R15, RZ, 0x7610, R15 ;  /* 0x00007610ff0f7816 */ /* 0x000fc6000000000f */
[----:B--2---:R0:W-:Y:S04]  /*1d0e0*/  STL [R1+0x58], R14 ;  /* 0x0000580e01007387 */ /* 0x0041e80000100800 */
[----:B0-----:R-:W2:Y:S04]  /*1d0f0*/  LDL.LU R14, [R1+0x250c] ;  /* 0x00250c00010e7983 */ /* 0x001ea80000300800 */
[----:B------:R-:W2:Y:S01]  /*1d100*/  LDL R5, [R1+0x630] ;  /* 0x0006300001057983 */ /* 0x000ea20000100800 */
[----:B----4-:R-:W-:-:S03]  /*1d110*/  @!P1 IMAD.MOV.U32 R4, RZ, RZ, R12 ;  /* 0x000000ffff049224 */ /* 0x010fc600078e000c */
[----:B------:R-:W4:Y:S04]  /*1d120*/  LDL R12, [R1+0x119c] ;  /* 0x00119c00010c7983 */ /* 0x000f280000100800 */
[----:B--2---:R-:W2:Y:S04]  /*1d130*/  @!P1 LDG.E.U16 R15, desc[UR12][R4.64] ;  /* 0x0000000c040f9981 */ /* 0x004ea8000c1e1500 */
        /* <DEDUP_REMOVED lines=8> */
[----:B------:R0:W2:Y:S04]  /*1d1c0*/  @!P0 LDG.E.U16 R10, desc[UR12][R4.64] ;  /* 0x0000000c040a8981 */ /* 0x0000a8000c1e1500 */
[----:B------:R-:W0:Y:S04]  /*1d1d0*/  LDL R4, [R1+0x1098] ;  /* 0x0010980001047983 */ /* 0x000e280000100800 */
[----:B------:R-:W0:Y:S01]  /*1d1e0*/  LDL R5, [R1+0x10a4] ;  /* 0x0010a40001057983 */ /* 0x000e220000100800 */
[----:B------:R-:W-:Y:S02]  /*1d1f0*/  PRMT R15, RZ, 0x7610, R15 ;  /* 0x00007610ff0f7816 */ /* 0x000fe4000000000f */
        /* <DEDUP_REMOVED lines=8> */
[----:B------:R-:W2:Y:S04]  /*1d280*/  LDL R4, [R1+0x1110] ;  /* 0x0011100001047983 */ /* 0x000ea80000100800 */
[----:B------:R-:W2:Y:S01]  /*1d290*/  LDL R5, [R1+0x111c] ;  /* 0x00111c0001057983 */ /* 0x000ea20000100800 */
[----:B------:R-:W-:-:S02]  /*1d2a0*/  PRMT R14, RZ, 0x7610, R14 ;  /* 0x00007610ff0e7816 */ /* 0x000fc4000000000e */
[----:B--2---:R-:W-:-:S04]  /*1d2b0*/  @!P0 LOP3.LUT R5, R5, R4, RZ, 0x3c, !PT ;  /* 0x0000000405058212 */ /* 0x004fc800078e3cff */
[----:B------:R-:W-:-:S04]  /*1d2c0*/  @!P0 LOP3.LUT R4, R5, R4, RZ, 0x3c, !PT ;  /* 0x0000000405048212 */ /* 0x000fc800078e3cff */
[----:B------:R-:W-:-:S05]  /*1d2d0*/  @!P0 LOP3.LUT R5, R5, R4, RZ, 0x3c, !PT ;  /* 0x0000000405058212 */ /* 0x000fca00078e3cff */
[----:B------:R-:W2:Y:S01]  /*1d2e0*/  @!P0 LDG.E.U16 R14, desc[UR12][R4.64] ;  /* 0x0000000c040e8981 */ /* 0x000ea2000c1e1500 */
[----:B---3--:R-:W-:-:S03]  /*1d2f0*/  PRMT R15, RZ, 0x7610, R15 ;  /* 0x00007610ff0f7816 */ /* 0x008fc6000000000f */
[----:B--2---:R0:W-:Y:S04]  /*1d300*/  STL [R1+0x44], R14 ;  /* 0x0000440e01007387 */ /* 0x0041e80000100800 */
[----:B0-----:R-:W2:Y:S04]  /*1d310*/  LDL.LU R14, [R1+0x2500] ;  /* 0x00250000010e7983 */ /* 0x001ea80000300800 */
[----:B------:R-:W3:Y:S01]  /*1d320*/  LDL R5, [R1+0x1118] ;  /* 0x0011180001057983 */ /* 0x000ee20000100800 */
[----:B------:R-:W-:-:S03]  /*1d330*/  @!P1 MOV R4, R13 ;  /* 0x0000000d00049202 */ /* 0x000fc60000000f00 */
[----:B------:R-:W2:Y:S04]  /*1d340*/  LDL R13, [R1+0x824] ;  /* 0x00082400010d7983 */ /* 0x000ea80000100800 */
[----:B---3--:R-:W3:Y:S01]  /*1d350*/  @!P1 LDG.E.U16 R15, desc[UR12][R4.64] ;  /* 0x0000000c040f9981 */ /* 0x008ee2000c1e1500 */
[----:B------:R-:W-:-:S03]  /*1d360*/  PRMT R7, RZ, 0x7610, R7 ;  /* 0x00007610ff077816 */ /* 0x000fc60000000007 */
[----:B---3--:R0:W-:Y:S04]  /*1d370*/  STL [R1+0x40], R15 ;  /* 0x0000400f01007387 */ /* 0x0081e80000100800 */
[----:B0-----:R-:W3:Y:S04]  /*1d380*/  LDL.LU R15, [R1+0x24fc] ;  /* 0x0024fc00010f7983 */ /* 0x001ee80000300800 */
[----:B------:R-:W2:Y:S01]  /*1d390*/  LDL R5, [R1+0x1190] ;  /* 0x0011900001057983 */ /* 0x000ea20000100800 */
[----:B----4-:R-:W-:Y:S01]  /*1d3a0*/  @!P0 IMAD.MOV.U32 R4, RZ, RZ, R12 ;  /* 0x000000ffff048224 */ /* 0x010fe200078e000c */
[----:B------:R-:W-:-:S02]  /*1d3b0*/  PRMT R6, RZ, 0x7610, R6 ;  /* 0x00007610ff067816 */ /* 0x000fc40000000006 */
[----:B------:R-:W4:Y:S04]  /*1d3c0*/  LDL R12, [R1+0x7ac] ;  /* 0x0007ac00010c7983 */ /* 0x000f280000100800 */
[----:B--2---:R0:W2:Y:S04]  /*1d3d0*/  @!P0 LDG.E.U16 R7, desc[UR12][R4.64] ;  /* 0x0000000c04078981 */ /* 0x0040a8000c1e1500 */
[----:B------:R-:W4:Y:S01]  /*1d3e0*/  LDL R5, [R1+0x1198] ;  /* 0x0011980001057983 */ /* 0x000f220000100800 */
[----:B0-----:R-:W-:-:S03]  /*1d3f0*/  @!P1 IMAD.MOV.U32 R4, RZ, RZ, R10 ;  /* 0x000000ffff049224 */ /* 0x001fc600078e000a */
[----:B--2---:R-:W-:Y:S01]  /*1d400*/  STL [R1+0x2488], R7 ;  /* 0x0024880701007387 */ /* 0x004fe20000100800 */
[----:B---3--:R-:W-:-:S03]  /*1d410*/  PRMT R15, RZ, 0x7610, R15 ;  /* 0x00007610ff0f7816 */ /* 0x008fc6000000000f */
[----:B------:R-:W2:Y:S04]  /*1d420*/  LDL R10, [R1+0x72c] ;  /* 0x00072c00010a7983 */ /* 0x000ea80000100800 */
[----:B----4-:R0:W3:Y:S04]  /*1d430*/  @!P1 LDG.E.U16 R6, desc[UR12][R4.64] ;  /* 0x0000000c04069981 */ /* 0x0100e8000c1e1500 */
[----:B------:R-:W0:Y:S04]  /*1d440*/  LDL R4, [R1+0x828] ;  /* 0x0008280001047983 */ /* 0x000e280000100800 */
[----:B------:R-:W0:Y:S02]  /*1d450*/  LDL R5, [R1+0x82c] ;  /* 0x00082c0001057983 */ /* 0x000e240000100800 */
[----:B0-----:R-:W-:-:S04]  /*1d460*/  @!P0 LOP3.LUT R5, R5, R4, RZ, 0x3c, !PT ;  /* 0x0000000405058212 */ /* 0x001fc800078e3cff */
[----:B------:R-:W-:-:S04]  /*1d470*/  @!P0 LOP3.LUT R4, R5, R4, RZ, 0x3c, !PT ;  /* 0x0000000405048212 */ /* 0x000fc800078e3cff */
[----:B------:R-:W-:-:S05]  /*1d480*/  @!P0 LOP3.LUT R5, R5, R4, RZ, 0x3c, !PT ;  /* 0x0000000405058212 */ /* 0x000fca00078e3cff */
[----:B------:R-:W4:Y:S04]  /*1d490*/  @!P0 LDG.E.U16 R15, desc[UR12][R4.64] ;  /* 0x0000000c040f8981 */ /* 0x000f28000c1e1500 */
[----:B---3--:R0:W-:Y:S04]  /*1d4a0*/  STL [R1+0x248c], R6 ;  /* 0x00248c0601007387 */ /* 0x0081e80000100800 */
[----:B0-----:R-:W3:Y:S04]  /*1d4b0*/  LDL R6, [R1+0x728] ;  /* 0x0007280001067983 */ /* 0x001ee80000100800 */
[----:B----4-:R0:W-:Y:S04]  /*1d4c0*/  STL [R1+0x38], R15 ;  /* 0x0000380f01007387 */ /* 0x0101e80000100800 */
[----:B0-----:R-:W4:Y:S04]  /*1d4d0*/  LDL.LU R15, [R1+0x24f8] ;  /* 0x0024f800010f7983 */ /* 0x001f280000300800 */
[----:B------:R-:W2:Y:S01]  /*1d4e0*/  LDL R5, [R1+0x820] ;  /* 0x0008200001057983 */ /* 0x000ea20000100800 */
[----:B------:R-:W-:Y:S01]  /*1d4f0*/  PRMT R8, RZ, 0x7610, R8 ;  /* 0x00007610ff087816 */ /* 0x000fe20000000008 */
[----:B------:R-:W-:Y:S01]  /*1d500*/  @!P1 IMAD.MOV.U32 R4, RZ, RZ, R13 ;  /* 0x000000ffff049224 */ /* 0x000fe200078e000d */
[----:B------:R-:W-:Y:S01]  /*1d510*/  PRMT R11, RZ, 0x7610, R11 ;  /* 0x00007610ff0b7816 */ /* 0x000fe2000000000b */
[----:B------:R-:W3:Y:S04]  /*1d520*/  LDL R13, [R1+0x6a8] ;  /* 0x0006a800010d7983 */ /* 0x000ee80000100800 */
[----:B--2---:R0:W2:Y:S04]  /*1d530*/  @!P1 LDG.E.U16 R8, desc[UR12][R4.64] ;  /* 0x0000000c04089981 */ /* 0x0040a8000c1e1500 */
[----:B------:R-:W3:Y:S01]  /*1d540*/  LDL R5, [R1+0x7a8] ;  /* 0x0007a80001057983 */ /* 0x000ee20000100800 */
[----:B0-----:R-:W-:-:S03]  /*1d550*/  @!P0 IMAD.MOV.U32 R4, RZ, RZ, R12 ;  /* 0x000000ffff048224 */ /* 0x001fc600078e000c */
[----:B--2---:R0:W-:Y:S01]  /*1d560*/  STL [R1+0x34], R8 ;  /* 0x0000340801007387 */ /* 0x0041e20000100800 */
[----:B----4-:R-:W-:Y:S02]  /*1d570*/  PRMT R15, RZ, 0x7610, R15 ;  /* 0x00007610ff0f7816 */ /* 0x010fe4000000000f */
[----:B------:R-:W-:Y:S01]  /*1d580*/  PRMT R14, RZ, 0x7610, R14 ;  /* 0x00007610ff0e7816 */ /* 0x000fe2000000000e */
[----:B------:R-:W2:Y:S04]  /*1d590*/  LDL R12, [R1+0x6a0] ;  /* 0x0006a000010c7983 */ /* 0x000ea80000100800 */
[----:B---3--:R1:W3:Y:S04]  /*1d5a0*/  @!P0 LDG.E.U16 R11, desc[UR12][R4.64] ;  /* 0x0000000c040b8981 */ /* 0x0082e8000c1e1500 */
[----:B0-----:R-:W4:Y:S04]  /*1d5b0*/  LDL R8, [R1+0x6ac] ;  /* 0x0006ac0001087983 */ /* 0x001f280000100800 */
[----:B------:R-:W1:Y:S04]  /*1d5c0*/  LDL R4, [R1+0x7a0] ;  /* 0x0007a00001047983 */ /* 0x000e680000100800 */
[----:B------:R-:W1:Y:S02]  /*1d5d0*/  LDL R5, [R1+0x7a4] ;  /* 0x0007a40001057983 */ /* 0x000e640000100800 */
[----:B-1----:R-:W-:-:S04]  /*1d5e0*/  @!P1 LOP3.LUT R5, R5, R4, RZ, 0x3c, !PT ;  /* 0x0000000405059212 */ /* 0x002fc800078e3cff */
[----:B------:R-:W-:-:S04]  /*1d5f0*/  @!P1 LOP3.LUT R4, R5, R4, RZ, 0x3c, !PT ;  /* 0x0000000405049212 */ /* 0x000fc800078e3cff */
[----:B------:R-:W-:-:S05]  /*1d600*/  @!P1 LOP3.LUT R5, R5, R4, RZ, 0x3c, !PT ;  /* 0x0000000405059212 */ /* 0x000fca00078e3cff */
[----:B------:R0:W2:Y:S02]  /*1d610*/  @!P1 LDG.E.U16 R15, desc[UR12][R4.64] ;  /* 0x0000000c040f9981 */ /* 0x0000a4000c1e1500 */
[----:B0-----:R-:W-:Y:S02]  /*1d620*/  @!P0 IMAD.MOV.U32 R4, RZ, RZ, R10 ;  /* 0x000000ffff048224 */ /* 0x001fe400078e000a */
[----:B------:R-:W-:-:S05]  /*1d630*/  @!P0 IMAD.MOV.U32 R5, RZ, RZ, R6 ;  /* 0x000000ffff058224 */ /* 0x000fca00078e0006 */
[----:B------:R-:W4:Y:S04]  /*1d640*/  @!P0 LDG.E.U16 R14, desc[UR12][R4.64] ;  /* 0x0000000c040e8981 */ /* 0x000f28000c1e1500 */
[----:B---3--:R0:W-:Y:S04]  /*1d650*/  STL [R1+0x30], R11 ;  /* 0x0000300b01007387 */ /* 0x0081e80000100800 */
[----:B0-----:R-:W3:Y:S04]  /*1d660*/  LDL R11, [R1+0x6a4] ;  /* 0x0006a400010b7983 */ /* 0x001ee80000100800 */
[----:B--2---:R0:W-:Y:S04]  /*1d670*/  STL [R1+0x2c], R15 ;  /* 0x00002c0f01007387 */ /* 0x0041e80000100800 */
[----:B0-----:R-:W2:Y:S04]  /*1d680*/  LDL.LU R15, [R1+0x24f4] ;  /* 0x0024f400010f7983 */ /* 0x001ea80000300800 */
[----:B------:R-:W3:Y:S04]  /*1d690*/  LDL R10, [R1+0x628] ;  /* 0x00062800010a7983 */ /* 0x000ee80000100800 */
[----:B------:R-:W3:Y:S04]  /*1d6a0*/  LDL R6, [R1+0x62c] ;  /* 0x00062c0001067983 */ /* 0x000ee80000100800 */
[----:B----4-:R0:W-:Y:S04]  /*1d6b0*/  STL [R1+0x28], R14 ;  /* 0x0000280e01007387 */ /* 0x0101e80000100800 */
[----:B0-----:R-:W4:Y:S04]  /*1d6c0*/  LDL.LU R14, [R1+0x24f0] ;  /* 0x0024f000010e7983 */ /* 0x001f280000300800 */
[----:B------:R-:W3:Y:S04]  /*1d6d0*/  LDL R4, [R1+0x720] ;  /* 0x0007200001047983 */ /* 0x000ee80000100800 */
[----:B------:R-:W3:Y:S01]  /*1d6e0*/  LDL R5, [R1+0x724] ;  /* 0x0007240001057983 */ /* 0x000ee20000100800 */
[----:B------:R-:W-:-:S02]  /*1d6f0*/  PRMT R0, RZ, 0x7610, R0 ;  /* 0x00007610ff007816 */ /* 0x000fc40000000000 */
[----:B------:R-:W-:Y:S02]  /*1d700*/  PRMT R2, RZ, 0x7610, R2 ;  /* 0x00007610ff027816 */ /* 0x000fe40000000002 */
[----:B--2---:R-:W-:Y:S02]  /*1d710*/  PRMT R15, RZ, 0x7610, R15 ;  /* 0x00007610ff0f7816 */ /* 0x004fe4000000000f */
[----:B---3--:R-:W-:-:S04]  /*1d720*/  @!P1 LOP3.LUT R5, R5, R4, RZ, 0x3c, !PT ;  /* 0x0000000405059212 */ /* 0x008fc800078e3cff */
[----:B------:R-:W-:-:S04]  /*1d730*/  @!P1 LOP3.LUT R4, R5, R4, RZ, 0x3c, !PT ;  /* 0x0000000405049212 */ /* 0x000fc800078e3cff */
[----:B------:R-:W-:-:S05]  /*1d740*/  @!P1 LOP3.LUT R5, R5, R4, RZ, 0x3c, !PT ;  /* 0x0000000405059212 */ /* 0x000fca00078e3cff */
[----:B------:R0:W2:Y:S02]  /*1d750*/  @!P1 LDG.E.U16 R15, desc[UR12][R4.64] ;  /* 0x0000000c040f9981 */ /* 0x0000a4000c1e1500 */
[----:B0-----:R-:W-:Y:S02]  /*1d760*/  @!P0 IMAD.MOV.U32 R4, RZ, RZ, R8 ;  /* 0x000000ffff048224 */ /* 0x001fe400078e0008 */
[----:B------:R-:W-:Y:S01]  /*1d770*/  @!P0 IMAD.MOV.U32 R5, RZ, RZ, R13 ;  /* 0x000000ffff058224 */ /* 0x000fe200078e000d */
[----:B------:R-:W-:Y:S01]  /*1d780*/  PRMT R3, RZ, 0x7610, R3 ;  /* 0x00007610ff037816 */ /* 0x000fe20000000003 */
[----:B------:R-:W3:Y:S04]  /*1d790*/  LDL R8, [R1+0x624] ;  /* 0x0006240001087983 */ /* 0x000ee80000100800 */
[----:B------:R0:W2:Y:S02]  /*1d7a0*/  @!P0 LDG.E.U16 R0, desc[UR12][R4.64] ;  /* 0x0000000c04008981 */ /* 0x0000a4000c1e1500 */
[----:B0-----:R-:W-:-:S02]  /*1d7b0*/  @!P1 IMAD.MOV.U32 R4, RZ, RZ, R11 ;  /* 0x000000ffff049224 */ /* 0x001fc400078e000b */
[----:B------:R-:W-:-:S05]  /*1d7c0*/  @!P1 IMAD.MOV.U32 R5, RZ, RZ, R12 ;  /* 0x000000ffff059224 */ /* 0x000fca00078e000c */
[----:B------:R0:W3:Y:S02]  /*1d7d0*/  @!P1 LDG.E.U16 R2, desc[UR12][R4.64] ;  /* 0x0000000c04029981 */ /* 0x0000e4000c1e1500 */
[----:B0-----:R-:W-:Y:S02]  /*1d7e0*/  @!P0 IMAD.MOV.U32 R4, RZ, RZ, R6 ;  /* 0x000000ffff048224 */ /* 0x001fe400078e0006 */
[----:B------:R-:W-:-:S05]  /*1d7f0*/  @!P0 IMAD.MOV.U32 R5, RZ, RZ, R10 ;  /* 0x000000ffff058224 */ /* 0x000fca00078e000a */
[----:B------:R0:W4:Y:S04]  /*1d800*/  @!P0 LDG.E.U16 R3, desc[UR12][R4.64] ;  /* 0x0000000c04038981 */ /* 0x000128000c1e1500 */
[----:B--2---:R-:W-:Y:S04]  /*1d810*/  STL [R1+0x2478], R0 ;  /* 0x0024780001007387 */ /* 0x004fe80000100800 */
[----:B------:R1:W-:Y:S04]  /*1d820*/  STL [R1+0x24], R15 ;  /* 0x0000240f01007387 */ /* 0x0003e80000100800 */
[----:B------:R-:W2:Y:S04]  /*1d830*/  LDL R13, [R1+0x10a8] ;  /* 0x0010a800010d7983 */ /* 0x000ea80000100800 */
[----:B-1----:R-:W2:Y:S04]  /*1d840*/  LDL R15, [R1+0x10ac] ;  /* 0x0010ac00010f7983 */ /* 0x002ea80000100800 */
[----:B---3--:R1:W-:Y:S04]  /*1d850*/  STL [R1+0x1c], R2 ;  /* 0x00001c0201007387 */ /* 0x0083e80000100800 */
[----:B------:R-:W3:Y:S01]  /*1d860*/  LDL R5, [R1+0x620] ;  /* 0x0006200001057983 */ /* 0x000ee20000100800 */
[----:B------:R-:W-:Y:S01]  /*1d870*/  PRMT R7, RZ, 0x7610, R7 ;  /* 0x00007610ff077816 */ /* 0x000fe20000000007 */
[----:B0-----:R-:W-:-:S02]  /*1d880*/  @!P1 IMAD.MOV.U32 R4, RZ, RZ, R8 ;  /* 0x000000ffff049224 */ /* 0x001fc400078e0008 */
[----:B------:R-:W2:Y:S04]  /*1d890*/  LDL R12, [R1+0x1120] ;  /* 0x00112000010c7983 */ /* 0x000ea80000100800 */
[----:B------:R-:W2:Y:S04]  /*1d8a0*/  LDL R11, [R1+0x112c] ;  /* 0x00112c00010b7983 */ /* 0x000ea80000100800 */
[----:B------:R-:W2:Y:S04]  /*1d8b0*/  LDL R10, [R1+0x1128] ;  /* 0x00112800010a7983 */ /* 0x000ea80000100800 */
[----:B------:R-:W2:Y:S04]  /*1d8c0*/  LDL R6, [R1+0x1134] ;  /* 0x0011340001067983 */ /* 0x000ea80000100800 */
[----:B-1----:R-:W2:Y:S04]  /*1d8d0*/  LDL R2, [R1+0x10b4] ;  /* 0x0010b40001027983 */ /* 0x002ea80000100800 */
[----:B----4-:R0:W-:Y:S01]  /*1d8e0*/  STL [R1+0x247c], R3 ;  /* 0x00247c0301007387 */ /* 0x0101e20000100800 */
[----:B------:R-:W-:-:S02]  /*1d8f0*/  PRMT R14, RZ, 0x7610, R14 ;  /* 0x00007610ff0e7816 */ /* 0x000fc4000000000e */
[----:B------:R-:W-:Y:S01]  /*1d900*/  PRMT R0, RZ, 0x7610, R0 ;  /* 0x00007610ff007816 */ /* 0x000fe20000000000 */
[----:B------:R-:W4:Y:S04]  /*1d910*/  LDL R8, [R1+0x11a0] ;  /* 0x0011a00001087983 */ /* 0x000f280000100800 */
[----:B---3--:R2:W3:Y:S04]  /*1d920*/  @!P1 LDG.E.U16 R7, desc[UR12][R4.64] ;  /* 0x0000000c04079981 */ /* 0x0084e8000c1e1500 */
[----:B------:R-:W3:Y:S01]  /*1d930*/  LDL R5, [R1+0x10a0] ;  /* 0x0010a00001057983 */ /* 0x000ee20000100800 */
[----:B--2---:R-:W-:-:S05]  /*1d940*/  @!P0 IMAD.MOV.U32 R4, RZ, RZ, R15 ;  /* 0x000000ffff048224 */ /* 0x004fca00078e000f */
[----:B---3--:R1:W2:Y:S02]  /*1d950*/  @!P0 LDG.E.U16 R14, desc[UR12][R4.64] ;  /* 0x0000000c040e8981 */ /* 0x0082a4000c1e1500 */
[----:B-1----:R-:W-:Y:S02]  /*1d960*/  @!P1 IMAD.MOV.U32 R4, RZ, RZ, R2 ;  /* 0x000000ffff049224 */ /* 0x002fe400078e0002 */
[----:B------:R-:W-:-:S05]  /*1d970*/  @!P1 IMAD.MOV.U32 R5, RZ, RZ, R13 ;  /* 0x000000ffff059224 */ /* 0x000fca00078e000d */
[----:B------:R1:W3:Y:S04]  /*1d980*/  @!P1 LDG.E.U16 R0, desc[UR12][R4.64] ;  /* 0x0000000c04009981 */ /* 0x0002e8000c1e1500 */
[----:B------:R1:W-:Y:S01]  /*1d990*/  STL [R1+0x14], R7 ;  /* 0x0000140701007387 */ /* 0x0003e20000100800 */
[----:B0-----:R-:W-:-:S03]  /*1d9a0*/  PRMT R3, RZ, 0x7610, R3 ;  /* 0x00007610ff037816 */ /* 0x001fc60000000003 */
[----:B------:R-:W2:Y:S04]  /*1d9b0*/  LDL R2, [R1+0x11a8] ;  /* 0x0011a80001027983 */ /* 0x000ea80000100800 */
[----:B-1----:R-:W2:Y:S01]  /*1d9c0*/  LDL R7, [R1+0x11ac] ;  /* 0x0011ac0001077983 */ /* 0x002ea20000100800 */
[----:B------:R-:W-:Y:S02]  /*1d9d0*/  @!P0 IMAD.MOV.U32 R4, RZ, RZ, R11 ;  /* 0x000000ffff048224 */ /* 0x000fe400078e000b */
[----:B------:R-:W-:Y:S01]  /*1d9e0*/  @!P0 IMAD.MOV.U32 R5, RZ, RZ, R12 ;  /* 0x000000ffff058224 */ /* 0x000fe200078e000c */
[----:B------:R-:W-:Y:S01]  /*1d9f0*/  PRMT R9, RZ, 0x7610, R9 ;  /* 0x00007610ff097816 */ /* 0x000fe20000000009 */
[----:B------:R-:W-:-:S03]  /*1da00*/  @!P1 IMAD.MOV.U32 R15, RZ, RZ, R10 ;  /* 0x000000ffff0f9224 */ /* 0x000fc600078e000a */
[----:B------:R0:W4:Y:S02]  /*1da10*/  @!P0 LDG.E.U16 R3, desc[UR12][R4.64] ;  /* 0x0000000c04038981 */ /* 0x000124000c1e1500 */
[----:B0-----:R-:W-:Y:S02]  /*1da20*/  PRMT R5, RZ, 0x7610, R5 ;  /* 0x00007610ff057816 */ /* 0x001fe40000000005 */
[----:B---3--:R0:W-:Y:S04]  /*1da30*/  STL [R1+0xc], R0 ;  /* 0x00000c0001007387 */ /* 0x0081e80000100800 */
[----:B0-----:R-:W3:Y:S04]  /*1da40*/  LDL R0, [R1+0x11b4] ;  /* 0x0011b40001007983 */ /* 0x001ee80000100800 */
[----:B--2---:R0:W-:Y:S02]  /*1da50*/  STL [R1+0x10], R14 ;  /* 0x0000100e01007387 */ /* 0x0041e40000100800 */
[----:B0-----:R-:W-:-:S02]  /*1da60*/  @!P1 IMAD.MOV.U32 R14, RZ, RZ, R6 ;  /* 0x000000ffff0e9224 */ /* 0x001fc400078e0006 */
[----:B------:R-:W2:Y:S04]  /*1da70*/  LDL R6, [R1+0x818] ;  /* 0x0008180001067983 */ /* 0x000ea80000100800 */
[----:B------:R0:W2:Y:S02]  /*1da80*/  @!P1 LDG.E.U16 R9, desc[UR12][R14.64] ;  /* 0x0000000c0e099981 */ /* 0x0000a4000c1e1500 */
[----:B0-----:R-:W-:Y:S02]  /*1da90*/  @!P0 IMAD.MOV.U32 R14, RZ, RZ, R7 ;  /* 0x000000ffff0e8224 */ /* 0x001fe400078e0007 */
[----:B----4-:R-:W-:-:S05]  /*1daa0*/  @!P0 IMAD.MOV.U32 R15, RZ, RZ, R8 ;  /* 0x000000ffff0f8224 */ /* 0x010fca00078e0008 */
[----:B------:R0:W4:Y:S04]  /*1dab0*/  @!P0 LDG.E.U16 R5, desc[UR12][R14.64] ;  /* 0x0000000c0e058981 */ /* 0x000128000c1e1500 */
[----:B------:R1:W-:Y:S01]  /*1dac0*/  STL [R1+0x8], R3 ;  /* 0x0000080301007387 */ /* 0x0003e20000100800 */
[----:B------:R-:W-:-:S03]  /*1dad0*/  PRMT R4, RZ, 0x7610, R4 ;  /* 0x00007610ff047816 */ /* 0x000fc60000000004 */
[----:B------:R-:W4:Y:S01]  /*1dae0*/  LDL R10, [R1+0x810] ;  /* 0x00081000010a7983 */ /* 0x000f220000100800 */
[----:B0-----:R-:W-:-:S03]  /*1daf0*/  @!P1 IMAD.MOV.U32 R15, RZ, RZ, R2 ;  /* 0x000000ffff0f9224 */ /* 0x001fc600078e0002 */
[----:B-1----:R-:W4:Y:S01]  /*1db00*/  LDL R3, [R1+0x81c] ;  /* 0x00081c0001037983 */ /* 0x002f220000100800 */
[----:B---3--:R-:W-:-:S05]  /*1db10*/  @!P1 IMAD.MOV.U32 R14, RZ, RZ, R0 ;  /* 0x000000ffff0e9224 */ /* 0x008fca00078e0000 */
[----:B------:R0:W3:Y:S04]  /*1db20*/  @!P1 LDG.E.U16 R4, desc[UR12][R14.64] ;  /* 0x0000000c0e049981 */ /* 0x0000e8000c1e1500 */
[----:B--2---:R1:W-:Y:S04]  /*1db30*/  STL [R1+0x4], R9 ;  /* 0x0000040901007387 */ /* 0x0043e80000100800 */
[----:B------:R-:W2:Y:S04]  /*1db40*/  LDL R8, [R1+0x798] ;  /* 0x0007980001087983 */ /* 0x000ea80000100800 */
[----:B------:R-:W2:Y:S04]  /*1db50*/  LDL R7, [R1+0x79c] ;  /* 0x00079c0001077983 */ /* 0x000ea80000100800 */
[----:B-1----:R-:W2:Y:S04]  /*1db60*/  LDL R9, [R1+0x814] ;  /* 0x0008140001097983 */ /* 0x002ea80000100800 */
[----:B----4-:R1:W-:Y:S04]  /*1db70*/  STL [R1+0x2480], R5 ;  /* 0x0024800501007387 */ /* 0x0103e80000100800 */
[----:B------:R-:W4:Y:S04]  /*1db80*/  LDL R2, [R1+0x790] ;  /* 0x0007900001027983 */ /* 0x000f280000100800 */
[----:B------:R-:W4:Y:S01]  /*1db90*/  LDL R0, [R1+0x794] ;  /* 0x0007940001007983 */ /* 0x000f220000100800 */
[----:B------:R-:W-:Y:S01]  /*1dba0*/  PRMT R29, RZ, 0x7610, R29 ;  /* 0x00007610ff1d7816 */ /* 0x000fe2000000001d */
[----:B0-----:R-:W-:Y:S01]  /*1dbb0*/  @!P0 IMAD.MOV.U32 R15, RZ, RZ, R6 ;  /* 0x000000ffff0f8224 */ /* 0x001fe200078e0006 */
[----:B------:R-:W-:Y:S01]  /*1dbc0*/  PRMT R28, RZ, 0x7610, R28 ;  /* 0x00007610ff1c7816 */ /* 0x000fe2000000001c */
[----:B------:R-:W-:-:S05]  /*1dbd0*/  @!P0 IMAD.MOV.U32 R14, RZ, RZ, R3 ;  /* 0x000000ffff0e8224 */ /* 0x000fca00078e0003 */
[----:B------:R0:W4:Y:S02]  /*1dbe0*/  @!P0 LDG.E.U16 R29, desc[UR12][R14.64] ;  /* 0x0000000c0e1d8981 */ /* 0x000124000c1e1500 */
[----:B0-----:R-:W-:Y:S01]  /*1dbf0*/  @!P1 IMAD.MOV.U32 R15, RZ, RZ, R10 ;  /* 0x000000ffff0f9224 */ /* 0x001fe200078e000a */
[----:B------:R-:W-:Y:S02]  /*1dc00*/  PRMT R27, RZ, 0x7610, R27 ;  /* 0x00007610ff1b7816 */ /* 0x000fe4000000001b */
[----:B------:R-:W-:Y:S01]  /*1dc10*/  PRMT R26, RZ, 0x7610, R26 ;  /* 0x00007610ff1a7816 */ /* 0x000fe2000000001a */
[----:B---3--:R0:W-:Y:S04]  /*1dc20*/  STL [R1+0x2484], R4 ;  /* 0x0024840401007387 */ /* 0x0081e80000100800 */
[----:B------:R-:W3:Y:S04]  /*1dc30*/  LDL R6, [R1+0x718] ;  /* 0x0007180001067983 */ /* 0x000ee80000100800 */
[----:B------:R-:W3:Y:S01]  /*1dc40*/  LDL R3, [R1+0x71c] ;  /* 0x00071c0001037983 */ /* 0x000ee20000100800 */
[----:B--2---:R-:W-:-:S05]  /*1dc50*/  @!P1 IMAD.MOV.U32 R14, RZ, RZ, R9 ;  /* 0x000000ffff0e9224 */ /* 0x004fca00078e0009 */
[----:B------:R2:W3:Y:S02]  /*1dc60*/  @!P1 LDG.E.U16 R28, desc[UR12][R14.64] ;  /* 0x0000000c0e1c9981 */ /* 0x0004e4000c1e1500 */
[----:B--2---:R-:W-:Y:S02]  /*1dc70*/  @!P0 IMAD.MOV.U32 R14, RZ, RZ, R7 ;  /* 0x000000ffff0e8224 */ /* 0x004fe400078e0007 */
[----:B------:R-:W-:-:S05]  /*1dc80*/  @!P0 IMAD.MOV.U32 R15, RZ, RZ, R8 ;  /* 0x000000ffff0f8224 */ /* 0x000fca00078e0008 */
[----:B------:R4:W2:Y:S02]  /*1dc90*/  @!P0 LDG.E.U16 R27, desc[UR12][R14.64] ;  /* 0x0000000c0e1b8981 */ /* 0x0008a4000c1e1500 */
[----:B----4-:R-:W-:Y:S02]  /*1dca0*/  @!P1 IMAD.MOV.U32 R14, RZ, RZ, R0 ;  /* 0x000000ffff0e9224 */ /* 0x010fe400078e0000 */
[----:B------:R-:W-:-:S05]  /*1dcb0*/  @!P1 IMAD.MOV.U32 R15, RZ, RZ, R2 ;  /* 0x000000ffff0f9224 */ /* 0x000fca00078e0002 */
[----:B------:R3:W4:Y:S01]  /*1dcc0*/  @!P1 LDG.E.U16 R26, desc[UR12][R14.64] ;  /* 0x0000000c0e1a9981 */ /* 0x000722000c1e1500 */
[----:B------:R-:W-:-:S03]  /*1dcd0*/  PRMT R22, RZ, 0x7610, R22 ;  /* 0x00007610ff167816 */ /* 0x000fc60000000016 */
[----:B------:R-:W-:Y:S01]  /*1dce0*/  STL [R1+0x2490], R29 ;  /* 0x0024901d01007387 */ /* 0x000fe20000100800 */
[----:B---3--:R-:W-:Y:S02]  /*1dcf0*/  @!P0 IMAD.MOV.U32 R15, RZ, RZ, R6 ;  /* 0x000000ffff0f8224 */ /* 0x008fe400078e0006 */
[----:B------:R-:W-:-:S05]  /*1dd00*/  @!P0 IMAD.MOV.U32 R14, RZ, RZ, R3 ;  /* 0x000000ffff0e8224 */ /* 0x000fca00078e0003 */
[----:B------:R-:W3:Y:S04]  /*1dd10*/  @!P0 LDG.E.U16 R22, desc[UR12][R14.64] ;  /* 0x0000000c0e168981 */ /* 0x000ee8000c1e1500 */
[----:B------:R-:W-:Y:S04]  /*1dd20*/  STL [R1+0x2494], R28 ;  /* 0x0024941c01007387 */ /* 0x000fe80000100800 */
[----:B-1----:R-:W3:Y:S04]  /*1dd30*/  LDL R5, [R1+0x710] ;  /* 0x0007100001057983 */ /* 0x002ee80000100800 */
[----:B0-----:R-:W3:Y:S04]  /*1dd40*/  LDL R4, [R1+0x714] ;  /* 0x0007140001047983 */ /* 0x001ee80000100800 */
[----:B--2---:R-:W-:Y:S04]  /*1dd50*/  STL [R1+0x2498], R27 ;  /* 0x0024981b01007387 */ /* 0x004fe80000100800 */
[----:B------:R-:W2:Y:S04]  /*1dd60*/  LDL R2, [R1+0x698] ;  /* 0x0006980001027983 */ /* 0x000ea80000100800 */
[----:B------:R-:W2:Y:S04]  /*1dd70*/  LDL R0, [R1+0x69c] ;  /* 0x00069c0001007983 */ /* 0x000ea80000100800 */
[----:B----4-:R-:W-:Y:S04]  /*1dd80*/  STL [R1+0x249c], R26 ;  /* 0x00249c1a01007387 */ /* 0x010fe80000100800 */
[----:B------:R-:W4:Y:S04]  /*1dd90*/  LDL R8, [R1+0x690] ;  /* 0x0006900001087983 */ /* 0x000f280000100800 */
[----:B------:R-:W4:Y:S04]  /*1dda0*/  LDL R7, [R1+0x694] ;  /* 0x0006940001077983 */ /* 0x000f280000100800 */
[----:B------:R-:W4:Y:S04]  /*1ddb0*/  LDL R6, [R1+0x618] ;  /* 0x0006180001067983 */ /* 0x000f280000100800 */
[----:B------:R-:W4:Y:S01]  /*1ddc0*/  LDL R3, [R1+0x61c] ;  /* 0x00061c0001037983 */ /* 0x000f220000100800 */
[----:B------:R-:W-:-:S02]  /*1ddd0*/  PRMT R20, RZ, 0x7610, R20 ;  /* 0x00007610ff147816 */ /* 0x000fc40000000014 */
[----:B------:R-:W-:Y:S02]  /*1dde0*/  PRMT R18, RZ, 0x7610, R18 ;  /* 0x00007610ff127816 */ /* 0x000fe40000000012 */
[----:B------:R-:W-:Y:S02]  /*1ddf0*/  PRMT R16, RZ, 0x7610, R16 ;  /* 0x00007610ff107816 */ /* 0x000fe40000000010 */
[----:B------:R-:W-:Y:S01]  /*1de00*/  PRMT R17, RZ, 0x7610, R17 ;  /* 0x00007610ff117816 */ /* 0x000fe20000000011 */
[----:B---3--:R-:W-:Y:S01]  /*1de10*/  STL [R1+0x24a0], R22 ;  /* 0x0024a01601007387 */ /* 0x008fe20000100800 */
[----:B------:R-:W-:Y:S02]  /*1de20*/  @!P1 IMAD.MOV.U32 R15, RZ, RZ, R5 ;  /* 0x000000ffff0f9224 */ /* 0x000fe400078e0005 */
[----:B------:R-:W-:Y:S01]  /*1de30*/  @!P1 IMAD.MOV.U32 R14, RZ, RZ, R4 ;  /* 0x000000ffff0e9224 */ /* 0x000fe200078e0004 */
[----:B------:R-:W3:Y:S04]  /*1de40*/  LDL R5, [R1+0x610] ;  /* 0x0006100001057983 */ /* 0x000ee80000100800 */
[----:B------:R-:W3:Y:S04]  /*1de50*/  LDL R4, [R1+0x614] ;  /* 0x0006140001047983 */ /* 0x000ee80000100800 */
[----:B------:R2:W3:Y:S02]  /*1de60*/  @!P1 LDG.E.U16 R20, desc[UR12][R14.64] ;  /* 0x0000000c0e149981 */ /* 0x0004e4000c1e1500 */
[----:B--2---:R-:W-:-:S02]  /*1de70*/  @!P0 IMAD.MOV.U32 R15, RZ, RZ, R2 ;  /* 0x000000ffff0f8224 */ /* 0x004fc400078e0002 */
[----:B------:R-:W-:-:S05]  /*1de80*/  @!P0 IMAD.MOV.U32 R14, RZ, RZ, R0 ;  /* 0x000000ffff0e8224 */ /* 0x000fca00078e0000 */
[----:B------:R4:W2:Y:S02]  /*1de90*/  @!P0 LDG.E.U16 R18, desc[UR12][R14.64] ;  /* 0x0000000c0e128981 */ /* 0x0008a4000c1e1500 */
[----:B----4-:R-:W-:Y:S01]  /*1dea0*/  @!P1 MOV R15, R8 ;  /* 0x00000008000f9202 */ /* 0x010fe20000000f00 */
[----:B------:R-:W-:-:S05]  /*1deb0*/  @!P1 IMAD.MOV.U32 R14, RZ, RZ, R7 ;  /* 0x000000ffff0e9224 */ /* 0x000fca00078e0007 */
[----:B------:R0:W4:Y:S02]  /*1dec0*/  @!P1 LDG.E.U16 R16, desc[UR12][R14.64] ;  /* 0x0000000c0e109981 */ /* 0x000124000c1e1500 */
[----:B0-----:R-:W-:Y:S02]  /*1ded0*/  @!P0 IMAD.MOV.U32 R14, RZ, RZ, R3 ;  /* 0x000000ffff0e8224 */ /* 0x001fe400078e0003 */
[----:B------:R-:W-:-:S05]  /*1dee0*/  @!P0 IMAD.MOV.U32 R15, RZ, RZ, R6 ;  /* 0x000000ffff0f8224 */ /* 0x000fca00078e0006 */
[----:B------:R3:W4:Y:S01]  /*1def0*/  @!P0 LDG.E.U16 R17, desc[UR12][R14.64] ;  /* 0x0000000c0e118981 */ /* 0x000722000c1e1500 */
[----:B------:R-:W-:Y:S01]  /*1df00*/  PRMT R19, RZ, 0x7610, R19 ;  /* 0x00007610ff137816 */ /* 0x000fe20000000013 */
[----:B---3--:R-:W-:Y:S02]  /*1df10*/  @!P1 IMAD.MOV.U32 R15, RZ, RZ, R5 ;  /* 0x000000ffff0f9224 */ /* 0x008fe400078e0005 */
[----:B------:R-:W-:Y:S01]  /*1df20*/  @!P1 IMAD.MOV.U32 R14, RZ, RZ, R4 ;  /* 0x000000ffff0e9224 */ /* 0x000fe200078e0004 */
[----:B------:R-:W-:Y:S04]  /*1df30*/  STL [R1+0x24a4], R20 ;  /* 0x0024a41401007387 */ /* 0x000fe80000100800 */
[----:B------:R-:W3:Y:S04]  /*1df40*/  LDL R2, [R1+0x10b0] ;  /* 0x0010b00001027983 */ /* 0x000ee80000100800 */
[----:B------:R-:W3:Y:S04]  /*1df50*/  LDL R0, [R1+0x10bc] ;  /* 0x0010bc0001007983 */ /* 0x000ee80000100800 */
[----:B------:R3:W3:Y:S04]  /*1df60*/  @!P1 LDG.E.U16 R19, desc[UR12][R14.64] ;  /* 0x0000000c0e139981 */ /* 0x0006e8000c1e1500 */
[----:B--2---:R-:W-:Y:S04]  /*1df70*/  STL [R1+0x24a8], R18 ;  /* 0x0024a81201007387 */ /* 0x004fe80000100800 */
[----:B----4-:R-:W-:Y:S04]  /*1df80*/  STL [R1+0x24ac], R16 ;  /* 0x0024ac1001007387 */ /* 0x010fe80000100800 */
[----:B------:R-:W2:Y:S04]  /*1df90*/  LDL R3, [R1+0x10c4] ;  /* 0x0010c40001037983 */ /* 0x000ea80000100800 */
[----:B------:R0:W-:Y:S04]  /*1dfa0*/  STL [R1+0x24b0], R17 ;  /* 0x0024b01101007387 */ /* 0x0001e80000100800 */
[----:B------:R-:W4:Y:S01]  /*1dfb0*/  LDL R4, [R1+0x10b8] ;  /* 0x0010b80001047983 */ /* 0x000f220000100800 */
[----:B------:R-:W-:-:S02]  /*1dfc0*/  PRMT R21, RZ, 0x7610, R21 ;  /* 0x00007610ff157816 */ /* 0x000fc40000000015 */
[----:B------:R-:W-:Y:S01]  /*1dfd0*/  PRMT R23, RZ, 0x7610, R23 ;  /* 0x00007610ff177816 */ /* 0x000fe20000000017 */
[----:B---3--:R-:W-:Y:S01]  /*1dfe0*/  @!P0 IMAD.MOV.U32 R15, RZ, RZ, R2 ;  /* 0x000000ffff0f8224 */ /* 0x008fe200078e0002 */
[----:B------:R-:W-:Y:S04]  /*1dff0*/  STL [R1+0x24b4], R19 ;  /* 0x0024b41301007387 */ /* 0x000fe80000100800 */
[----:B------:R-:W3:Y:S04]  /*1e000*/  LDL R10, [R1+0x1130] ;  /* 0x00113000010a7983 */ /* 0x000ee80000100800 */
[----:B------:R-:W3:Y:S04]  /*1e010*/  LDL R2, [R1+0x113c] ;  /* 0x00113c0001027983 */ /* 0x000ee80000100800 */
[----:B0-----:R-:W3:Y:S04]  /*1e020*/  LDL R17, [R1+0x1138] ;  /* 0x0011380001117983 */ /* 0x001ee80000100800 */
[----:B------:R-:W3:Y:S01]  /*1e030*/  LDL R16, [R1+0x1144] ;  /* 0x0011440001107983 */ /* 0x000ee20000100800 */
[----:B------:R-:W-:Y:S01]  /*1e040*/  @!P0 IMAD.MOV.U32 R14, RZ, RZ, R0 ;  /* 0x000000ffff0e8224 */ /* 0x000fe200078e0000 */
[----:B------:R-:W0:Y:S01]  /*1e050*/  S2R R11, SR_TID.X ;  /* 0x00000000000b7919 */ /* 0x000e220000002100 */
[----:B------:R-:W-:-:S02]  /*1e060*/  PRMT R24, RZ, 0x7610, R24 ;  /* 0x00007610ff187816 */ /* 0x000fc40000000018 */
[----:B------:R-:W-:Y:S01]  /*1e070*/  PRMT R25, RZ, 0x7610, R25 ;  /* 0x00007610ff197816 */ /* 0x000fe20000000019 */
[----:B------:R-:W3:Y:S04]  /*1e080*/  LDL.LU R26, [R1+0x5a4] ;  /* 0x0005a400011a7983 */ /* 0x000ee80000300800 */
[----:B------:R2:W3:Y:S04]  /*1e090*/  @!P0 LDG.E.U16 R21, desc[UR12][R14.64] ;  /* 0x0000000c0e158981 */ /* 0x0004e8000c1e1500 */
[----:B------:R-:W3:Y:S04]  /*1e0a0*/  LDL.LU R27, [R1+0x5a0] ;  /* 0x0005a000011b7983 */ /* 0x000ee80000300800 */
[----:B------:R-:W3:Y:S04]  /*1e0b0*/  LDL.LU R28, [R1+0x594] ;  /* 0x00059400011c7983 */ /* 0x000ee80000300800 */
[----:B------:R-:W3:Y:S04]  /*1e0c0*/  LDL.LU R29, [R1+0x590] ;  /* 0x00059000011d7983 */ /* 0x000ee80000300800 */
[----:B------:R-:W3:Y:S04]  /*1e0d0*/  LDL.LU R5, [R1+0x584] ;  /* 0x0005840001057983 */ /* 0x000ee80000300800 */
[----:B------:R-:W3:Y:S04]  /*1e0e0*/  LDL.LU R0, [R1+0x580] ;  /* 0x0005800001007983 */ /* 0x000ee80000300800 */
[----:B------:R-:W3:Y:S01]  /*1e0f0*/  LDL.LU R6, [R1+0x574] ;  /* 0x0005740001067983 */ /* 0x000ee20000300800 */
[----:B--2---:R-:W-:-:S02]  /*1e100*/  @!P1 IMAD.MOV.U32 R14, RZ, RZ, R3 ;  /* 0x000000ffff0e9224 */ /* 0x004fc400078e0003 */
[----:B----4-:R-:W-:-:S05]  /*1e110*/  @!P1 IMAD.MOV.U32 R15, RZ, RZ, R4 ;  /* 0x000000ffff0f9224 */ /* 0x010fca00078e0004 */
[----:B------:R3:W2:Y:S01]  /*1e120*/  @!P1 LDG.E.U16 R23, desc[UR12][R14.64] ;  /* 0x0000000c0e179981 */ /* 0x0006a2000c1e1500 */
[----:B0-----:R-:W-:Y:S01]  /*1e130*/  LOP3.LUT R7, R11, 0x3f, RZ, 0xc0, !PT ;  /* 0x0000003f0b077812 */ /* 0x001fe200078ec0ff */
[----:B---3--:R-:W-:Y:S02]  /*1e140*/  @!P0 IMAD.MOV.U32 R15, RZ, RZ, R10 ;  /* 0x000000ffff0f8224 */ /* 0x008fe400078e000a */
[----:B------:R-:W-:-:S05]  /*1e150*/  @!P0 IMAD.MOV.U32 R14, RZ, RZ, R2 ;  /* 0x000000ffff0e8224 */ /* 0x000fca00078e0002 */
[----:B------:R0:W3:Y:S02]  /*1e160*/  @!P0 LDG.E.U16 R24, desc[UR12][R14.64] ;  /* 0x0000000c0e188981 */ /* 0x0000e4000c1e1500 */
[----:B0-----:R-:W-:Y:S02]  /*1e170*/  @!P1 IMAD.MOV.U32 R14, RZ, RZ, R16 ;  /* 0x000000ffff0e9224 */ /* 0x001fe400078e0010 */
[----:B------:R-:W-:-:S05]  /*1e180*/  @!P1 IMAD.MOV.U32 R15, RZ, RZ, R17 ;  /* 0x000000ffff0f9224 */ /* 0x000fca00078e0011 */
[----:B------:R-:W4:Y:S04]  /*1e190*/  @!P1 LDG.E.U16 R25, desc[UR12][R14.64] ;  /* 0x0000000c0e199981 */ /* 0x000f28000c1e1500 */
[----:B------:R-:W-:Y:S04]  /*1e1a0*/  STL [R1+0x24b8], R21 ;  /* 0x0024b81501007387 */ /* 0x000fe80000100800 */
[----:B------:R-:W-:Y:S04]  /*1e1b0*/  STL [R1+0x24ec], R11 ;  /* 0x0024ec0b01007387 */ /* 0x000fe80000100800 */
[----:B------:R-:W4:Y:S04]  /*1e1c0*/  LDL.LU R12, [R1+0x570] ;  /* 0x00057000010c7983 */ /* 0x000f280000300800 */
[----:B------:R-:W4:Y:S04]  /*1e1d0*/  LDL.LU R3, [R1+0x564] ;  /* 0x0005640001037983 */ /* 0x000f280000300800 */
[----:B------:R-:W4:Y:S04]  /*1e1e0*/  LDL.LU R8, [R1+0x560] ;  /* 0x0005600001087983 */ /* 0x000f280000300800 */
[----:B------:R-:W4:Y:S04]  /*1e1f0*/  LDL.LU R9, [R1+0x554] ;  /* 0x0005540001097983 */ /* 0x000f280000300800 */
[----:B------:R-:W4:Y:S04]  /*1e200*/  LDL.LU R13, [R1+0x550] ;  /* 0x00055000010d7983 */ /* 0x000f280000300800 */
[----:B------:R-:W-:Y:S04]  /*1e210*/  STL [R1+0x24dc], R7 ;  /* 0x0024dc0701007387 */ /* 0x000fe80000100800 */
[----:B--2---:R-:W-:Y:S04]  /*1e220*/  STL [R1+0x24bc], R23 ;  /* 0x0024bc1701007387 */ /* 0x004fe80000100800 */
[----:B------:R-:W2:Y:S01]  /*1e230*/  LDL.LU R10, [R1+0x540] ;  /* 0x00054000010a7983 */ /* 0x000ea20000300800 */
[----:B------:R-:W-:-:S05]  /*1e240*/  IMAD.SHL.U32 R4, R7, 0x2, RZ ;  /* 0x0000000207047824 */ /* 0x000fca00078e00ff */
[----:B------:R-:W-:-:S05]  /*1e250*/  LOP3.LUT R2, R4, 0x60, RZ, 0x3c, !PT ;  /* 0x0000006004027812 */ /* 0x000fca00078e3cff */
[----:B------:R-:W-:Y:S04]  /*1e260*/  STS.U16 [R2+UR5+0x2600], R26 ;  /* 0x0026001a02007988 */ /* 0x000fe80008000405 */
[----:B------:R-:W-:Y:S04]  /*1e270*/  STS.U16 [R2+UR5+0x2680], R27 ;  /* 0x0026801b02007988 */ /* 0x000fe80008000405 */
[----:B------:R-:W-:Y:S04]  /*1e280*/  STS.U16 [R2+UR5+0x2e00], R28 ;  /* 0x002e001c02007988 */ /* 0x000fe80008000405 */
[----:B------:R-:W-:Y:S04]  /*1e290*/  STS.U16 [R2+UR5+0x2e80], R29 ;  /* 0x002e801d02007988 */ /* 0x000fe80008000405 */
[----:B------:R-:W-:Y:S04]  /*1e2a0*/  STS.U16 [R2+UR5+0x3600], R5 ;  /* 0x0036000502007988 */ /* 0x000fe80008000405 */
[----:B------:R-:W-:Y:S04]  /*1e2b0*/  STS.U16 [R2+UR5+0x3680], R0 ;  /* 0x0036800002007988 */ /* 0x000fe80008000405 */
[----:B------:R-:W-:Y:S04]  /*1e2c0*/  STS.U16 [R2+UR5+0x3e00], R6 ;  /* 0x003e000602007988 */ /* 0x000fe80008000405 */
[----:B---3--:R0:W-:Y:S04]  /*1e2d0*/  STL [R1+0x24c0], R24 ;  /* 0x0024c01801007387 */ /* 0x0081e80000100800 */
[----:B----4-:R-:W-:Y:S04]  /*1e2e0*/  STL [R1+0x24e0], R25 ;  /* 0x0024e01901007387 */ /* 0x010fe80000100800 */
[----:B------:R-:W3:Y:S04]  /*1e2f0*/  LDL.LU R15, [R1+0x53c] ;  /* 0x00053c00010f7983 */ /* 0x000ee80000300800 */
[----:B0-----:R-:W4:Y:S04]  /*1e300*/  LDL.LU R24, [R1+0x530] ;  /* 0x0005300001187983 */ /* 0x001f280000300800 */
[----:B------:R-:W4:Y:S04]  /*1e310*/  LDL.LU R23, [R1+0x52c] ;  /* 0x00052c0001177983 */ /* 0x000f280000300800 */
[----:B------:R-:W4:Y:S04]  /*1e320*/  LDL.LU R7, [R1+0x4e8] ;  /* 0x0004e80001077983 */ /* 0x000f280000300800 */
[----:B------:R-:W4:Y:S04]  /*1e330*/  LDL.LU R11, [R1+0x468] ;  /* 0x00046800010b7983 */ /* 0x000f280000300800 */
[----:B------:R-:W4:Y:S04]  /*1e340*/  LDL.LU R21, [R1+0x450] ;  /* 0x0004500001157983 */ /* 0x000f280000300800 */
[----:B------:R-:W4:Y:S04]  /*1e350*/  LDL.LU R19, [R1+0x448] ;  /* 0x0004480001137983 */ /* 0x000f280000300800 */
[----:B------:R0:W-:Y:S04]  /*1e360*/  STS.U16 [R2+UR5+0x3e80], R12 ;  /* 0x003e800c02007988 */ /* 0x0001e80008000405 */
[----:B------:R-:W4:Y:S04]  /*1e370*/  LDL.LU R0, [R1+0x430] ;  /* 0x0004300001007983 */ /* 0x000f280000300800 */
[----:B------:R-:W-:Y:S04]  /*1e380*/  STS.U16 [R2+UR5+0x4600], R3 ;  /* 0x0046000302007988 */ /* 0x000fe80008000405 */
[----:B------:R-:W4:Y:S04]  /*1e390*/  LDL.LU R6, [R1+0x428] ;  /* 0x0004280001067983 */ /* 0x000f280000300800 */
[----:B------:R-:W-:Y:S04]  /*1e3a0*/  STS.U16 [R2+UR5+0x4680], R8 ;  /* 0x0046800802007988 */ /* 0x000fe80008000405 */
[----:B------:R-:W-:Y:S04]  /*1e3b0*/  STS.U16 [R2+UR5+0x4e00], R9 ;  /* 0x004e000902007988 */ /* 0x000fe80008000405 */
[----:B------:R1:W-:Y:S04]  /*1e3c0*/  STS.U16 [R2+UR5+0x4e80], R13 ;  /* 0x004e800d02007988 */ /* 0x0003e80008000405 */
[----:B0-----:R-:W4:Y:S04]  /*1e3d0*/  LDL.LU R12, [R1+0x410] ;  /* 0x00041000010c7983 */ /* 0x001f280000300800 */
[----:B------:R-:W4:Y:S04]  /*1e3e0*/  LDL.LU R17, [R1+0x40c] ;  /* 0x00040c0001117983 */ /* 0x000f280000300800 */
[----:B-1----:R-:W4:Y:S04]  /*1e3f0*/  LDL.LU R13, [R1+0x5c4] ;  /* 0x0005c400010d7983 */ /* 0x002f280000300800 */
        /* <DEDUP_REMOVED lines=11> */
[----:B--2---:R0:W-:Y:S04]  /*1e4b0*/  STS.U16 [R2+UR5+0x5600], R10 ;  /* 0x0056000a02007988 */ /* 0x0041e80008000405 */
[----:B------:R-:W2:Y:S04]  /*1e4c0*/  LDL.LU R9, [R1+0x57c] ;  /* 0x00057c0001097983 */ /* 0x000ea80000300800 */
[----:B0-----:R-:W2:Y:S01]  /*1e4d0*/  LDL.LU R10, [R1+0x578] ;  /* 0x00057800010a7983 */ /* 0x001ea20000300800 */
[----:B------:R-:W-:-:S03]  /*1e4e0*/  LOP3.LUT R14, R4, 0x70, RZ, 0x3c, !PT ;  /* 0x00000070040e7812 */ /* 0x000fc600078e3cff */
[----:B---3--:R-:W-:Y:S04]  /*1e4f0*/  STS.U16 [R2+UR5+0x5680], R15 ;  /* 0x0056800f02007988 */ /* 0x008fe80008000405 */
[----:B----4-:R-:W-:Y:S04]  /*1e500*/  STS.U16 [R2+UR5+0x5e00], R24 ;  /* 0x005e001802007988 */ /* 0x010fe80008000405 */
        /* <DEDUP_REMOVED lines=8> */
[----:B0-----:R-:W4:Y:S04]  /*1e590*/  LDL.LU R0, [R1+0x56c] ;  /* 0x00056c0001007983 */ /* 0x001f280000300800 */
[----:B-1----:R-:W4:Y:S04]  /*1e5a0*/  LDL.LU R6, [R1+0x568] ;  /* 0x0005680001067983 */ /* 0x002f280000300800 */
[----:B------:R-:W-:Y:S04]  /*1e5b0*/  STS.U16 [R2+UR5+0x7e80], R17 ;  /* 0x007e801102007988 */ /* 0x000fe80008000405 */
[----:B------:R0:W-:Y:S04]  /*1e5c0*/  STS.U16 [R14+UR5+0x700], R13 ;  /* 0x0007000d0e007988 */ /* 0x0001e80008000405 */
[----:B---3--:R-:W3:Y:S04]  /*1e5d0*/  LDL.LU R12, [R1+0x55c] ;  /* 0x00055c00010c7983 */ /* 0x008ee80000300800 */
[----:B------:R1:W-:Y:S04]  /*1e5e0*/  STL [R1+0x24e4], R2 ;  /* 0x0024e40201007387 */ /* 0x0003e80000100800 */
[----:B0-----:R-:W3:Y:S04]  /*1e5f0*/  LDL.LU R13, [R1+0x558] ;  /* 0x00055800010d7983 */ /* 0x001ee80000300800 */
[----:B------:R-:W-:Y:S04]  /*1e600*/  STS.U16 [R14+UR5+0x780], R16 ;  /* 0x000780100e007988 */ /* 0x000fe80008000405 */
[----:B------:R-:W-:Y:S04]  /*1e610*/  STS.U16 [R14+UR5+0xf00], R18 ;  /* 0x000f00120e007988 */ /* 0x000fe80008000405 */
[----:B------:R-:W-:Y:S04]  /*1e620*/  STS.U16 [R14+UR5+0xf80], R20 ;  /* 0x000f80140e007988 */ /* 0x000fe80008000405 */
[----:B------:R-:W-:Y:S04]  /*1e630*/  STS.U16 [R14+UR5+0x1700], R22 ;  /* 0x001700160e007988 */ /* 0x000fe80008000405 */
[----:B------:R-:W3:Y:S04]  /*1e640*/  LDL.LU R11, [R1+0x548] ;  /* 0x00054800010b7983 */ /* 0x000ee80000300800 */
[----:B------:R-:W-:Y:S04]  /*1e650*/  STS.U16 [R14+UR5+0x1780], R26 ;  /* 0x0017801a0e007988 */ /* 0x000fe80008000405 */
[----:B-1----:R-:W3:Y:S04]  /*1e660*/  LDL.LU R2, [R1+0x544] ;  /* 0x0005440001027983 */ /* 0x002ee80000300800 */
[----:B------:R-:W-:Y:S04]  /*1e670*/  STS.U16 [R14+UR5+0x1f00], R27 ;  /* 0x001f001b0e007988 */ /* 0x000fe80008000405 */
[----:B------:R-:W3:Y:S04]  /*1e680*/  LDL.LU R25, [R1+0x538] ;  /* 0x0005380001197983 */ /* 0x000ee80000300800 */
        /* <DEDUP_REMOVED lines=8> */
[----:B------:R0:W-:Y:S04]  /*1e710*/  STS.U16 [R14+UR5+0x2f80], R8 ;  /* 0x002f80080e007988 */ /* 0x0001e80008000405 */
[----:B------:R-:W3:Y:S04]  /*1e720*/  LDL.LU R21, [R1+0x458] ;  /* 0x0004580001157983 */ /* 0x000ee80000300800 */
[----:B--2---:R1:W-:Y:S04]  /*1e730*/  STS.U16 [R14+UR5+0x3700], R9 ;  /* 0x003700090e007988 */ /* 0x0043e80008000405 */
[----:B------:R2:W-:Y:S04]  /*1e740*/  STS.U16 [R14+UR5+0x3780], R10 ;  /* 0x0037800a0e007988 */ /* 0x0005e80008000405 */
[----:B0-----:R-:W3:Y:S04]  /*1e750*/  LDL.LU R8, [R1+0x440] ;  /* 0x0004400001087983 */ /* 0x001ee80000300800 */
[----:B-1----:R-:W3:Y:S04]  /*1e760*/  LDL.LU R9, [R1+0x438] ;  /* 0x0004380001097983 */ /* 0x002ee80000300800 */
[----:B--2---:R-:W2:Y:S04]  /*1e770*/  LDL.LU R10, [R1+0x420] ;  /* 0x00042000010a7983 */ /* 0x004ea80000300800 */
        /* <DEDUP_REMOVED lines=12> */
[----:B----4-:R0:W-:Y:S04]  /*1e840*/  STS.U16 [R14+UR5+0x3f00], R0 ;  /* 0x003f00000e007988 */ /* 0x0101e80008000405 */
[----:B------:R1:W-:Y:S04]  /*1e850*/  STS.U16 [R14+UR5+0x3f80], R6 ;  /* 0x003f80060e007988 */ /* 0x0003e80008000405 */
[----:B---3--:R3:W-:Y:S04]  /*1e860*/  STS.U16 [R14+UR5+0x4700], R12 ;  /* 0x0047000c0e007988 */ /* 0x0087e80008000405 */
[----:B0-----:R-:W4:Y:S04]  /*1e870*/  LDL.LU R0, [R1+0x180] ;  /* 0x0001800001007983 */ /* 0x001f280000300800 */
[----:B-1----:R-:W4:Y:S04]  /*1e880*/  LDL.LU R6, [R1+0x17c] ;  /* 0x00017c0001067983 */ /* 0x002f280000300800 */
[----:B------:R0:W-:Y:S04]  /*1e890*/  STS.U16 [R14+UR5+0x4780], R13 ;  /* 0x0047800d0e007988 */ /* 0x0001e80008000405 */
[----:B---3--:R-:W3:Y:S04]  /*1e8a0*/  LDL.LU R12, [R1+0x178] ;  /* 0x00017800010c7983 */ /* 0x008ee80000300800 */
[----:B0-----:R-:W3:Y:S04]  /*1e8b0*/  LDL.LU R13, [R1+0x174] ;  /* 0x00017400010d7983 */ /* 0x001ee80000300800 */
        /* <DEDUP_REMOVED lines=8> */
[----:B0-----:R-:W3:Y:S04]  /*1e940*/  LDL.LU R11, [R1+0x24ec] ;  /* 0x0024ec00010b7983 */ /* 0x001ee80000300800 */
[----:B------:R0:W-:Y:S04]  /*1e950*/  STS.U16 [R14+UR5+0x6f00], R8 ;  /* 0x006f00080e007988 */ /* 0x0001e80008000405 */
[----:B------:R1:W-:Y:S04]  /*1e960*/  STS.U16 [R14+UR5+0x6f80], R9 ;  /* 0x006f80090e007988 */ /* 0x0003e80008000405 */
[----:B--2---:R2:W-:Y:S04]  /*1e970*/  STS.U16 [R14+UR5+0x7700], R10 ;  /* 0x0077000a0e007988 */ /* 0x0045e80008000405 */
[----:B0-----:R-:W3:Y:S04]  /*1e980*/  LDL.LU R8, [R1+0x170] ;  /* 0x0001700001087983 */ /* 0x001ee80000300800 */
[----:B-1----:R-:W3:Y:S04]  /*1e990*/  LDL.LU R9, [R1+0x16c] ;  /* 0x00016c0001097983 */ /* 0x002ee80000300800 */
        /* <DEDUP_REMOVED lines=11> */
[----:B------:R0:W-:Y:S04]  /*1ea50*/  STL [R1+0x24e8], R14 ;  /* 0x0024e80e01007387 */ /* 0x0001e80000100800 */
[----:B------:R-:W-:Y:S04]  /*1ea60*/  STS.U16 [R4+UR5+0x9880], R5 ;  /* 0x0098800504007988 */ /* 0x000fe80008000405 */
[----:B------:R-:W-:Y:S04]  /*1ea70*/  STS.U16 [R4+UR5+0xa000], R3 ;  /* 0x00a0000304007988 */ /* 0x000fe80008000405 */
[----:B0-----:R-:W2:Y:S04]  /*1ea80*/  LDL.LU R14, [R1+0x164] ;  /* 0x00016400010e7983 */ /* 0x001ea80000300800 */
[----:B------:R-:W2:Y:S04]  /*1ea90*/  LDL.LU R2, [R1+0x160] ;  /* 0x0001600001027983 */ /* 0x000ea80000300800 */
[----:B------:R-:W2:Y:S04]  /*1eaa0*/  LDL.LU R25, [R1+0x15c] ;  /* 0x00015c0001197983 */ /* 0x000ea80000300800 */
[----:B------:R-:W2:Y:S04]  /*1eab0*/  LDL.LU R7, [R1+0x158] ;  /* 0x0001580001077983 */ /* 0x000ea80000300800 */
[----:B----4-:R-:W-:Y:S04]  /*1eac0*/  STS.U16 [R4+UR5+0xa080], R0 ;  /* 0x00a0800004007988 */ /* 0x010fe80008000405 */
[----:B------:R-:W-:Y:S04]  /*1ead0*/  STS.U16 [R4+UR5+0xa800], R6 ;  /* 0x00a8000604007988 */ /* 0x000fe80008000405 */
[----:B---3--:R0:W-:Y:S04]  /*1eae0*/  STS.U16 [R4+UR5+0xa880], R12 ;  /* 0x00a8800c04007988 */ /* 0x0081e80008000405 */
[----:B------:R1:W-:Y:S04]  /*1eaf0*/  STS.U16 [R4+UR5+0xb000], R13 ;  /* 0x00b0000d04007988 */ /* 0x0003e80008000405 */
[----:B0-----:R-:W3:Y:S04]  /*1eb00*/  LDL.LU R12, [R1+0x154] ;  /* 0x00015400010c7983 */ /* 0x001ee80000300800 */
        /* <DEDUP_REMOVED lines=10> */
[----:B------:R-:W4:Y:S04]  /*1ebb0*/  LDL.LU R16, [R1] ;  /* 0x0000000001107983 */ /* 0x000f280000300800 */
[----:B------:R-:W4:Y:S04]  /*1ebc0*/  LDL.LU R18, [R1+0x124] ;  /* 0x0001240001127983 */ /* 0x000f280000300800 */
[----:B------:R-:W4:Y:S04]  /*1ebd0*/  LDL.LU R20, [R1+0x120] ;  /* 0x0001200001147983 */ /* 0x000f280000300800 */
[----:B------:R-:W4:Y:S01]  /*1ebe0*/  LDL.LU R22, [R1+0x11c] ;  /* 0x00011c0001167983 */ /* 0x000f220000300800 */
[----:B------:R-:W-:-:S03]  /*1ebf0*/  LOP3.LUT R11, R11, 0x3f, RZ, 0xc0, !PT ;  /* 0x0000003f0b0b7812 */ /* 0x000fc600078ec0ff */
[----:B------:R-:W4:Y:S04]  /*1ec00*/  LDL.LU R5, [R1+0x118] ;  /* 0x0001180001057983 */ /* 0x000f280000300800 */
[----:B------:R-:W4:Y:S04]  /*1ec10*/  LDL.LU R3, [R1+0x114] ;  /* 0x0001140001037983 */ /* 0x000f280000300800 */
[----:B------:R0:W-:Y:S04]  /*1ec20*/  STS.U16 [R4+UR5+0xb080], R8 ;  /* 0x00b0800804007988 */ /* 0x0001e80008000405 */
[----:B------:R-:W4:Y:S04]  /*1ec30*/  LDL.LU R0, [R1+0x110] ;  /* 0x0001100001007983 */ /* 0x000f280000300800 */
[----:B------:R1:W-:Y:S04]  /*1ec40*/  STS.U16 [R4+UR5+0xb800], R9 ;  /* 0x00b8000904007988 */ /* 0x0003e80008000405 */
[----:B--2---:R2:W-:Y:S01]  /*1ec50*/  STS.U16 [R4+UR5+0xb880], R10 ;  /* 0x00b8800a04007988 */ /* 0x0045e20008000405 */
[----:B------:R-:W-:-:S03]  /*1ec60*/  IMAD.SHL.U32 R6, R11, 0x2, RZ ;  /* 0x000000020b067824 */ /* 0x000fc600078e00ff */
[----:B0-----:R-:W4:Y:S04]  /*1ec70*/  LDL.LU R8, [R1+0x10c] ;  /* 0x00010c0001087983 */ /* 0x001f280000300800 */
[----:B-1----:R-:W4:Y:S04]  /*1ec80*/  LDL.LU R9, [R1+0x108] ;  /* 0x0001080001097983 */ /* 0x002f280000300800 */
[----:B--2---:R-:W2:Y:S04]  /*1ec90*/  LDL.LU R10, [R1+0x104] ;  /* 0x00010400010a7983 */ /* 0x004ea80000300800 */
[----:B------:R-:W2:Y:S01]  /*1eca0*/  LDL.LU R11, [R1+0x100] ;  /* 0x00010000010b7983 */ /* 0x000ea20000300800 */
[----:B------:R-:W-:-:S05]  /*1ecb0*/  LOP3.LUT R17, R6, 0x10, RZ, 0x3c, !PT ;  /* 0x0000001006117812 */ /* 0x000fca00078e3cff */
        /* <DEDUP_REMOVED lines=9> */
[----:B---3--:R0:W-:Y:S04]  /*1ed50*/  STS.U16 [R17+UR5+0x9100], R12 ;  /* 0x0091000c11007988 */ /* 0x0081e80008000405 */
[----:B----4-:R1:W-:Y:S04]  /*1ed60*/  STS.U16 [R17+UR5+0x9180], R13 ;  /* 0x0091800d11007988 */ /* 0x0103e80008000405 */
[----:B------:R-:W-:Y:S04]  /*1ed70*/  STS.U16 [R17+UR5+0x9900], R15 ;  /* 0x0099000f11007988 */ /* 0x000fe80008000405 */
[----:B------:R3:W-:Y:S04]  /*1ed80*/  STS.U16 [R17+UR5+0x9980], R26 ;  /* 0x0099801a11007988 */ /* 0x0007e80008000405 */
[----:B0-----:R-:W4:Y:S04]  /*1ed90*/  LDL.LU R12, [R1+0x24d8] ;  /* 0x0024d800010c7983 */ /* 0x001f280000300800 */
[----:B------:R0:W-:Y:S04]  /*1eda0*/  STS.U16 [R17+UR5+0xa100], R27 ;  /* 0x00a1001b11007988 */ /* 0x0001e80008000405 */
[----:B------:R0:W-:Y:S04]  /*1edb0*/  STS.U16 [R17+UR5+0xa180], R28 ;  /* 0x00a1801c11007988 */ /* 0x0001e80008000405 */
[----:B------:R0:W-:Y:S04]  /*1edc0*/  STS.U16 [R17+UR5+0xa900], R29 ;  /* 0x00a9001d11007988 */ /* 0x0001e80008000405 */
[----:B-1----:R-:W4:Y:S04]  /*1edd0*/  LDL.LU R13, [R1+0x24d4] ;  /* 0x0024d400010d7983 */ /* 0x002f280000300800 */
[----:B---3--:R-:W3:Y:S04]  /*1ede0*/  LDL.LU R26, [R1+0xfc] ;  /* 0x0000fc00011a7983 */ /* 0x008ee80000300800 */
[----:B0-----:R-:W4:Y:S04]  /*1edf0*/  LDL.LU R27, [R1+0xf8] ;  /* 0x0000f800011b7983 */ /* 0x001f280000300800 */
[----:B------:R-:W4:Y:S04]  /*1ee00*/  LDL.LU R28, [R1+0xec] ;  /* 0x0000ec00011c7983 */ /* 0x000f280000300800 */
[----:B------:R-:W4:Y:S04]  /*1ee10*/  LDL.LU R29, [R1+0xe8] ;  /* 0x0000e800011d7983 */ /* 0x000f280000300800 */
        /* <DEDUP_REMOVED lines=13> */
[----:B--2---:R2:W-:Y:S04]  /*1eef0*/  STS.U16 [R6+UR5+0xa200], R10 ;  /* 0x00a2000a06007988 */ /* 0x0045e80008000405 */
[----:B------:R2:W-:Y:S04]  /*1ef00*/  STS.U16 [R6+UR5+0xa280], R11 ;  /* 0x00a2800b06007988 */ /* 0x0005e80008000405 */
[----:B0-----:R-:W4:Y:S04]  /*1ef10*/  LDL.LU R8, [R1+0xe4] ;  /* 0x0000e40001087983 */ /* 0x001f280000300800 */
[----:B-1----:R-:W4:Y:S04]  /*1ef20*/  LDL.LU R9, [R1+0xe0] ;  /* 0x0000e00001097983 */ /* 0x002f280000300800 */
        /* <DEDUP_REMOVED lines=10> */
[----:B------:R-:W-:-:S05]  /*1efd0*/  IMAD.SHL.U32 R7, R7, 0x2, RZ ;  /* 0x0000000207077824 */ /* 0x000fca00078e00ff */
[----:B------:R-:W-:Y:S01]  /*1efe0*/  LOP3.LUT R17, R7, 0x30, RZ, 0x3c, !PT ;  /* 0x0000003007117812 */ /* 0x000fe200078e3cff */
[----:B---3--:R-:W-:Y:S04]  /*1eff0*/  STS.U16 [R6+UR5+0xaa00], R26 ;  /* 0x00aa001a06007988 */ /* 0x008fe80008000405 */
[----:B----4-:R-:W-:Y:S04]  /*1f000*/  STS.U16 [R6+UR5+0xaa80], R27 ;  /* 0x00aa801b06007988 */ /* 0x010fe80008000405 */
[----:B------:R-:W-:Y:S04]  /*1f010*/  STS.U16 [R6+UR5+0xb200], R28 ;  /* 0x00b2001c06007988 */ /* 0x000fe80008000405 */
[----:B------:R-:W-:Y:S04]  /*1f020*/  STS.U16 [R6+UR5+0xb280], R29 ;  /* 0x00b2801d06007988 */ /* 0x000fe80008000405 */
[----:B------:R0:W-:Y:S04]  /*1f030*/  STS.U16 [R6+UR5+0xba00], R13 ;  /* 0x00ba000d06007988 */ /* 0x0001e80008000405 */
[----:B------:R1:W-:Y:S04]  /*1f040*/  STS.U16 [R6+UR5+0xba80], R12 ;  /* 0x00ba800c06007988 */ /* 0x0003e80008000405 */
[----:B0-----:R-:W3:Y:S04]  /*1f050*/  LDL.LU R13, [R1+0xd0] ;  /* 0x0000d000010d7983 */ /* 0x001ee80000300800 */
[----:B-1----:R-:W4:Y:S04]  /*1f060*/  LDL.LU R12, [R1+0xd4] ;  /* 0x0000d400010c7983 */ /* 0x002f280000300800 */
        /* <DEDUP_REMOVED lines=10> */
[----:B------:R0:W-:Y:S04]  /*1f110*/  STS.U16 [R17+UR5+0x8300], R8 ;  /* 0x0083000811007988 */ /* 0x0001e80008000405 */
[----:B------:R1:W-:Y:S04]  /*1f120*/  STS.U16 [R17+UR5+0x8380], R9 ;  /* 0x0083800911007988 */ /* 0x0003e80008000405 */
[----:B--2---:R2:W-:Y:S04]  /*1f130*/  STS.U16 [R17+UR5+0x8b00], R10 ;  /* 0x008b000a11007988 */ /* 0x0045e80008000405 */
[----:B------:R2:W-:Y:S04]  /*1f140*/  STS.U16 [R17+UR5+0x8b80], R11 ;  /* 0x008b800b11007988 */ /* 0x0005e80008000405 */
[----:B0-----:R-:W3:Y:S04]  /*1f150*/  LDL.LU R8, [R1+0x24d0] ;  /* 0x0024d00001087983 */ /* 0x001ee80000300800 */
[----:B-1----:R-:W3:Y:S04]  /*1f160*/  LDL.LU R9, [R1+0x24cc] ;  /* 0x0024cc0001097983 */ /* 0x002ee80000300800 */
[----:B--2---:R-:W2:Y:S04]  /*1f170*/  LDL.LU R10, [R1+0x24c8] ;  /* 0x0024c800010a7983 */ /* 0x004ea80000300800 */
[----:B------:R-:W2:Y:S04]  /*1f180*/  LDL.LU R11, [R1+0x24c4] ;  /* 0x0024c400010b7983 */ /* 0x000ea80000300800 */
[----:B----4-:R-:W-:Y:S04]  /*1f190*/  STS.U16 [R17+UR5+0x9300], R12 ;  /* 0x0093000c11007988 */ /* 0x010fe80008000405 */
[----:B---3--:R-:W-:Y:S04]  /*1f1a0*/  STS.U16 [R17+UR5+0x9380], R13 ;  /* 0x0093800d11007988 */ /* 0x008fe80008000405 */
        /* <DEDUP_REMOVED lines=9> */
[----:B---3--:R-:W3:Y:S04]  /*1f240*/  LDL.LU R0, [R1+0x7c] ;  /* 0x00007c0001007983 */ /* 0x008ee80000300800 */
[----:B------:R-:W3:Y:S01]  /*1f250*/  LDL.LU R15, [R1+0x48] ;  /* 0x00004800010f7983 */ /* 0x000ee20000300800 */
[----:B------:R-:W-:-:S03]  /*1f260*/  LOP3.LUT R24, R4, 0x40, RZ, 0x3c, !PT ;  /* 0x0000004004187812 */ /* 0x000fc600078e3cff */
[----:B------:R0:W-:Y:S04]  /*1f270*/  STS.U16 [R17+UR5+0xb380], R19 ;  /* 0x00b3801311007988 */ /* 0x0001e80008000405 */
[----:B------:R-:W3:Y:S04]  /*1f280*/  LDL.LU R23, [R1+0x78] ;  /* 0x0000780001177983 */ /* 0x000ee80000300800 */
[----:B--2---:R-:W-:Y:S04]  /*1f290*/  STS.U16 [R17+UR5+0xbb00], R11 ;  /* 0x00bb000b11007988 */ /* 0x004fe80008000405 */
[----:B------:R-:W2:Y:S04]  /*1f2a0*/  LDL.LU R21, [R1+0x74] ;  /* 0x0000740001157983 */ /* 0x000ea80000300800 */
[----:B------:R1:W-:Y:S04]  /*1f2b0*/  STS.U16 [R17+UR5+0xbb80], R10 ;  /* 0x00bb800a11007988 */ /* 0x0003e80008000405 */
[----:B------:R0:W-:Y:S04]  /*1f2c0*/  STS.U16 [R24+UR5+0x8400], R16 ;  /* 0x0084001018007988 */ /* 0x0001e80008000405 */
[----:B------:R1:W-:Y:S04]  /*1f2d0*/  STS.U16 [R24+UR5+0x8480], R18 ;  /* 0x0084801218007988 */ /* 0x0003e80008000405 */
[----:B------:R1:W-:Y:S04]  /*1f2e0*/  STS.U16 [R24+UR5+0x8c00], R20 ;  /* 0x008c001418007988 */ /* 0x0003e80008000405 */
[----:B0-----:R-:W2:Y:S04]  /*1f2f0*/  LDL.LU R19, [R1+0x70] ;  /* 0x0000700001137983 */ /* 0x001ea80000300800 */
[----:B------:R0:W-:Y:S04]  /*1f300*/  STS.U16 [R24+UR5+0x8c80], R22 ;  /* 0x008c801618007988 */ /* 0x0001e80008000405 */
[----:B-1----:R-:W2:Y:S04]  /*1f310*/  LDL.LU R17, [R1+0x6c] ;  /* 0x00006c0001117983 */ /* 0x002ea80000300800 */
[----:B------:R-:W2:Y:S04]  /*1f320*/  LDL.LU R16, [R1+0x68] ;  /* 0x0000680001107983 */ /* 0x000ea80000300800 */
[----:B------:R-:W2:Y:S04]  /*1f330*/  LDL.LU R18, [R1+0x64] ;  /* 0x0000640001127983 */ /* 0x000ea80000300800 */
[----:B------:R-:W2:Y:S04]  /*1f340*/  LDL.LU R20, [R1+0x60] ;  /* 0x0000600001147983 */ /* 0x000ea80000300800 */
[----:B------:R1:W-:Y:S04]  /*1f350*/  STS.U16 [R24+UR5+0x9400], R26 ;  /* 0x0094001a18007988 */ /* 0x0003e80008000405 */
[----:B0-----:R-:W2:Y:S04]  /*1f360*/  LDL.LU R22, [R1+0x5c] ;  /* 0x00005c0001167983 */ /* 0x001ea80000300800 */
[----:B------:R0:W-:Y:S04]  /*1f370*/  STS.U16 [R24+UR5+0x9480], R27 ;  /* 0x0094801b18007988 */ /* 0x0001e80008000405 */
[----:B------:R0:W-:Y:S04]  /*1f380*/  STS.U16 [R24+UR5+0x9c00], R28 ;  /* 0x009c001c18007988 */ /* 0x0001e80008000405 */
[----:B------:R0:W-:Y:S04]  /*1f390*/  STS.U16 [R24+UR5+0x9c80], R29 ;  /* 0x009c801d18007988 */ /* 0x0001e80008000405 */
[----:B------:R0:W-:Y:S04]  /*1f3a0*/  STS.U16 [R24+UR5+0xa400], R6 ;  /* 0x00a4000618007988 */ /* 0x0001e80008000405 */
[----:B------:R0:W-:Y:S04]  /*1f3b0*/  STS.U16 [R24+UR5+0xa480], R7 ;  /* 0x00a4800718007988 */ /* 0x0001e80008000405 */
[----:B-1----:R-:W2:Y:S04]  /*1f3c0*/  LDL.LU R26, [R1+0x58] ;  /* 0x00005800011a7983 */ /* 0x002ea80000300800 */
[----:B0-----:R-:W2:Y:S04]  /*1f3d0*/  LDL.LU R27, [R1+0x54] ;  /* 0x00005400011b7983 */ /* 0x001ea80000300800 */
[----:B------:R-:W2:Y:S04]  /*1f3e0*/  LDL.LU R28, [R1+0x50] ;  /* 0x00005000011c7983 */ /* 0x000ea80000300800 */
[----:B------:R-:W2:Y:S04]  /*1f3f0*/  LDL.LU R29, [R1+0x4c] ;  /* 0x00004c00011d7983 */ /* 0x000ea80000300800 */
[----:B------:R-:W2:Y:S04]  /*1f400*/  LDL.LU R6, [R1+0x44] ;  /* 0x0000440001067983 */ /* 0x000ea80000300800 */
[----:B------:R-:W2:Y:S01]  /*1f410*/  LDL.LU R7, [R1+0x40] ;  /* 0x0000400001077983 */ /* 0x000ea20000300800 */
[----:B------:R-:W-:-:S03]  /*1f420*/  LOP3.LUT R4, R4, 0x50, RZ, 0x3c, !PT ;  /* 0x0000005004047812 */ /* 0x000fc600078e3cff */
[----:B----4-:R0:W-:Y:S04]  /*1f430*/  STS.U16 [R24+UR5+0xac00], R5 ;  /* 0x00ac000518007988 */ /* 0x0101e80008000405 */
[----:B------:R1:W-:Y:S04]  /*1f440*/  STS.U16 [R24+UR5+0xac80], R3 ;  /* 0x00ac800318007988 */ /* 0x0003e80008000405 */
[----:B---3--:R3:W-:Y:S04]  /*1f450*/  STS.U16 [R24+UR5+0xb400], R0 ;  /* 0x00b4000018007988 */ /* 0x0087e80008000405 */
[----:B------:R4:W-:Y:S04]  /*1f460*/  STS.U16 [R24+UR5+0xb480], R15 ;  /* 0x00b4800f18007988 */ /* 0x0009e80008000405 */
[----:B0-----:R-:W2:Y:S04]  /*1f470*/  LDL.LU R5, [R1+0x38] ;  /* 0x0000380001057983 */ /* 0x001ea80000300800 */
[----:B-1----:R-:W2:Y:S04]  /*1f480*/  LDL.LU R3, [R1+0x34] ;  /* 0x0000340001037983 */ /* 0x002ea80000300800 */
[----:B---3--:R-:W3:Y:S04]  /*1f490*/  LDL.LU R0, [R1+0x30] ;  /* 0x0000300001007983 */ /* 0x008ee80000300800 */
[----:B------:R-:W3:Y:S04]  /*1f4a0*/  LDL.LU R10, [R1+0x14] ;  /* 0x00001400010a7983 */ /* 0x000ee80000300800 */
[----:B------:R-:W3:Y:S04]  /*1f4b0*/  LDL.LU R11, [R1+0x10] ;  /* 0x00001000010b7983 */ /* 0x000ee80000300800 */
[----:B------:R-:W3:Y:S04]  /*1f4c0*/  LDL.LU R12, [R1+0xc] ;  /* 0x00000c00010c7983 */ /* 0x000ee80000300800 */
[----:B------:R-:W3:Y:S04]  /*1f4d0*/  LDL.LU R13, [R1+0x8] ;  /* 0x00000800010d7983 */ /* 0x000ee80000300800 */
[----:B----4-:R-:W4:Y:S04]  /*1f4e0*/  LDL.LU R15, [R1+0x4] ;  /* 0x00000400010f7983 */ /* 0x010f280000300800 */
[----:B------:R0:W-:Y:S04]  /*1f4f0*/  STS.U16 [R24+UR5+0xbc00], R9 ;  /* 0x00bc000918007988 */ /* 0x0001e80008000405 */
[----:B------:R1:W-:Y:S04]  /*1f500*/  STS.U16 [R24+UR5+0xbc80], R8 ;  /* 0x00bc800818007988 */ /* 0x0003e80008000405 */
[----:B------:R0:W-:Y:S04]  /*1f510*/  STS.U16 [R4+UR5+0x8500], R23 ;  /* 0x0085001704007988 */ /* 0x0001e80008000405 */
[----:B--2---:R2:W-:Y:S04]  /*1f520*/  STS.U16 [R4+UR5+0x8580], R21 ;  /* 0x0085801504007988 */ /* 0x0045e80008000405 */
[----:B------:R0:W-:Y:S04]  /*1f530*/  STS.U16 [R4+UR5+0x8d00], R19 ;  /* 0x008d001304007988 */ /* 0x0001e80008000405 */
[----:B------:R2:W-:Y:S04]  /*1f540*/  STS.U16 [R4+UR5+0x8d80], R17 ;  /* 0x008d801104007988 */ /* 0x0005e80008000405 */
[----:B0-----:R-:W3:Y:S04]  /*1f550*/  LDL.LU R9, [R1+0x1c] ;  /* 0x00001c0001097983 */ /* 0x001ee80000300800 */
[----:B-1----:R-:W3:Y:S04]  /*1f560*/  LDL.LU R24, [R1+0x24c0] ;  /* 0x0024c00001187983 */ /* 0x002ee80000300800 */
[----:B------:R-:W3:Y:S04]  /*1f570*/  LDL.LU R8, [R1+0x24] ;  /* 0x0000240001087983 */ /* 0x000ee80000300800 */
[----:B------:R-:W3:Y:S04]  /*1f580*/  LDL.LU R23, [R1+0x24bc] ;  /* 0x0024bc0001177983 */ /* 0x000ee80000300800 */
[----:B--2---:R-:W2:Y:S04]  /*1f590*/  LDL.LU R21, [R1+0x24b8] ;  /* 0x0024b80001157983 */ /* 0x004ea80000300800 */
        /* <DEDUP_REMOVED lines=13> */
[----:B------:R-:W2:Y:S04]  /*1f670*/  LDL.LU R27, [R1+0x2498] ;  /* 0x00249800011b7983 */ /* 0x000ea80000300800 */
        /* <DEDUP_REMOVED lines=8> */
[----:B--2---:R0:W-:Y:S04]  /*1f700*/  STS.U16 [R4+UR5+0xbd00], R7 ;  /* 0x00bd000704007988 */ /* 0x0041e80008000405 */
[----:B------:R1:W-:Y:S04]  /*1f710*/  STS.U16 [R4+UR5+0xbd80], R6 ;  /* 0x00bd800604007988 */ /* 0x0003e80008000405 */
[----:B------:R2:W-:Y:S04]  /*1f720*/  STS.U16 [R2+UR5+0x8600], R5 ;  /* 0x0086000502007988 */ /* 0x0005e80008000405 */
[----:B------:R1:W-:Y:S04]  /*1f730*/  STS.U16 [R2+UR5+0x8680], R3 ;  /* 0x0086800302007988 */ /* 0x0003e80008000405 */
[----:B---3--:R3:W-:Y:S04]  /*1f740*/  STS.U16 [R2+UR5+0x8e00], R0 ;  /* 0x008e000002007988 */ /* 0x0087e80008000405 */
[----:B0-----:R-:W4:Y:S04]  /*1f750*/  LDL.LU R7, [R1+0x28] ;  /* 0x0000280001077983 */ /* 0x001f280000300800 */
[----:B-1----:R-:W4:Y:S04]  /*1f760*/  LDL.LU R4, [R1+0x2484] ;  /* 0x0024840001047983 */ /* 0x002f280000300800 */
[----:B------:R-:W4:Y:S04]  /*1f770*/  LDL.LU R6, [R1+0x2c] ;  /* 0x00002c0001067983 */ /* 0x000f280000300800 */
[----:B--2---:R-:W2:Y:S04]  /*1f780*/  LDL.LU R5, [R1+0x2480] ;  /* 0x0024800001057983 */ /* 0x004ea80000300800 */
[----:B------:R-:W2:Y:S04]  /*1f790*/  LDL.LU R3, [R1+0x247c] ;  /* 0x00247c0001037983 */ /* 0x000ea80000300800 */
[----:B---3--:R-:W3:Y:S04]  /*1f7a0*/  LDL.LU R0, [R1+0x2478] ;  /* 0x0024780001007983 */ /* 0x008ee80000300800 */
[----:B----4-:R-:W-:Y:S04]  /*1f7b0*/  STS.U16 [R2+UR5+0x8e80], R6 ;  /* 0x008e800602007988 */ /* 0x010fe80008000405 */
[----:B------:R-:W-:Y:S04]  /*1f7c0*/  STS.U16 [R2+UR5+0x9600], R7 ;  /* 0x0096000702007988 */ /* 0x000fe80008000405 */
[----:B------:R-:W-:Y:S04]  /*1f7d0*/  STS.U16 [R2+UR5+0x9680], R8 ;  /* 0x0096800802007988 */ /* 0x000fe80008000405 */
[----:B---3--:R0:W-:Y:S04]  /*1f7e0*/  STS.U16 [R2+UR5+0x9e00], R0 ;  /* 0x009e000002007988 */ /* 0x0081e80008000405 */
[----:B------:R-:W-:Y:S04]  /*1f7f0*/  STS.U16 [R2+UR5+0x9e80], R9 ;  /* 0x009e800902007988 */ /* 0x000fe80008000405 */
[----:B--2---:R1:W-:Y:S04]  /*1f800*/  STS.U16 [R2+UR5+0xa600], R3 ;  /* 0x00a6000302007988 */ /* 0x0043e80008000405 */
[----:B0-----:R-:W2:Y:S04]  /*1f810*/  LDL.LU R0, [R1+0x2474] ;  /* 0x0024740001007983 */ /* 0x001ea80000300800 */
[----:B-1----:R-:W3:Y:S04]  /*1f820*/  LDL.LU R3, [R1+0x2470] ;  /* 0x0024700001037983 */ /* 0x002ee80000300800 */
[----:B------:R-:W-:Y:S04]  /*1f830*/  STS.U16 [R2+UR5+0xa680], R10 ;  /* 0x00a6800a02007988 */ /* 0x000fe80008000405 */
[----:B------:R-:W-:Y:S04]  /*1f840*/  STS.U16 [R2+UR5+0xae00], R11 ;  /* 0x00ae000b02007988 */ /* 0x000fe80008000405 */
[----:B------:R-:W-:Y:S04]  /*1f850*/  STS.U16 [R2+UR5+0xae80], R12 ;  /* 0x00ae800c02007988 */ /* 0x000fe80008000405 */
[----:B------:R-:W-:Y:S04]  /*1f860*/  STS.U16 [R2+UR5+0xb600], R13 ;  /* 0x00b6000d02007988 */ /* 0x000fe80008000405 */
[----:B------:R-:W-:Y:S04]  /*1f870*/  STS.U16 [R2+UR5+0xb680], R15 ;  /* 0x00b6800f02007988 */ /* 0x000fe80008000405 */
[----:B------:R-:W-:Y:S04]  /*1f880*/  STS.U16 [R2+UR5+0xbe00], R5 ;  /* 0x00be000502007988 */ /* 0x000fe80008000405 */
[----:B------:R0:W-:Y:S04]  /*1f890*/  STS.U16 [R2+UR5+0xbe80], R4 ;  /* 0x00be800402007988 */ /* 0x0001e80008000405 */
[----:B0-----:R-:W4:Y:S04]  /*1f8a0*/  LDL R2, [R1+0x11e4] ;  /* 0x0011e40001027983 */ /* 0x001f280000100800 */
[----:B--2---:R0:W-:Y:S04]  /*1f8b0*/  STS.U16 [R14+UR5+0xbf00], R0 ;  /* 0x00bf00000e007988 */ /* 0x0041e80008000405 */
[----:B---3--:R-:W-:Y:S04]  /*1f8c0*/  STS.U16 [R14+UR5+0xbf80], R3 ;  /* 0x00bf80030e007988 */ /* 0x008fe80008000405 */
[----:B------:R-:W-:Y:S04]  /*1f8d0*/  STS.U16 [R14+UR5+0x8700], R29 ;  /* 0x0087001d0e007988 */ /* 0x000fe80008000405 */
        /* <DEDUP_REMOVED lines=12> */
[----:B0-----:R-:W2:Y:S04]  /*1f9a0*/  LDL R0, [R1+0x3cc] ;  /* 0x0003cc0001007983 */ /* 0x001ea80000100800 */
[----:B-1----:R-:W3:Y:S04]  /*1f9b0*/  LDL R28, [R1+0x3c8] ;  /* 0x0003c800011c7983 */ /* 0x002ee80000100800 */
[----:B------:R0:W-:Y:S01]  /*1f9c0*/  STS.U16 [R14+UR5+0xb780], R25 ;  /* 0x00b780190e007988 */ /* 0x0001e20008000405 */
[----:B------:R-:W-:Y:S06]  /*1f9d0*/  BAR.SYNC.DEFER_BLOCKING 0x0 ;  /* 0x0000000000007b1d */ /* 0x000fec0000010000 */
[----:B0-----:R-:W4:Y:S04]  /*1f9e0*/  LDL.LU.64 R24, [R1+0x310] ;  /* 0x0003100001187983 */ /* 0x001f280000300a00 */
[----:B------:R-:W4:Y:S04]  /*1f9f0*/  LDL.LU.64 R26, [R1+0x318] ;  /* 0x00031800011a7983 */ /* 0x000f280000300a00 */
[----:B--2---:R-:W0:Y:S04]  /*1fa00*/  LDSM.16.M88.4 R8, [R0+UR5+0x8800] ;  /* 0x008800050008783b */ /* 0x004e280008000200 */
[----:B------:R-:W1:Y:S04]  /*1fa10*/  LDSM.16.M88.4 R20, [R0+UR5+0x8000] ;  /* 0x008000050014783b */ /* 0x000e680008000200 */
[----:B---3--:R-:W-:Y:S04]  /*1fa20*/  LDSM.16.MT88.4 R4, [R28+UR5] ;  /* 0x000000051c04783b */ /* 0x008fe80008004200 */
[----:B------:R-:W-:Y:S04]  /*1fa30*/  LDSM.16.M88.4 R16, [R0+UR5+0x9000] ;  /* 0x009000050010783b */ /* 0x000fe80008000200 */
[----:B------:R-:W-:Y:S04]  /*1fa40*/  LDSM.16.M88.4 R12, [R0+UR5+0xa000] ;  /* 0x00a00005000c783b */ /* 0x000fe80008000200 */
[----:B----4-:R-:W-:Y:S04]  /*1fa50*/  STL.64 [R1+0x2468], R26 ;  /* 0x0024681a01007387 */ /* 0x010fe80000100a00 */
[----:B------:R-:W-:Y:S04]  /*1fa60*/  STL.64 [R1+0x2460], R24 ;  /* 0x0024601801007387 */ /* 0x000fe80000100a00 */
[----:B------:R-:W2:Y:S04]  /*1fa70*/  LDSM.16.M88.4 R24, [R0+UR5+0xa800] ;  /* 0x00a800050018783b */ /* 0x000ea80008000200 */
[----:B0-----:R-:W-:Y:S04]  /*1fa80*/  STL.64 [R1+0x90], R8 ;  /* 0x0000900801007387 */ /* 0x001fe80000100a00 */
[----:B------:R-:W-:Y:S04]  /*1fa90*/  STL.64 [R1+0x98], R10 ;  /* 0x0000980a01007387 */ /* 0x000fe80000100a00 */
[----:B-1----:R-:W-:Y:S04]  /*1faa0*/  STL.64 [R1+0xa0], R20 ;  /* 0x0000a01401007387 */ /* 0x002fe80000100a00 */
[----:B------:R-:W-:Y:S04]  /*1fab0*/  STL.64 [R1+0xa8], R22 ;  /* 0x0000a81601007387 */ /* 0x000fe80000100a00 */
[----:B--2---:R-:W-:Y:S04]  /*1fac0*/  STL.64 [R1+0x50], R24 ;  /* 0x0000501801007387 */ /* 0x004fe80000100a00 */
[----:B------:R0:W-:Y:S04]  /*1fad0*/  STL.64 [R1+0x58], R26 ;  /* 0x0000581a01007387 */ /* 0x0001e80000100a00 */
[----:B0-----:R-:W2:Y:S04]  /*1fae0*/  LDL.LU.64 R26, [R1+0x2468] ;  /* 0x00246800011a7983 */ /* 0x001ea80000300a00 */
[----:B------:R-:W2:Y:S01]  /*1faf0*/  LDL.LU.64 R24, [R1+0x2460] ;  /* 0x0024600001187983 */ /* 0x000ea20000300a00 */
[----:B------:R-:W-:-:S02]  /*1fb00*/  IMAD.MOV.U32 R29, RZ, RZ, R8 ;  /* 0x000000ffff1d7224 */ /* 0x000fc400078e0008 */
[----:B------:R-:W-:Y:S02]  /*1fb10*/  IMAD.MOV.U32 R3, RZ, RZ, R9 ;  /* 0x000000ffff037224 */ /* 0x000fe400078e0009 */
[----:B------:R-:W0:Y:S04]  /*1fb20*/  LDSM.16.M88.4 R8, [R0+UR5+0x9800] ;  /* 0x009800050008783b */ /* 0x000e280008000200 */
[----:B------:R-:W-:Y:S04]  /*1fb30*/  STL.64 [R1+0x80], R16 ;  /* 0x0000801001007387 */ /* 0x000fe80000100a00 */
[----:B------:R-:W-:Y:S04]  /*1fb40*/  STL.64 [R1+0x88], R18 ;  /* 0x0000881201007387 */ /* 0x000fe80000100a00 */
[----:B------:R-:W-:Y:S01]  /*1fb50*/  STL.64 [R1+0x2458], R16 ;  /* 0x0024581001007387 */ /* 0x000fe20000100a00 */
[----:B--2---:R-:W-:-:S15]  /*1fb60*/  HMMA.16816.F32.BF16 R24, R4, R20, R24 ;  /* 0x000000140418723c */ /* 0x004fde0000041818 */
[----:B------:R-:W-:-:S04]  /*1fb70*/  NOP ;  /* 0x0000000000007918 */ /* 0x000fc80000000000 */
[----:B------:R-:W-:Y:S04]  /*1fb80*/  STL.64 [R1+0x120], R24 ;  /* 0x0001201801007387 */ /* 0x000fe80000100a00 */
[----:B------:R1:W-:Y:S04]  /*1fb90*/  STL.64 [R1+0x128], R26 ;  /* 0x0001281a01007387 */ /* 0x0003e80000100a00 */
[----:B0-----:R-:W-:Y:S04]  /*1fba0*/  STL.64 [R1+0x70], R8 ;  /* 0x0000700801007387 */ /* 0x001fe80000100a00 */
[----:B------:R-:W-:Y:S04]  /*1fbb0*/  STL.64 [R1+0x78], R10 ;  /* 0x0000780a01007387 */ /* 0x000fe80000100a00 */
[----:B------:R0:W-:Y:S01]  /*1fbc0*/  STL.64 [R1+0x2450], R8 ;  /* 0x0024500801007387 */ /* 0x0001e20000100a00 */
[----:B-1----:R-:W-:-:S02]  /*1fbd0*/  IMAD.MOV.U32 R27, RZ, RZ, R21 ;  /* 0x000000ffff1b7224 */ /* 0x002fc400078e0015 */
[----:B------:R-:W-:Y:S02]  /*1fbe0*/  IMAD.MOV.U32 R16, RZ, RZ, R29 ;  /* 0x000000ffff107224 */ /* 0x000fe400078e001d */
[----:B------:R-:W-:Y:S01]  /*1fbf0*/  IMAD.MOV.U32 R17, RZ, RZ, R3 ;  /* 0x000000ffff117224 */ /* 0x000fe200078e0003 */
[----:B0-----:R-:W2:Y:S04]  /*1fc00*/  LDL.LU.64 R8, [R1+0x2d0] ;  /* 0x0002d00001087983 */ /* 0x001ea80000300a00 */
[----:B------:R-:W2:Y:S04]  /*1fc10*/  LDL.LU.64 R10, [R1+0x2d8] ;  /* 0x0002d800010a7983 */ /* 0x000ea80000300a00 */
[----:B------:R-:W-:Y:S04]  /*1fc20*/  STL.64 [R1+0x60], R12 ;  /* 0x0000600c01007387 */ /* 0x000fe80000100a00 */
[----:B------:R-:W-:Y:S04]  /*1fc30*/  STL.64 [R1+0x68], R14 ;  /* 0x0000680e01007387 */ /* 0x000fe80000100a00 */
[----:B------:R0:W-:Y:S04]  /*1fc40*/  STL.64 [R1+0x2448], R12 ;  /* 0x0024480c01007387 */ /* 0x0001e80000100a00 */
[----:B------:R-:W-:Y:S04]  /*1fc50*/  LDSM.16.M88.4 R20, [R0+UR5+0xb000] ;  /* 0x00b000050014783b */ /* 0x000fe80008000200 */
[----:B0-----:R-:W3:Y:S04]  /*1fc60*/  LDL.LU.64 R12, [R1+0x2c0] ;  /* 0x0002c000010c7983 */ /* 0x001ee80000300a00 */
[----:B------:R-:W3:Y:S04]  /*1fc70*/  LDL.LU.64 R14, [R1+0x2c8] ;  /* 0x0002c800010e7983 */ /* 0x000ee80000300a00 */
[----:B------:R0:W-:Y:S04]  /*1fc80*/  STL [R1+0x2428], R27 ;  /* 0x0024281b01007387 */ /* 0x0001e80000100800 */
[----:B------:R-:W4:Y:S04]  /*1fc90*/  LDL.LU.64 R24, [R1+0x300] ;  /* 0x0003000001187983 */ /* 0x000f280000300a00 */
[----:B0-----:R-:W4:Y:S02]  /*1fca0*/  LDL.LU.64 R26, [R1+0x308] ;  /* 0x00030800011a7983 */ /* 0x001f240000300a00 */
[----:B----4-:R-:W-:Y:S02]  /*1fcb0*/  HMMA.16816.F32.BF16 R24, R4, R16, R24 ;  /* 0x000000100418723c */ /* 0x010fe40000041818 */
[----:B------:R-:W0:-:S15]  /*1fcc0*/  LDSM.16.M88.4 R16, [R0+UR5+0xb800] ;  /* 0x00b800050010783b */ /* 0x000e1e0008000200 */
[----:B------:R-:W-:Y:S02]  /*1fcd0*/  NOP ;  /* 0x0000000000007918 */ /* 0x000fe40000000000 */
[----:B------:R1:W-:Y:S04]  /*1fce0*/  STL.64 [R1+0x110], R24 ;  /* 0x0001101801007387 */ /* 0x0003e80000100a00 */
[----:B------:R-:W-:Y:S04]  /*1fcf0*/  STL.64 [R1+0x118], R26 ;  /* 0x0001181a01007387 */ /* 0x000fe80000100a00 */
[----:B0-----:R0:W-:Y:S01]  /*1fd00*/  STL.64 [R1+0x30], R16 ;  /* 0x0000301001007387 */ /* 0x0011e20000100a00 */
[----:B-1----:R-:W-:-:S03]  /*1fd10*/  IMAD.MOV.U32 R25, RZ, RZ, R16 ;  /* 0x000000ffff197224 */ /* 0x002fc600078e0010 */
[----:B------:R-:W-:Y:S01]  /*1fd20*/  STL.64 [R1+0x38], R18 ;  /* 0x0000381201007387 */ /* 0x000fe20000100a00 */
[----:B------:R-:W-:-:S03]  /*1fd30*/  IMAD.MOV.U32 R0, RZ, RZ, R17 ;  /* 0x000000ffff007224 */ /* 0x000fc600078e0011 */
[----:B0-----:R-:W2:Y:S02]  /*1fd40*/  LDL.LU.64 R16, [R1+0x2458] ;  /* 0x0024580001107983 */ /* 0x001ea40000300a00 */
[----:B--2---:R-:W-:-:S15]  /*1fd50*/  HMMA.16816.F32.BF16 R8, R4, R16, R8 ;  /* 0x000000100408723c */ /* 0x004fde0000041808 */
[----:B------:R-:W-:-:S04]  /*1fd60*/  NOP ;  /* 0x0000000000007918 */ /* 0x000fc80000000000 */
[----:B------:R0:W-:Y:S04]  /*1fd70*/  STL.64 [R1+0x100], R8 ;  /* 0x0001000801007387 */ /* 0x0001e80000100a00 */
[----:B------:R-:W-:Y:S04]  /*1fd80*/  STL.64 [R1+0x108], R10 ;  /* 0x0001080a01007387 */ /* 0x000fe80000100a00 */
[----:B0-----:R-:W3:Y:S01]  /*1fd90*/  LDL.LU.64 R8, [R1+0x2450] ;  /* 0x0024500001087983 */ /* 0x001ee20000300a00 */
[----:B------:R-:W-:-:S03]  /*1fda0*/  IMAD.MOV.U32 R27, RZ, RZ, R16 ;  /* 0x000000ffff1b7224 */ /* 0x000fc600078e0010 */
[----:B------:R-:W2:Y:S04]  /*1fdb0*/  LDL.LU.64 R16, [R1+0x280] ;  /* 0x0002800001107983 */ /* 0x000ea80000300a00 */
[----:B------:R-:W2:Y:S04]  /*1fdc0*/  LDL.LU.64 R18, [R1+0x288] ;  /* 0x0002880001127983 */ /* 0x000ea80000300a00 */
[----:B------:R-:W-:Y:S04]  /*1fdd0*/  STL.64 [R1+0x40], R20 ;  /* 0x0000401401007387 */ /* 0x000fe80000100a00 */
[----:B------:R-:W-:Y:S04]  /*1fde0*/  STL.64 [R1+0x48], R22 ;  /* 0x0000481601007387 */ /* 0x000fe80000100a00 */
[----:B------:R0:W-:Y:S04]  /*1fdf0*/  STL.64 [R1+0x2440], R20 ;  /* 0x0024401401007387 */ /* 0x0001e80000100a00 */
[----:B0-----:R-:W2:Y:S01]  /*1fe00*/  LDL.64 R20, [R1+0x50] ;  /* 0x0000500001147983 */ /* 0x001ea20000100a00 */
[----:B---3--:R-:W-:Y:S03]  /*1fe10*/  HMMA.16816.F32.BF16 R8, R4, R8, R12 ;  /* 0x000000080408723c */ /* 0x008fe6000004180c */
[----:B------:R-:W3:-:S15]  /*1fe20*/  LDL.LU.64 R12, [R1+0x2448] ;  /* 0x00244800010c7983 */ /* 0x000ede0000300a00 */
[----:B------:R-:W-:Y:S01]  /*1fe30*/  NOP ;  /* 0x0000000000007918 */ /* 0x000fe20000000000 */
[----:B------:R-:W-:Y:S04]  /*1fe40*/  STL.64 [R1+0xf0], R8 ;  /* 0x0000f00801007387 */ /* 0x000fe80000100a00 */
[----:B------:R-:W-:Y:S04]  /*1fe50*/  STL.64 [R1+0xf8], R10 ;  /* 0x0000f80a01007387 */ /* 0x000fe80000100a00 */
[----:B------:R-:W0:Y:S04]  /*1fe60*/  LDSM.16.MT88.4 R8, [R2+UR5] ;  /* 0x000000050208783b */ /* 0x000e280008004200 */
[----:B0-----:R-:W-:Y:S04]  /*1fe70*/  STL.64 [R1+0x2438], R10 ;  /* 0x0024380a01007387 */ /* 0x001fe80000100a00 */
[----:B------:R0:W-:Y:S04]  /*1fe80*/  STL.64 [R1+0x2430], R8 ;  /* 0x0024300801007387 */ /* 0x0001e80000100a00 */
[----:B0-----:R-:W4:Y:S04]  /*1fe90*/  LDL.LU.64 R8, [R1+0x290] ;  /* 0x0002900001087983 */ /* 0x001f280000300a00 */
[----:B------:R-:W4:Y:S01]  /*1fea0*/  LDL.LU.64 R10, [R1+0x298] ;  /* 0x00029800010a7983 */ /* 0x000f220000300a00 */
[----:B--2---:R-:W-:Y:S01]  /*1feb0*/  HMMA.16816.F32.BF16 R16, R4, R20, R16 ;  /* 0x000000140410723c */ /* 0x004fe20000041810 */
[----:B------:R-:W-:-:S15]  /*1fec0*/  IMAD.MOV.U32 R26, RZ, RZ, R20 ;  /* 0x000000ffff1a7224 */ /* 0x000fde00078e0014 */
[----:B------:R-:W-:-:S03]  /*1fed0*/  NOP ;  /* 0x0000000000007918 */ /* 0x000fc60000000000 */
[----:B------:R-:W-:Y:S02]  /*1fee0*/  IMAD.MOV.U32 R29, RZ, RZ, R19 ;  /* 0x000000ffff1d7224 */ /* 0x000fe400078e0013 */
[----:B---3--:R-:W-:Y:S02]  /*1fef0*/  IMAD.MOV.U32 R24, RZ, RZ, R12 ;  /* 0x000000ffff187224 */ /* 0x008fe400078e000c */
[----:B------:R-:W-:Y:S01]  /*1ff00*/  IMAD.MOV.U32 R3, RZ, RZ, R13 ;  /* 0x000000ffff037224 */ /* 0x000fe200078e000d */
[----:B----4-:R-:W-:Y:S01]  /*1ff10*/  HMMA.16816.F32.BF16 R8, R4, R12, R8 ;  /* 0x0000000c0408723c */ /* 0x010fe20000041808 */
[----:B------:R-:W0:-:S15]  /*1ff20*/  LDSM.16.MT88.4 R12, [R28+UR5+0x80] ;  /* 0x000080051c0c783b */ /* 0x000e1e0008004200 */
[----:B------:R-:W-:-:S03]  /*1ff30*/  NOP ;  /* 0x0000000000007918 */ /* 0x000fc60000000000 */
[----:B------:R1:W-:Y:S04]  /*1ff40*/  STL.64 [R1+0xe0], R8 ;  /* 0x0000e00801007387 */ /* 0x0003e80000100a00 */
[----:B------:R2:W-:Y:S04]  /*1ff50*/  STL.64 [R1+0xe8], R10 ;  /* 0x0000e80a01007387 */ /* 0x0005e80000100a00 */
[----:B-1----:R-:W3:Y:S04]  /*1ff60*/  LDL.LU.64 R8, [R1+0x210] ;  /* 0x0002100001087983 */ /* 0x002ee80000300a00 */
[----:B--2---:R-:W3:Y:S04]  /*1ff70*/  LDL.LU.64 R10, [R1+0x218] ;  /* 0x00021800010a7983 */ /* 0x004ee80000300a00 */
[----:B0-----:R-:W-:Y:S04]  /*1ff80*/  STL.64 [R1+0x23a8], R14 ;  /* 0x0023a80e01007387 */ /* 0x001fe80000100a00 */
[----:B------:R0:W-:Y:S02]  /*1ff90*/  STL.64 [R1+0x23a0], R12 ;  /* 0x0023a00c01007387 */ /* 0x0001e40000100a00 */
[----:B0-----:R-:W-:-:S02]  /*1ffa0*/  IMAD.MOV.U32 R12, RZ, RZ, R25 ;  /* 0x000000ffff0c7224 */ /* 0x001fc400078e0019 */
[----:B------:R-:W-:Y:S02]  /*1ffb0*/  IMAD.MOV.U32 R25, RZ, RZ, R21 ;  /* 0x000000ffff197224 */ /* 0x000fe400078e0015 */
[----:B------:R-:W3:Y:S04]  /*1ffc0*/  LDL.LU.64 R20, [R1+0x2440] ;  /* 0x0024400001147983 */ /* 0x000ee80000300a00 */
[----:B------:R-:W-:Y:S04]  /*1ffd0*/  STL.64 [R1+0xd0], R16 ;  /* 0x0000d01001007387 */ /* 0x000fe80000100a00 */
[----:B------:R-:W-:Y:S04]  /*1ffe0*/  STL [R1+0xd8], R18 ;  /* 0x0000d81201007387 */ /* 0x000fe80000100800 */
[----:B------:R-:W0:Y:S04]  /*1fff0*/  LDSM.16.MT88.4 R16, [R2+UR5+0x80] ;  /* 0x000080050210783b */ /* 0x000e280008004200 */
[----:B------:R-:W-:Y:S04]  /*20000*/  STL [R1+0x2278], R29 ;  /* 0x0022781d01007387 */ /* 0x000fe80000100800 */
[----:B0-----:R-:W-:Y:S04]  /*20010*/  STL.64 [R1+0x2340], R18 ;  /* 0x0023401201007387 */ /* 0x001fe80000100a00 */
[----:B------:R0:W-:Y:S04]  /*20020*/  STL.64 [R1+0x2338], R16 ;  /* 0x0023381001007387 */ /* 0x0001e80000100a00 */
[----:B0-----:R-:W2:Y:S01]  /*20030*/  LDL.LU.64 R16, [R1+0x70] ;  /* 0x0000700001107983 */ /* 0x001ea20000300a00 */
[----:B------:R-:W-:-:S03]  /*20040*/  IMAD.MOV.U32 R13, RZ, RZ, R0 ;  /* 0x000000ffff0d7224 */ /* 0x000fc600078e0000 */
[----:B--2---:R0:W-:Y:S04]  /*20050*/  STL.64 [R1+0x23e8], R16 ;  /* 0x0023e81001007387 */ /* 0x0041e80000100a00 */
[----:B0-----:R-:W2:Y:S04]  /*20060*/  LDL.LU.64 R16, [R1+0x1f0] ;  /* 0x0001f00001107983 */ /* 0x001ea80000300a00 */
[----:B------:R-:W2:Y:S04]  /*20070*/  LDL.LU.64 R18, [R1+0x1f8] ;  /* 0x0001f80001127983 */ /* 0x000ea80000300a00 */
[----:B------:R0:W-:Y:S01]  /*20080*/  STL [R1+0x21b4], R2 ;  /* 0x0021b40201007387 */ /* 0x0001e20000100800 */
[----:B---3--:R-:W-:Y:S01]  /*20090*/  HMMA.16816.F32.BF16 R8, R4, R20, R8 ;  /* 0x000000140408723c */ /* 0x008fe20000041808 */
[----:B------:R-:W-:-:S02]  /*200a0*/  IMAD.MOV.U32 R0, RZ, RZ, R21 ;  /* 0x000000ffff007224 */ /* 0x000fc400078e0015 */
[----:B0-----:R-:W-:Y:S02]  /*200b0*/  IMAD.MOV.U32 R2, RZ, RZ, R20 ;  /* 0x000000ffff027224 */ /* 0x001fe400078e0014 */
[----:B------:R-:W0:-:S14]  /*200c0*/  LDSM.16.MT88.4 R20, [R28+UR5+0x1000] ;  /* 0x001000051c14783b */ /* 0x000e1c0008004200 */
[----:B------:R-:W-:Y:S04]  /*200d0*/  STL.64 [R1+0xc0], R8 ;  /* 0x0000c00801007387 */ /* 0x000fe80000100a00 */
[----:B------:R1:W-:Y:S04]  /*200e0*/  STL.64 [R1+0xc8], R10 ;  /* 0x0000c80a01007387 */ /* 0x0003e80000100a00 */
[----:B-1----:R-:W3:Y:S04]  /*200f0*/  LDL.LU.64 R10, [R1+0x2438] ;  /* 0x00243800010a7983 */ /* 0x002ee80000300a00 */
[----:B------:R-:W3:Y:S04]  /*20100*/  LDL.LU.64 R8, [R1+0x2430] ;  /* 0x0024300001087983 */ /* 0x000ee80000300a00 */
[----:B0-----:R-:W-:Y:S04]  /*20110*/  STL.64 [R1+0x2298], R22 ;  /* 0x0022981601007387 */ /* 0x001fe80000100a00 */
[----:B------:R-:W-:Y:S01]  /*20120*/  STL.64 [R1+0x2290], R20 ;  /* 0x0022901401007387 */ /* 0x000fe20000100a00 */
[----:B--2---:R-:W-:Y:S01]  /*20130*/  HMMA.16816.F32.BF16 R4, R4, R12, R16 ;  /* 0x0000000c0404723c */ /* 0x004fe20000041810 */
[----:B------:R-:W-:-:S15]  /*20140*/  IMAD.MOV.U32 R16, RZ, RZ, R27 ;  /* 0x000000ffff107224 */ /* 0x000fde00078e001b */
[----:B------:R-:W-:-:S03]  /*20150*/  NOP ;  /* 0x0000000000007918 */ /* 0x000fc60000000000 */
[----:B------:R-:W-:Y:S04]  /*20160*/  STL.64 [R1+0xb0], R4 ;  /* 0x0000b00401007387 */ /* 0x000fe80000100a00 */
[----:B------:R-:W-:Y:S04]  /*20170*/  STL [R1+0xb8], R6 ;  /* 0x0000b80601007387 */ /* 0x000fe80000100800 */
[----:B------:R-:W2:Y:S04]  /*20180*/  LDL.LU R27, [R1+0x2428] ;  /* 0x00242800011b7983 */ /* 0x000ea80000300800 */
[----:B------:R-:W4:Y:S04]  /*20190*/  LDL R17, [R1+0x84] ;  /* 0x0000840001117983 */ /* 0x000f280000100800 */
[----:B----4-:R0:W-:Y:S04]  /*201a0*/  STL.64 [R1+0x23f8], R16 ;  /* 0x0023f81001007387 */ /* 0x0101e80000100a00 */
[----:B0-----:R-:W4:Y:S04]  /*201b0*/  LDL R16, [R1+0x90] ;  /* 0x0000900001107983 */ /* 0x001f280000100800 */
[----:B------:R-:W4:Y:S04]  /*201c0*/  LDL R17, [R1+0x94] ;  /* 0x0000940001117983 */ /* 0x000f280000100800 */
[----:B----4-:R0:W-:Y:S04]  /*201d0*/  STL.64 [R1+0x2410], R16 ;  /* 0x0024101001007387 */ /* 0x0101e80000100a00 */
[----:B0-----:R-:W3:Y:S04]  /*201e0*/  LDL R16, [R1+0xa0] ;  /* 0x0000a00001107983 */ /* 0x001ee80000100800 */
[----:B------:R-:W4:Y:S04]  /*201f0*/  LDL.LU.64 R12, [R1+0x1c0] ;  /* 0x0001c000010c7983 */ /* 0x000f280000300a00 */
[----:B------:R-:W2:Y:S04]  /*20200*/  LDL.LU.64 R14, [R1+0x1c8] ;  /* 0x0001c800010e7983 */ /* 0x000ea80000300a00 */
[----:B--2---:R-:W-:Y:S04]  /*20210*/  STL.64 [R1+0x23b8], R14 ;  /* 0x0023b80e01007387 */ /* 0x004fe80000100a00 */
[----:B----4-:R0:W-:Y:S02]  /*20220*/  STL.64 [R1+0x23b0], R12 ;  /* 0x0023b00c01007387 */ /* 0x0101e40000100a00 */
[----:B0-----:R-:W-:-:S02]  /*20230*/  IMAD.MOV.U32 R12, RZ, RZ, R26 ;  /* 0x000000ffff0c7224 */ /* 0x001fc400078e001a */
[----:B------:R-:W-:-:S05]  /*20240*/  IMAD.MOV.U32 R13, RZ, RZ, R25 ;  /* 0x000000ffff0d7224 */ /* 0x000fca00078e0019 */
[----:B------:R0:W-:Y:S02]  /*20250*/  STL.64 [R1+0x23d0], R12 ;  /* 0x0023d00c01007387 */ /* 0x0001e40000100a00 */
[----:B0-----:R-:W-:Y:S02]  /*20260*/  IMAD.MOV.U32 R12, RZ, RZ, R24 ;  /* 0x000000ffff0c7224 */ /* 0x001fe400078e0018 */
[----:B------:R-:W-:-:S05]  /*20270*/  IMAD.MOV.U32 R13, RZ, RZ, R3 ;  /* 0x000000ffff0d7224 */ /* 0x000fca00078e0003 */
[----:B------:R0:W-:Y:S04]  /*20280*/  STL.64 [R1+0x23f0], R12 ;  /* 0x0023f00c01007387 */ /* 0x0001e80000100a00 */
[----:B0-----:R-:W2:Y:S04]  /*20290*/  LDL.LU.64 R12, [R1+0x200] ;  /* 0x00020000010c7983 */ /* 0x001ea80000300a00 */
[----:B------:R-:W4:Y:S04]  /*202a0*/  LDL.LU.64 R14, [R1+0x208] ;  /* 0x00020800010e7983 */ /* 0x000f280000300a00 */
[----:B----4-:R-:W-:Y:S04]  /*202b0*/  STL.64 [R1+0x2408], R14 ;  /* 0x0024080e01007387 */ /* 0x010fe80000100a00 */
[----:B--2---:R0:W-:Y:S04]  /*202c0*/  STL.64 [R1+0x2400], R12 ;  /* 0x0024000c01007387 */ /* 0x0041e80000100a00 */
[----:B0-----:R-:W2:Y:S04]  /*202d0*/  LDL.LU.64 R12, [R1+0x270] ;  /* 0x00027000010c7983 */ /* 0x001ea80000300a00 */
[----:B------:R-:W4:Y:S01]  /*202e0*/  LDL.LU.64 R14, [R1+0x278] ;  /* 0x00027800010e7983 */ /* 0x000f220000300a00 */
[----:B------:R-:W-:-:S03]  /*202f0*/  IMAD.MOV.U32 R17, RZ, RZ, R27 ;  /* 0x000000ffff117224 */ /* 0x000fc600078e001b */
[----:B----4-:R-:W-:Y:S04]  /*20300*/  STL.64 [R1+0x2420], R14 ;  /* 0x0024200e01007387 */ /* 0x010fe80000100a00 */
[----:B--2---:R0:W-:Y:S04]  /*20310*/  STL.64 [R1+0x2418], R12 ;  /* 0x0024180c01007387 */ /* 0x0041e80000100a00 */
[----:B0-----:R-:W3:Y:S04]  /*20320*/  LDL.LU.64 R12, [R1+0x2b0] ;  /* 0x0002b000010c7983 */ /* 0x001ee80000300a00 */
[----:B------:R-:W3:Y:S04]  /*20330*/  LDL.LU.64 R14, [R1+0x2b8] ;  /* 0x0002b800010e7983 */ /* 0x000ee80000300a00 */
[----:B------:R-:W2:Y:S04]  /*20340*/  LDL.LU.64 R20, [R1+0x1e0] ;  /* 0x0001e00001147983 */ /* 0x000ea80000300a00 */
[----:B------:R-:W2:Y:S04]  /*20350*/  LDL.LU.64 R22, [R1+0x1e8] ;  /* 0x0001e80001167983 */ /* 0x000ea80000300a00 */
[----:B------:R-:W4:Y:S04]  /*20360*/  LDL.LU.64 R24, [R1+0x130] ;  /* 0x0001300001187983 */ /* 0x000f280000300a00 */
[----:B------:R-:W2:Y:S01]  /*20370*/  LDL.LU.64 R26, [R1+0x138] ;  /* 0x00013800011a7983 */ /* 0x000ea20000300a00 */
[----:B------:R-:W-:-:S03]  /*20380*/  IMAD.MOV.U32 R29, RZ, RZ, R7 ;  /* 0x000000ffff1d7224 */ /* 0x000fc600078e0007 */
[----:B------:R-:W0:Y:S04]  /*20390*/  LDSM.16.MT88.4 R4, [R28+UR5+0x1080] ;  /* 0x001080051c04783b */ /* 0x000e280008004200 */
[----:B--2---:R-:W-:Y:S04]  /*203a0*/  STL.64 [R1+0x23c8], R26 ;  /* 0x0023c81a01007387 */ /* 0x004fe80000100a00 */
[----:B----4-:R1:W-:Y:S04]  /*203b0*/  STL.64 [R1+0x23c0], R24 ;  /* 0x0023c01801007387 */ /* 0x0103e80000100a00 */
[----:B-1----:R-:W2:Y:S04]  /*203c0*/  LDL.LU.64 R24, [R1+0x1b0] ;  /* 0x0001b00001187983 */ /* 0x002ea80000300a00 */
[----:B------:R-:W4:Y:S01]  /*203d0*/  LDL.LU.64 R26, [R1+0x1b8] ;  /* 0x0001b800011a7983 */ /* 0x000f220000300a00 */
[C---:B---3--:R-:W-:Y:S03]  /*203e0*/  HMMA.16816.F32.BF16 R16, R8.reuse, R16, R12 ;  /* 0x000000100810723c */ /* 0x048fe6000004180c */
[----:B----4-:R-:W-:Y:S04]  /*203f0*/  STL.64 [R1+0x23e0], R26 ;  /* 0x0023e01a01007387 */ /* 0x010fe80000100a00 */
[----:B--2---:R1:W-:Y:S04]  /*20400*/  STL.64 [R1+0x23d8], R24 ;  /* 0x0023d81801007387 */ /* 0x0043e80000100a00 */
[----:B-1----:R-:W2:Y:S04]  /*20410*/  LDL.LU.64 R24, [R1+0x1d0] ;  /* 0x0001d00001187983 */ /* 0x002ea80000300a00 */
[----:B------:R-:W2:Y:S04]  /*20420*/  LDL.LU.64 R26, [R1+0x1d8] ;  /* 0x0001d800011a7983 */ /* 0x000ea80000300a00 */
[----:B------:R-:W-:Y:S04]  /*20430*/  STL [R1+0x227c], R29 ;  /* 0x00227c1d01007387 */ /* 0x000fe80000100800 */
[----:B0-----:R-:W-:Y:S04]  /*20440*/  STL.64 [R1+0x2208], R6 ;  /* 0x0022080601007387 */ /* 0x001fe80000100a00 */
[----:B------:R0:W-:Y:S04]  /*20450*/  STL.64 [R1+0x2200], R4 ;  /* 0x0022000401007387 */ /* 0x0001e80000100a00 */
[----:B0-----:R-:W3:Y:S04]  /*20460*/  LDL.LU.64 R4, [R1+0x30] ;  /* 0x0000300001047983 */ /* 0x001ee80000300a00 */
[----:B------:R-:W4:Y:S04]  /*20470*/  LDL.LU.64 R6, [R1+0x38] ;  /* 0x0000380001067983 */ /* 0x000f280000300a00 */
[----:B------:R-:W-:Y:S04]  /*20480*/  STL [R1+0x21b0], R28 ;  /* 0x0021b01c01007387 */ /* 0x000fe80000100800 */
[----:B------:R-:W2:Y:S04]  /*20490*/  LDL.LU.64 R14, [R1+0x2420] ;  /* 0x00242000010e7983 */ /* 0x000ea80000300a00 */
[----:B------:R-:W2:Y:S04]  /*204a0*/  LDL.LU.64 R12, [R1+0x2418] ;  /* 0x00241800010c7983 */ /* 0x000ea80000300a00 */
[----:B------:R0:W-:Y:S04]  /*204b0*/  STL.64 [R1+0x160], R16 ;  /* 0x0001601001007387 */ /* 0x0001e80000100a00 */
[----:B------:R2:W-:Y:S04]  /*204c0*/  STL.64 [R1+0x168], R18 ;  /* 0x0001681201007387 */ /* 0x0005e80000100a00 */
[----:B0-----:R-:W2:Y:S02]  /*204d0*/  LDL.LU.64 R16, [R1+0x2410] ;  /* 0x0024100001107983 */ /* 0x001ea40000300a00 */
[----:B--2---:R-:W-:Y:S02]  /*204e0*/  HMMA.16816.F32.BF16 R16, R8, R16, R12 ;  /* 0x000000100810723c */ /* 0x004fe4000004180c */
[----:B------:R-:W2:Y:S04]  /*204f0*/  LDL.LU.64 R14, [R1+0x2408] ;  /* 0x00240800010e7983 */ /* 0x000ea80000300a00 */
[----:B------:R-:W2:-:S13]  /*20500*/  LDL.LU.64 R12, [R1+0x2400] ;  /* 0x00240000010c7983 */ /* 0x000e9a0000300a00 */
[----:B------:R0:W-:Y:S04]  /*20510*/  STL.64 [R1+0x170], R16 ;  /* 0x0001701001007387 */ /* 0x0001e80000100a00 */
[----:B------:R2:W-:Y:S04]  /*20520*/  STL.64 [R1+0x178], R18 ;  /* 0x0001781201007387 */ /* 0x0005e80000100a00 */
[----:B0-----:R-:W2:Y:S02]  /*20530*/  LDL.LU.64 R16, [R1+0x23f8] ;  /* 0x0023f80001107983 */ /* 0x001ea40000300a00 */
[----:B--2---:R-:W-:Y:S02]  /*20540*/  HMMA.16816.F32.BF16 R16, R8, R16, R12 ;  /* 0x000000100810723c */ /* 0x004fe4000004180c */
[----:B------:R-:W2:-:S15]  /*20550*/  LDL.LU.64 R12, [R1+0x23f0] ;  /* 0x0023f000010c7983 */ /* 0x000e9e0000300a00 */
[----:B------:R-:W-:Y:S02]  /*20560*/  NOP ;  /* 0x0000000000007918 */ /* 0x000fe40000000000 */
[----:B------:R0:W-:Y:S04]  /*20570*/  STL.64 [R1+0x180], R16 ;  /* 0x0001801001007387 */ /* 0x0001e80000100a00 */
[----:B------:R-:W-:Y:S04]  /*20580*/  STL.64 [R1+0x188], R18 ;  /* 0x0001881201007387 */ /* 0x000fe80000100a00 */
[----:B0-----:R-:W2:Y:S02]  /*20590*/  LDL.LU.64 R16, [R1+0x23e8] ;  /* 0x0023e80001107983 */ /* 0x001ea40000300a00 */
[----:B--2---:R-:W-:-:S15]  /*205a0*/  HMMA.16816.F32.BF16 R20, R8, R16, R20 ;  /* 0x000000100814723c */ /* 0x004fde0000041814 */
[----:B------:R-:W-:-:S04]  /*205b0*/  NOP ;  /* 0x0000000000007918 */ /* 0x000fc80000000000 */
[----:B------:R0:W-:Y:S04]  /*205c0*/  STL.64 [R1+0x190], R20 ;  /* 0x0001901401007387 */ /* 0x0001e80000100a00 */
[----:B------:R1:W-:Y:S04]  /*205d0*/  STL.64 [R1+0x198], R22 ;  /* 0x0001981601007387 */ /* 0x0003e80000100a00 */
[----:B0-----:R-:W2:Y:S04]  /*205e0*/  LDL.LU.64 R20, [R1+0x390] ;  /* 0x0003900001147983 */ /* 0x001ea80000300a00 */
[----:B-1----:R-:W2:Y:S04]  /*205f0*/  LDL.LU.64 R22, [R1+0x398] ;  /* 0x0003980001167983 */ /* 0x002ea80000300a00 */
[----:B------:R0:W-:Y:S04]  /*20600*/  STL.64 [R1+0x2380], R16 ;  /* 0x0023801001007387 */ /* 0x0001e80000100a00 */
[----:B0-----:R-:W2:Y:S01]  /*20610*/  LDL.LU.64 R16, [R1+0x80] ;  /* 0x0000800001107983 */ /* 0x001ea20000300a00 */
[C---:B------:R-:W-:Y:S03]  /*20620*/  HMMA.16816.F32.BF16 R12, R8.reuse, R12, R24 ;  /* 0x0000000c080c723c */ /* 0x040fe60000041818 */
[----:B--2---:R-:W-:Y:S04]  /*20630*/  STL.64 [R1+0x2388], R16 ;  /* 0x0023881001007387 */ /* 0x004fe80000100a00 */
[----:B------:R-:W2:Y:S04]  /*20640*/  LDL.LU.64 R26, [R1+0x23e0] ;  /* 0x0023e000011a7983 */ /* 0x000ea80000300a00 */
[----:B------:R-:W2:Y:S08]  /*20650*/  LDL.LU.64 R24, [R1+0x23d8] ;  /* 0x0023d80001187983 */ /* 0x000eb00000300a00 */
[----:B------:R0:W-:Y:S04]  /*20660*/  STL.64 [R1+0x1a0], R12 ;  /* 0x0001a00c01007387 */ /* 0x0001e80000100a00 */
[----:B------:R2:W-:Y:S04]  /*20670*/  STL.64 [R1+0x1a8], R14 ;  /* 0x0001a80e01007387 */ /* 0x0005e80000100a00 */
[----:B0-----:R-:W2:Y:S02]  /*20680*/  LDL.LU.64 R12, [R1+0x23d0] ;  /* 0x0023d000010c7983 */ /* 0x001ea40000300a00 */
[----:B--2---:R-:W-:Y:S02]  /*20690*/  HMMA.16816.F32.BF16 R12, R8, R12, R24 ;  /* 0x0000000c080c723c */ /* 0x004fe40000041818 */
[----:B------:R-:W3:Y:S04]  /*206a0*/  LDL.LU.64 R26, [R1+0x23c8] ;  /* 0x0023c800011a7983 */ /* 0x000ee80000300a00 */
[----:B------:R-:W3:-:S13]  /*206b0*/  LDL.LU.64 R24, [R1+0x23c0] ;  /* 0x0023c00001187983 */ /* 0x000eda0000300a00 */
[----:B------:R-:W-:Y:S04]  /*206c0*/  STL.64 [R1+0x1b0], R12 ;  /* 0x0001b00c01007387 */ /* 0x000fe80000100a00 */
[----:B------:R0:W-:Y:S04]  /*206d0*/  STL.64 [R1+0x1b8], R14 ;  /* 0x0001b80e01007387 */ /* 0x0001e80000100a00 */
[----:B0-----:R-:W2:Y:S04]  /*206e0*/  LDL.LU.64 R14, [R1+0x23b8] ;  /* 0x0023b800010e7983 */ /* 0x001ea80000300a00 */
[----:B------:R-:W2:Y:S01]  /*206f0*/  LDL.LU.64 R12, [R1+0x23b0] ;  /* 0x0023b000010c7983 */ /* 0x000ea20000300a00 */
[----:B------:R-:W-:Y:S01]  /*20700*/  MOV R16, R2 ;  /* 0x0000000200107202 */ /* 0x000fe20000000f00 */
[----:B------:R-:W-:-:S07]  /*20710*/  IMAD.MOV.U32 R17, RZ, RZ, R0 ;  /* 0x000000ffff117224 */ /* 0x000fce00078e0000 */
[C---:B--2---:R-:W-:Y:S08]  /*20720*/  HMMA.16816.F32.BF16 R16, R8.reuse, R16, R12 ;  /* 0x000000100810723c */ /* 0x044ff0000004180c */
[----:B---3--:R-:W-:Y:S01]  /*20730*/  HMMA.16816.F32.BF16 R8, R8, R4, R24 ;  /* 0x000000040808723c */ /* 0x008fe20000041818 */
[----:B------:R-:W2:Y:S04]  /*20740*/  LDL.LU.64 R14, [R1+0x23a8] ;  /* 0x0023a800010e7983 */ /* 0x000ea80000300a00 */
[----:B------:R-:W2:Y:S06]  /*20750*/  LDL.LU.64 R12, [R1+0x23a0] ;  /* 0x0023a000010c7983 */ /* 0x000eac0000300a00 */
[----:B------:R0:W-:Y:S04]  /*20760*/  STL.64 [R1+0x210], R16 ;  /* 0x0002101001007387 */ /* 0x0001e80000100a00 */
[----:B------:R1:W-:Y:S04]  /*20770*/  STL.64 [R1+0x218], R18 ;  /* 0x0002181201007387 */ /* 0x0003e80000100a00 */
[----:B0-----:R-:W2:Y:S04]  /*20780*/  LDL.LU.64 R16, [R1+0x380] ;  /* 0x0003800001107983 */ /* 0x001ea80000300a00 */
[----:B-1----:R-:W2:Y:S04]  /*20790*/  LDL.LU.64 R18, [R1+0x388] ;  /* 0x0003880001127983 */ /* 0x002ea80000300a00 */
[----:B------:R-:W-:Y:S04]  /*207a0*/  STL.64 [R1+0x200], R8 ;  /* 0x0002000801007387 */ /* 0x000fe80000100a00 */
[----:B------:R-:W-:Y:S04]  /*207b0*/  STL.64 [R1+0x208], R10 ;  /* 0x0002080a01007387 */ /* 0x000fe80000100a00 */
[----:B------:R-:W3:Y:S04]  /*207c0*/  LDL.LU.64 R24, [R1+0x370] ;  /* 0x0003700001187983 */ /* 0x000ee80000300a00 */
[----:B------:R-:W2:Y:S04]  /*207d0*/  LDL.LU.64 R26, [R1+0x378] ;  /* 0x00037800011a7983 */ /* 0x000ea80000300a00 */
[----:B--2---:R-:W-:Y:S04]  /*207e0*/  STL.64 [R1+0x2398], R26 ;  /* 0x0023981a01007387 */ /* 0x004fe80000100a00 */
[----:B---3--:R0:W-:Y:S04]  /*207f0*/  STL.64 [R1+0x2390], R24 ;  /* 0x0023901801007387 */ /* 0x0081e80000100a00 */
[----:B0-----:R-:W2:Y:S04]  /*20800*/  LDL.LU.64 R24, [R1+0x90] ;  /* 0x0000900001187983 */ /* 0x001ea80000300a00 */
[----:B----4-:R-:W-:Y:S04]  /*20810*/  STL.64 [R1+0x2350], R6 ;  /* 0x0023500601007387 */ /* 0x010fe80000100a00 */
[----:B------:R0:W-:Y:S04]  /*20820*/  STL.64 [R1+0x2348], R4 ;  /* 0x0023480401007387 */ /* 0x0001e80000100a00 */
[----:B0-----:R-:W3:Y:S01]  /*20830*/  LDL.LU.64 R4, [R1+0xa0] ;  /* 0x0000a00001047983 */ /* 0x001ee20000300a00 */
[C---:B--2---:R-:W-:Y:S08]  /*20840*/  HMMA.16816.F32.BF16 R16, R12.reuse, R24, R16 ;  /* 0x000000180c10723c */ /* 0x044ff00000041810 */
[----:B---3--:R-:W-:Y:S01]  /*20850*/  HMMA.16816.F32.BF16 R8, R12, R4, R20 ;  /* 0x000000040c08723c */ /* 0x008fe20000041814 */
[----:B------:R-:W-:-:S02]  /*20860*/  IMAD.MOV.U32 R23, RZ, RZ, R4 ;  /* 0x000000ffff177224 */ /* 0x000fc400078e0004 */
[----:B------:R-:W-:-:S15]  /*20870*/  IMAD.MOV.U32 R22, RZ, RZ, R5 ;  /* 0x000000ffff167224 */ /* 0x000fde00078e0005 */
[----:B------:R-:W-:Y:S01]  /*20880*/  NOP ;  /* 0x0000000000007918 */ /* 0x000fe20000000000 */
[----:B------:R-:W-:Y:S02]  /*20890*/  IMAD.MOV.U32 R0, RZ, RZ, R11 ;  /* 0x000000ffff007224 */ /* 0x000fe400078e000b */
[----:B------:R-:W-:Y:S01]  /*208a0*/  IMAD.MOV.U32 R3, RZ, RZ, R10 ;  /* 0x000000ffff037224 */ /* 0x000fe200078e000a */
[----:B------:R0:W-:Y:S04]  /*208b0*/  STL.64 [R1+0x10], R8 ;  /* 0x0000100801007387 */ /* 0x0001e80000100a00 */
[----:B------:R-:W2:Y:S04]  /*208c0*/  LDL.LU.64 R4, [R1+0x360] ;  /* 0x0003600001047983 */ /* 0x000ea80000300a00 */
[----:B------:R-:W2:Y:S04]  /*208d0*/  LDL.LU.64 R6, [R1+0x368] ;  /* 0x0003680001067983 */ /* 0x000ea80000300a00 */
[----:B------:R-:W-:Y:S04]  /*208e0*/  STL [R1+0x2284], R0 ;  /* 0x0022840001007387 */ /* 0x000fe80000100800 */
[----:B------:R1:W-:Y:S04]  /*208f0*/  STL [R1+0x2280], R3 ;  /* 0x0022800301007387 */ /* 0x0003e80000100800 */
[----:B------:R-:W3:Y:S01]  /*20900*/  LDL.LU.64 R26, [R1+0x2398] ;  /* 0x00239800011a7983 */ /* 0x000ee20000300a00 */
[----:B0-----:R-:W-:-:S02]  /*20910*/  IMAD.MOV.U32 R8, RZ, RZ, R24 ;  /* 0x000000ffff087224 */ /* 0x001fc400078e0018 */
[----:B-1----:R-:W-:Y:S02]  /*20920*/  IMAD.MOV.U32 R3, RZ, RZ, R25 ;  /* 0x000000ffff037224 */ /* 0x002fe400078e0019 */
[----:B------:R-:W3:Y:S04]  /*20930*/  LDL.LU.64 R24, [R1+0x2390] ;  /* 0x0023900001187983 */ /* 0x000ee80000300a00 */
[----:B------:R0:W-:Y:S04]  /*20940*/  STL.64 [R1], R16 ;  /* 0x0000001001007387 */ /* 0x0001e80000100a00 */
[----:B------:R-:W-:Y:S04]  /*20950*/  STL [R1+0x8], R18 ;  /* 0x0000081201007387 */ /* 0x000fe80000100800 */
[----:B0-----:R-:W3:Y:S01]  /*20960*/  LDL.LU.64 R16, [R1+0x2388] ;  /* 0x0023880001107983 */ /* 0x001ee20000300a00 */
[----:B------:R-:W-:-:S05]  /*20970*/  IMAD.MOV.U32 R29, RZ, RZ, R19 ;  /* 0x000000ffff1d7224 */ /* 0x000fca00078e0013 */
[----:B------:R-:W-:Y:S01]  /*20980*/  STL [R1+0x2288], R29 ;  /* 0x0022881d01007387 */ /* 0x000fe20000100800 */
[----:B---3--:R-:W-:Y:S01]  /*20990*/  HMMA.16816.F32.BF16 R24, R12, R16, R24 ;  /* 0x000000100c18723c */ /* 0x008fe20000041818 */
[----:B------:R-:W-:Y:S02]  /*209a0*/  IMAD.MOV.U32 R2, RZ, RZ, R16 ;  /* 0x000000ffff027224 */ /* 0x000fe400078e0010 */
[----:B------:R-:W-:Y:S02]  /*209b0*/  IMAD.MOV.U32 R0, RZ, RZ, R17 ;  /* 0x000000ffff007224 */ /* 0x000fe400078e0011 */
[----:B------:R-:W3:-:S14]  /*209c0*/  LDL.LU.64 R16, [R1+0x2380] ;  /* 0x0023800001107983 */ /* 0x000edc0000300a00 */
[----:B------:R0:W-:Y:S04]  /*209d0*/  STL.64 [R1+0x21d0], R26 ;  /* 0x0021d01a01007387 */ /* 0x0001e80000100a00 */
[----:B------:R1:W-:Y:S04]  /*209e0*/  STL.64 [R1+0x21c8], R24 ;  /* 0x0021c81801007387 */ /* 0x0003e80000100a00 */
[----:B0-----:R-:W4:Y:S01]  /*209f0*/  LDL R26, [R1+0x98] ;  /* 0x00009800011a7983 */ /* 0x001f220000100800 */
[----:B-1----:R-:W-:Y:S02]  /*20a00*/  IMAD.MOV.U32 R24, RZ, RZ, R8 ;  /* 0x000000ffff187224 */ /* 0x002fe400078e0008 */
[----:B------:R-:W-:Y:S01]  /*20a10*/  IMAD.MOV.U32 R25, RZ, RZ, R3 ;  /* 0x000000ffff197224 */ /* 0x000fe200078e0003 */
[----:B----4-:R-:W-:Y:S04]  /*20a20*/  STL [R1+0x228c], R26 ;  /* 0x00228c1a01007387 */ /* 0x010fe80000100800 */
[----:B------:R-:W4:Y:S01]  /*20a30*/  LDL R27, [R1+0x9c] ;  /* 0x00009c00011b7983 */ /* 0x000f220000100800 */
[----:B---3--:R-:W-:-:S02]  /*20a40*/  IMAD.MOV.U32 R21, RZ, RZ, R16 ;  /* 0x000000ffff157224 */ /* 0x008fc400078e0010 */
[----:B------:R-:W-:Y:S01]  /*20a50*/  IMAD.MOV.U32 R20, RZ, RZ, R17 ;  /* 0x000000ffff147224 */ /* 0x000fe200078e0011 */
[----:B--2---:R-:W-:Y:S01]  /*20a60*/  HMMA.16816.F32.BF16 R8, R12, R16, R4 ;  /* 0x000000100c08723c */ /* 0x004fe20000041804 */
[----:B----4-:R-:W-:Y:S04]  /*20a70*/  STL [R1+0x2378], R27 ;  /* 0x0023781b01007387 */ /* 0x010fe80000100800 */
[----:B------:R0:W-:Y:S04]  /*20a80*/  STL.64 [R1+0x2370], R24 ;  /* 0x0023701801007387 */ /* 0x0001e80000100a00 */
[----:B0-----:R-:W2:Y:S04]  /*20a90*/  LDL.LU.64 R24, [R1+0x60] ;  /* 0x0000600001187983 */ /* 0x001ea80000300a00 */
[----:B------:R-:W2:Y:S04]  /*20aa0*/  LDL.LU.64 R16, [R1+0x350] ;  /* 0x0003500001107983 */ /* 0x000ea80000300a00 */
[----:B------:R-:W2:Y:S04]  /*20ab0*/  LDL.LU.64 R18, [R1+0x358] ;  /* 0x0003580001127983 */ /* 0x000ea80000300a00 */
[----:B------:R-:W-:Y:S04]  /*20ac0*/  STL.64 [R1+0x2360], R22 ;  /* 0x0023601601007387 */ /* 0x000fe80000100a00 */
[----:B------:R0:W-:Y:S04]  /*20ad0*/  STL.64 [R1+0x2358], R20 ;  /* 0x0023581401007387 */ /* 0x0001e80000100a00 */
[----:B0-----:R-:W3:Y:S04]  /*20ae0*/  LDL.LU.64 R20, [R1+0x40] ;  /* 0x0000400001147983 */ /* 0x001ee80000300a00 */
[----:B---3--:R0:W-:Y:S04]  /*20af0*/  STL.64 [R1+0x2368], R20 ;  /* 0x0023681401007387 */ /* 0x0081e80000100a00 */
[----:B0-----:R-:W3:Y:S04]  /*20b00*/  LDL.LU.64 R20, [R1+0x50] ;  /* 0x0000500001147983 */ /* 0x001ee80000300a00 */
[----:B------:R0:W-:Y:S04]  /*20b10*/  STL.64 [R1+0x21c0], R10 ;  /* 0x0021c00a01007387 */ /* 0x0001e80000100a00 */
[----:B------:R1:W-:Y:S04]  /*20b20*/  STL.64 [R1+0x21b8], R8 ;  /* 0x0021b80801007387 */ /* 0x0003e80000100a00 */
[----:B0-----:R-:W4:Y:S04]  /*20b30*/  LDL R10, [R1+0x88] ;  /* 0x00008800010a7983 */ /* 0x001f280000100800 */
[----:B------:R-:W4:Y:S01]  /*20b40*/  LDL R11, [R1+0x8c] ;  /* 0x00008c00010b7983 */ /* 0x000f220000100800 */
[----:B-1----:R-:W-:-:S02]  /*20b50*/  IMAD.MOV.U32 R8, RZ, RZ, R2 ;  /* 0x000000ffff087224 */ /* 0x002fc400078e0002 */
[----:B------:R-:W-:Y:S01]  /*20b60*/  IMAD.MOV.U32 R9, RZ, RZ, R0 ;  /* 0x000000ffff097224 */ /* 0x000fe200078e0000 */
[----:B------:R-:W3:Y:S04]  /*20b70*/  LDL.LU.64 R4, [R1+0x330] ;  /* 0x0003300001047983 */ /* 0x000ee80000300a00 */
[----:B------:R-:W3:Y:S01]  /*20b80*/  LDL.LU.64 R6, [R1+0x338] ;  /* 0x0003380001067983 */ /* 0x000ee20000300a00 */
[----:B--2---:R-:W-:Y:S03]  /*20b90*/  HMMA.16816.F32.BF16 R16, R12, R24, R16 ;  /* 0x000000180c10723c */ /* 0x004fe60000041810 */
[----:B----4-:R-:W-:Y:S04]  /*20ba0*/  STL.64 [R1+0x2310], R10 ;  /* 0x0023100a01007387 */ /* 0x010fe80000100a00 */
[----:B------:R0:W-:Y:S04]  /*20bb0*/  STL.64 [R1+0x2308], R8 ;  /* 0x0023080801007387 */ /* 0x0001e80000100a00 */
[----:B------:R-:W2:Y:S01]  /*20bc0*/  LDL.LU R27, [R1+0x2378] ;  /* 0x00237800011b7983 */ /* 0x000ea20000300800 */
[----:B0-----:R-:W-:-:S02]  /*20bd0*/  IMAD.MOV.U32 R9, RZ, RZ, R25 ;  /* 0x000000ffff097224 */ /* 0x001fc400078e0019 */
[----:B------:R-:W-:Y:S02]  /*20be0*/  IMAD.MOV.U32 R8, RZ, RZ, R24 ;  /* 0x000000ffff087224 */ /* 0x000fe400078e0018 */
[----:B------:R-:W4:Y:S03]  /*20bf0*/  LDL.LU.64 R24, [R1+0x2370] ;  /* 0x0023700001187983 */ /* 0x000f260000300a00 */
[----:B------:R-:W-:Y:S02]  /*20c00*/  IMAD.MOV.U32 R26, RZ, RZ, R16 ;  /* 0x000000ffff1a7224 */ /* 0x000fe400078e0010 */
[----:B------:R-:W-:Y:S02]  /*20c10*/  IMAD.MOV.U32 R29, RZ, RZ, R17 ;  /* 0x000000ffff1d7224 */ /* 0x000fe400078e0011 */
[----:B------:R-:W-:Y:S02]  /*20c20*/  IMAD.MOV.U32 R0, RZ, RZ, R18 ;  /* 0x000000ffff007224 */ /* 0x000fe400078e0012 */
[----:B------:R-:W-:Y:S01]  /*20c30*/  IMAD.MOV.U32 R3, RZ, RZ, R19 ;  /* 0x000000ffff037224 */ /* 0x000fe200078e0013 */
[----:B------:R-:W3:Y:S04]  /*20c40*/  LDL.LU.64 R16, [R1+0x2f0] ;  /* 0x0002f00001107983 */ /* 0x000ee80000300a00 */
[----:B------:R-:W3:Y:S04]  /*20c50*/  LDL.LU.64 R18, [R1+0x2f8] ;  /* 0x0002f80001127983 */ /* 0x000ee80000300a00 */
[----:B--2---:R-:W-:Y:S04]  /*20c60*/  STL.64 [R1+0x2320], R26 ;  /* 0x0023201a01007387 */ /* 0x004fe80000100a00 */
[----:B----4-:R0:W-:Y:S04]  /*20c70*/  STL.64 [R1+0x2318], R24 ;  /* 0x0023181801007387 */ /* 0x0101e80000100a00 */
[----:B0-----:R-:W2:Y:S04]  /*20c80*/  LDL.LU.64 R24, [R1+0x340] ;  /* 0x0003400001187983 */ /* 0x001ea80000300a00 */
[----:B------:R-:W2:Y:S01]  /*20c90*/  LDL.LU.64 R26, [R1+0x348] ;  /* 0x00034800011a7983 */ /* 0x000ea20000300a00 */
[----:B---3--:R-:W-:-:S02]  /*20ca0*/  IMAD.MOV.U32 R11, RZ, RZ, R20 ;  /* 0x000000ffff0b7224 */ /* 0x008fc400078e0014 */
[----:B------:R-:W-:Y:S01]  /*20cb0*/  IMAD.MOV.U32 R10, RZ, RZ, R21 ;  /* 0x000000ffff0a7224 */ /* 0x000fe200078e0015 */
[----:B--2---:R-:W-:Y:S01]  /*20cc0*/  HMMA.16816.F32.BF16 R24, R12, R20, R24 ;  /* 0x000000140c18723c */ /* 0x004fe20000041818 */
[----:B------:R-:W2:-:S15]  /*20cd0*/  LDL.LU.64 R20, [R1+0x2368] ;  /* 0x0023680001147983 */ /* 0x000e9e0000300a00 */
[----:B------:R-:W-:-:S03]  /*20ce0*/  NOP ;  /* 0x0000000000007918 */ /* 0x000fc60000000000 */
[----:B------:R0:W-:Y:S04]  /*20cf0*/  STL.64 [R1+0x130], R24 ;  /* 0x0001301801007387 */ /* 0x0001e80000100a00 */
[----:B------:R-:W-:Y:S04]  /*20d00*/  STL [R1+0x138], R26 ;  /* 0x0001381a01007387 */ /* 0x000fe80000100800 */
[----:B------:R-:W3:Y:S01]  /*20d10*/  LDL.LU.64 R22, [R1+0x2360] ;  /* 0x0023600001167983 */ /* 0x000ee20000300a00 */
[----:B--2---:R-:W-:Y:S01]  /*20d20*/  HMMA.16816.F32.BF16 R4, R12, R20, R4 ;  /* 0x000000140c04723c */ /* 0x004fe20000041804 */
[----:B0-----:R-:W-:-:S02]  /*20d30*/  IMAD.MOV.U32 R25, RZ, RZ, R20 ;  /* 0x000000ffff197224 */ /* 0x001fc400078e0014 */
[----:B------:R-:W-:Y:S02]  /*20d40*/  IMAD.MOV.U32 R24, RZ, RZ, R21 ;  /* 0x000000ffff187224 */ /* 0x000fe400078e0015 */
[----:B------:R-:W2:-:S14]  /*20d50*/  LDL.LU.64 R20, [R1+0x2358] ;  /* 0x0023580001147983 */ /* 0x000e9c0000300a00 */
[----:B------:R-:W-:Y:S04]  /*20d60*/  STL.64 [R1+0x150], R4 ;  /* 0x0001500401007387 */ /* 0x000fe80000100a00 */
[----:B------:R0:W-:Y:S01]  /*20d70*/  STL [R1+0x158], R6 ;  /* 0x0001580601007387 */ /* 0x0001e20000100800 */
[----:B------:R-:W-:-:S03]  /*20d80*/  IMAD.MOV.U32 R2, RZ, RZ, R7 ;  /* 0x000000ffff027224 */ /* 0x000fc600078e0007 */
[----:B0-----:R-:W4:Y:S04]  /*20d90*/  LDL.LU.64 R6, [R1+0x2350] ;  /* 0x0023500001067983 */ /* 0x001f280000300a00 */
[----:B------:R-:W2:Y:S02]  /*20da0*/  LDL.LU.64 R4, [R1+0x2348] ;  /* 0x0023480001047983 */ /* 0x000ea40000300a00 */
[----:B--2---:R-:W-:Y:S02]  /*20db0*/  HMMA.16816.F32.BF16 R12, R12, R4, R16 ;  /* 0x000000040c0c723c */ /* 0x004fe40000041810 */
[----:B------:R-:W2:Y:S04]  /*20dc0*/  LDL.LU.64 R18, [R1+0x2340] ;  /* 0x0023400001127983 */ /* 0x000ea80000300a00 */
[----:B------:R-:W2:Y:S04]  /*20dd0*/  LDL.LU.64 R16, [R1+0x2338] ;  /* 0x0023380001107983 */ /* 0x000ea80000300a00 */
[----:B----4-:R-:W-:Y:S04]  /*20de0*/  STL.64 [R1+0x22a8], R6 ;  /* 0x0022a80601007387 */ /* 0x010fe80000100a00 */
[----:B------:R0:W-:Y:S02]  /*20df0*/  STL.64 [R1+0x22a0], R4 ;  /* 0x0022a00401007387 */ /* 0x0001e40000100a00 */
[----:B0-----:R-:W-:-:S02]  /*20e00*/  IMAD.MOV.U32 R4, RZ, RZ, R25 ;  /* 0x000000ffff047224 */ /* 0x001fc400078e0019 */
[----:B------:R-:W-:Y:S01]  /*20e10*/  IMAD.MOV.U32 R5, RZ, RZ, R24 ;  /* 0x000000ffff057224 */ /* 0x000fe200078e0018 */
[----:B------:R-:W-:Y:S04]  /*20e20*/  STL.64 [R1+0x140], R12 ;  /* 0x0001400c01007387 */ /* 0x000fe80000100a00 */
[----:B------:R-:W-:Y:S04]  /*20e30*/  STL.64 [R1+0x148], R14 ;  /* 0x0001480e01007387 */ /* 0x000fe80000100a00 */
[----:B------:R0:W-:Y:S02]  /*20e40*/  STL.64 [R1+0x22c0], R4 ;  /* 0x0022c00401007387 */ /* 0x0001e40000100a00 */
[----:B0-----:R-:W-:-:S02]  /*20e50*/  IMAD.MOV.U32 R4, RZ, RZ, R11 ;  /* 0x000000ffff047224 */ /* 0x001fc400078e000b */
[----:B------:R-:W-:-:S05]  /*20e60*/  IMAD.MOV.U32 R5, RZ, RZ, R10 ;  /* 0x000000ffff057224 */ /* 0x000fca00078e000a */
[----:B------:R0:W-:Y:S04]  /*20e70*/  STL.64 [R1+0x22d8], R4 ;  /* 0x0022d80401007387 */ /* 0x0001e80000100a00 */
[----:B0-----:R-:W4:Y:S04]  /*20e80*/  LDL.LU.64 R4, [R1+0x220] ;  /* 0x0002200001047983 */ /* 0x001f280000300a00 */
[----:B------:R-:W2:Y:S01]  /*20e90*/  LDL.LU.64 R6, [R1+0x228] ;  /* 0x0002280001067983 */ /* 0x000ea20000300a00 */
[----:B------:R-:W-:Y:S02]  /*20ea0*/  IMAD.MOV.U32 R28, RZ, RZ, R27 ;  /* 0x000000ffff1c7224 */ /* 0x000fe400078e001b */
[----:B------:R-:W-:-:S02]  /*20eb0*/  IMAD.MOV.U32 R27, RZ, RZ, R9 ;  /* 0x000000ffff1b7224 */ /* 0x000fc400078e0009 */
[----:B------:R-:W-:Y:S01]  /*20ec0*/  IMAD.MOV.U32 R26, RZ, RZ, R8 ;  /* 0x000000ffff1a7224 */ /* 0x000fe200078e0008 */
[----:B--2---:R-:W-:Y:S04]  /*20ed0*/  STL.64 [R1+0x22e8], R6 ;  /* 0x0022e80601007387 */ /* 0x004fe80000100a00 */
[----:B----4-:R0:W-:Y:S04]  /*20ee0*/  STL.64 [R1+0x22e0], R4 ;  /* 0x0022e00401007387 */ /* 0x0101e80000100a00 */
[----:B------:R-:W2:Y:S04]  /*20ef0*/  LDL.LU.64 R8, [R1+0x2e0] ;  /* 0x0002e00001087983 */ /* 0x000ea80000300a00 */
[----:B------:R-:W4:Y:S01]  /*20f00*/  LDL.LU.64 R10, [R1+0x2e8] ;  /* 0x0002e800010a7983 */ /* 0x000f220000300a00 */
[----:B---3--:R-:W-:-:S02]  /*20f10*/  IMAD.MOV.U32 R24, RZ, RZ, R23 ;  /* 0x000000ffff187224 */ /* 0x008fc400078e0017 */
[----:B------:R-:W-:Y:S02]  /*20f20*/  IMAD.MOV.U32 R25, RZ, RZ, R22 ;  /* 0x000000ffff197224 */ /* 0x000fe400078e0016 */
[----:B0-----:R-:W-:Y:S02]  /*20f30*/  IMAD.MOV.U32 R4, RZ, RZ, R21 ;  /* 0x000000ffff047224 */ /* 0x001fe400078e0015 */
[----:B------:R-:W-:Y:S01]  /*20f40*/  IMAD.MOV.U32 R5, RZ, RZ, R20 ;  /* 0x000000ffff057224 */ /* 0x000fe200078e0014 */
[----:B----4-:R-:W-:Y:S04]  /*20f50*/  STL.64 [R1+0x2330], R10 ;  /* 0x0023300a01007387 */ /* 0x010fe80000100a00 */
[----:B--2---:R0:W-:Y:S04]  /*20f60*/  STL.64 [R1+0x2328], R8 ;  /* 0x0023280801007387 */ /* 0x0041e80000100a00 */
[----:B0-----:R-:W2:Y:S04]  /*20f70*/  LDL.LU.64 R8, [R1+0x320] ;  /* 0x0003200001087983 */ /* 0x001ea80000300a00 */
[----:B------:R-:W2:Y:S04]  /*20f80*/  LDL.LU.64 R10, [R1+0x328] ;  /* 0x00032800010a7983 */ /* 0x000ea80000300a00 */
[----:B------:R0:W-:Y:S04]  /*20f90*/  STL.64 [R1+0x2300], R4 ;  /* 0x0023000401007387 */ /* 0x0001e80000100a00 */
[----:B0-----:R-:W3:Y:S04]  /*20fa0*/  LDL.LU.64 R4, [R1+0x2a0] ;  /* 0x0002a00001047983 */ /* 0x001ee80000300a00 */
[----:B------:R-:W3:Y:S04]  /*20fb0*/  LDL.LU.64 R6, [R1+0x2a8] ;  /* 0x0002a80001067983 */ /* 0x000ee80000300a00 */
[----:B------:R-:W4:Y:S04]  /*20fc0*/  LDL.LU.64 R20, [R1+0x240] ;  /* 0x0002400001147983 */ /* 0x000f280000300a00 */
[----:B------:R-:W2:Y:S04]  /*20fd0*/  LDL.LU.64 R22, [R1+0x248] ;  /* 0x0002480001167983 */ /* 0x000ea80000300a00 */
[----:B--2---:R-:W-:Y:S04]  /*20fe0*/  STL.64 [R1+0x22b8], R22 ;  /* 0x0022b81601007387 */ /* 0x004fe80000100a00 */
[----:B----4-:R0:W-:Y:S04]  /*20ff0*/  STL.64 [R1+0x22b0], R20 ;  /* 0x0022b01401007387 */ /* 0x0101e80000100a00 */
[----:B0-----:R-:W2:Y:S04]  /*21000*/  LDL.LU.64 R20, [R1+0x250] ;  /* 0x0002500001147983 */ /* 0x001ea80000300a00 */
[----:B------:R-:W4:Y:S01]  /*21010*/  LDL.LU.64 R22, [R1+0x258] ;  /* 0x0002580001167983 */ /* 0x000f220000300a00 */
[----:B------:R-:W-:Y:S01]  /*21020*/  IMAD.MOV.U32 R12, RZ, RZ, R26 ;  /* 0x000000ffff0c7224 */ /* 0x000fe200078e001a */
[----:B------:R-:W-:-:S02]  /*21030*/  MOV R13, R27 ;  /* 0x0000001b000d7202 */ /* 0x000fc40000000f00 */
[C---:B------:R-:W-:Y:S01]  /*21040*/  HMMA.16816.F32.BF16 R24, R16.reuse, R24, R8 ;  /* 0x000000181018723c */ /* 0x040fe20000041808 */
[----:B----4-:R-:W-:Y:S04]  /*21050*/  STL.64 [R1+0x22d0], R22 ;  /* 0x0022d01601007387 */ /* 0x010fe80000100a00 */
[----:B--2---:R0:W-:Y:S04]  /*21060*/  STL.64 [R1+0x22c8], R20 ;  /* 0x0022c81401007387 */ /* 0x0041e80000100a00 */
[----:B0-----:R-:W2:Y:S04]  /*21070*/  LDL.LU.64 R20, [R1+0x230] ;  /* 0x0002300001147983 */ /* 0x001ea80000300a00 */
[----:B------:R-:W4:Y:S04]  /*21080*/  LDL.LU.64 R22, [R1+0x238] ;  /* 0x0002380001167983 */ /* 0x000f280000300a00 */
[----:B----4-:R-:W-:Y:S04]  /*21090*/  STL.64 [R1+0x22f8], R22 ;  /* 0x0022f81601007387 */ /* 0x010fe80000100a00 */
[----:B--2---:R0:W-:Y:S04]  /*210a0*/  STL.64 [R1+0x22f0], R20 ;  /* 0x0022f01401007387 */ /* 0x0041e80000100a00 */
[----:B0-----:R-:W2:Y:S04]  /*210b0*/  LDL.LU.64 R20, [R1+0x260] ;  /* 0x0002600001147983 */ /* 0x001ea80000300a00 */
[----:B------:R-:W2:Y:S04]  /*210c0*/  LDL.LU.64 R22, [R1+0x268] ;  /* 0x0002680001167983 */ /* 0x000ea80000300a00 */
[----:B------:R-:W4:Y:S04]  /*210d0*/  LDL R14, [R1+0x68] ;  /* 0x00006800010e7983 */ /* 0x000f280000100800 */
[----:B------:R-:W4:Y:S04]  /*210e0*/  LDL R15, [R1+0x6c] ;  /* 0x00006c00010f7983 */ /* 0x000f280000100800 */
[----:B------:R-:W2:Y:S04]  /*210f0*/  LDL.LU.64 R10, [R1+0x2330] ;  /* 0x00233000010a7983 */ /* 0x000ea80000300a00 */
[----:B------:R-:W2:Y:S04]  /*21100*/  LDL.LU.64 R8, [R1+0x2328] ;  /* 0x0023280001087983 */ /* 0x000ea80000300a00 */
[----:B------:R-:W-:Y:S04]  /*21110*/  STL.64 [R1+0x1f0], R24 ;  /* 0x0001f01801007387 */ /* 0x000fe80000100a00 */
[----:B------:R0:W-:Y:S04]  /*21120*/  STL.64 [R1+0x1f8], R26 ;  /* 0x0001f81a01007387 */ /* 0x0001e80000100a00 */
[----:B0-----:R-:W2:Y:S04]  /*21130*/  LDL.LU.64 R26, [R1+0x2320] ;  /* 0x00232000011a7983 */ /* 0x001ea80000300a00 */
[----:B------:R-:W2:Y:S02]  /*21140*/  LDL.LU.64 R24, [R1+0x2318] ;  /* 0x0023180001187983 */ /* 0x000ea40000300a00 */
[----:B--2---:R-:W-:-:S15]  /*21150*/  HMMA.16816.F32.BF16 R8, R16, R24, R8 ;  /* 0x000000181008723c */ /* 0x004fde0000041808 */
[----:B------:R-:W-:-:S04]  /*21160*/  NOP ;  /* 0x0000000000007918 */ /* 0x000fc80000000000 */
[----:B------:R-:W-:Y:S04]  /*21170*/  STL.64 [R1+0x1e0], R8 ;  /* 0x0001e00801007387 */ /* 0x000fe80000100a00 */
[----:B------:R0:W-:Y:S04]  /*21180*/  STL.64 [R1+0x1e8], R10 ;  /* 0x0001e80a01007387 */ /* 0x0001e80000100a00 */
[----:B0-----:R-:W2:Y:S04]  /*21190*/  LDL.LU.64 R10, [R1+0x2310] ;  /* 0x00231000010a7983 */ /* 0x001ea80000300a00 */
[----:B------:R-:W3:Y:S02]  /*211a0*/  LDL.LU.64 R8, [R1+0x2308] ;  /* 0x0023080001087983 */ /* 0x000ee40000300a00 */
[----:B---3--:R-:W-:-:S15]  /*211b0*/  HMMA.16816.F32.BF16 R4, R16, R8, R4 ;  /* 0x000000081004723c */ /* 0x008fde0000041804 */
[----:B------:R-:W-:-:S04]  /*211c0*/  NOP ;  /* 0x0000000000007918 */ /* 0x000fc80000000000 */
[----:B------:R0:W-:Y:S04]  /*211d0*/  STL.64 [R1+0x1d0], R4 ;  /* 0x0001d00401007387 */ /* 0x0001e80000100a00 */
[----:B------:R-:W-:Y:S04]  /*211e0*/  STL.64 [R1+0x1d8], R6 ;  /* 0x0001d80601007387 */ /* 0x000fe80000100a00 */
[----:B0-----:R-:W3:Y:S04]  /*211f0*/  LDL.LU.64 R4, [R1+0x2300] ;  /* 0x0023000001047983 */ /* 0x001ee80000300a00 */
[----:B--2---:R0:W-:Y:S04]  /*21200*/  STL.64 [R1+0x2270], R10 ;  /* 0x0022700a01007387 */ /* 0x0041e80000100a00 */
[----:B0-----:R-:W2:Y:S01]  /*21210*/  LDL.64 R10, [R1+0xa8] ;  /* 0x0000a800010a7983 */ /* 0x001ea20000100a00 */
[----:B---3--:R-:W-:Y:S03]  /*21220*/  HMMA.16816.F32.BF16 R4, R16, R4, R20 ;  /* 0x000000041004723c */ /* 0x008fe60000041814 */
[----:B------:R-:W3:Y:S04]  /*21230*/  LDL.LU.64 R22, [R1+0x22f8] ;  /* 0x0022f80001167983 */ /* 0x000ee80000300a00 */
[----:B------:R-:W3:-:S12]  /*21240*/  LDL.LU.64 R20, [R1+0x22f0] ;  /* 0x0022f00001147983 */ /* 0x000ed80000300a00 */
[----:B------:R-:W-:Y:S04]  /*21250*/  STL.64 [R1+0x1c0], R4 ;  /* 0x0001c00401007387 */ /* 0x000fe80000100a00 */
[----:B------:R0:W-:Y:S04]  /*21260*/  STL.64 [R1+0x1c8], R6 ;  /* 0x0001c80601007387 */ /* 0x0001e80000100a00 */
[----:B0-----:R-:W2:Y:S04]  /*21270*/  LDL.LU.64 R6, [R1+0x22e8] ;  /* 0x0022e80001067983 */ /* 0x001ea80000300a00 */
[----:B------:R-:W2:Y:S02]  /*21280*/  LDL.LU.64 R4, [R1+0x22e0] ;  /* 0x0022e00001047983 */ /* 0x000ea40000300a00 */
[----:B--2---:R-:W-:-:S15]  /*21290*/  HMMA.16816.F32.BF16 R4, R16, R12, R4 ;  /* 0x0000000c1004723c */ /* 0x004fde0000041804 */
[----:B------:R-:W-:-:S04]  /*212a0*/  NOP ;  /* 0x0000000000007918 */ /* 0x000fc80000000000 */
[----:B------:R0:W-:Y:S04]  /*212b0*/  STL.64 [R1+0x220], R4 ;  /* 0x0002200401007387 */ /* 0x0001e80000100a00 */
[----:B------:R-:W-:Y:S04]  /*212c0*/  STL.64 [R1+0x228], R6 ;  /* 0x0002280601007387 */ /* 0x000fe80000100a00 */
[----:B0-----:R-:W3:Y:S04]  /*212d0*/  LDL.LU.64 R4, [R1+0x22d8] ;  /* 0x0022d80001047983 */ /* 0x001ee80000300a00 */
[----:B----4-:R0:W-:Y:S04]  /*212e0*/  STL.64 [R1+0x2250], R14 ;  /* 0x0022500e01007387 */ /* 0x0101e80000100a00 */
[----:B------:R-:W2:Y:S04]  /*212f0*/  LDL.LU R12, [R1+0x120] ;  /* 0x00012000010c7983 */ /* 0x000ea80000300800 */
[----:B------:R-:W2:Y:S04]  /*21300*/  LDL.LU R13, [R1+0x124] ;  /* 0x00012400010d7983 */ /* 0x000ea80000300800 */
[----:B0-----:R-:W2:Y:S04]  /*21310*/  LDL.LU R14, [R1+0x128] ;  /* 0x00012800010e7983 */ /* 0x001ea80000300800 */
[----:B------:R-:W2:Y:S01]  /*21320*/  LDL.LU R15, [R1+0x12c] ;  /* 0x00012c00010f7983 */ /* 0x000ea20000300800 */
[----:B---3--:R-:W-:Y:S03]  /*21330*/  HMMA.16816.F32.BF16 R4, R16, R4, R20 ;  /* 0x000000041004723c */ /* 0x008fe60000041814 */
[----:B------:R-:W3:Y:S04]  /*21340*/  LDL.LU.64 R22, [R1+0x22d0] ;  /* 0x0022d00001167983 */ /* 0x000ee80000300a00 */
[----:B------:R-:W3:-:S12]  /*21350*/  LDL.LU.64 R20, [R1+0x22c8] ;  /* 0x0022c80001147983 */ /* 0x000ed80000300a00 */
[----:B------:R0:W-:Y:S04]  /*21360*/  STL.64 [R1+0x230], R4 ;  /* 0x0002300401007387 */ /* 0x0001e80000100a00 */
[----:B------:R3:W-:Y:S04]  /*21370*/  STL.64 [R1+0x238], R6 ;  /* 0x0002380601007387 */ /* 0x0007e80000100a00 */
[----:B0-----:R-:W3:Y:S02]  /*21380*/  LDL.LU.64 R4, [R1+0x22c0] ;  /* 0x0022c00001047983 */ /* 0x001ee40000300a00 */
[----:B---3--:R-:W-:Y:S02]  /*21390*/  HMMA.16816.F32.BF16 R4, R16, R4, R20 ;  /* 0x000000041004723c */ /* 0x008fe40000041814 */
[----:B------:R-:W3:Y:S04]  /*213a0*/  LDL.LU.64 R22, [R1+0x22b8] ;  /* 0x0022b80001167983 */ /* 0x000ee80000300a00 */
[----:B------:R-:W3:-:S13]  /*213b0*/  LDL.LU.64 R20, [R1+0x22b0] ;  /* 0x0022b00001147983 */ /* 0x000eda0000300a00 */
[----:B------:R-:W-:Y:S04]  /*213c0*/  STL.64 [R1+0x250], R4 ;  /* 0x0002500401007387 */ /* 0x000fe80000100a00 */
[----:B------:R0:W-:Y:S04]  /*213d0*/  STL.64 [R1+0x258], R6 ;  /* 0x0002580601007387 */ /* 0x0001e80000100a00 */
[----:B0-----:R-:W4:Y:S04]  /*213e0*/  LDL.LU.64 R6, [R1+0x22a8] ;  /* 0x0022a80001067983 */ /* 0x001f280000300a00 */
[----:B------:R-:W3:Y:S02]  /*213f0*/  LDL.LU.64 R4, [R1+0x22a0] ;  /* 0x0022a00001047983 */ /* 0x000ee40000300a00 */
[----:B---3--:R-:W-:Y:S02]  /*21400*/  HMMA.16816.F32.BF16 R16, R16, R4, R20 ;  /* 0x000000041010723c */ /* 0x008fe40000041814 */
[----:B------:R-:W2:Y:S04]  /*21410*/  LDL.LU.64 R22, [R1+0x2298] ;  /* 0x0022980001167983 */ /* 0x000ea80000300a00 */
[----:B------:R-:W2:Y:S04]  /*21420*/  LDL.LU.64 R20, [R1+0x2290] ;  /* 0x0022900001147983 */ /* 0x000ea80000300a00 */
[----:B----4-:R-:W-:Y:S09]  /*21430*/  STL.64 [R1+0x2218], R6 ;  /* 0x0022180601007387 */ /* 0x010ff20000100a00 */
[----:B------:R0:W-:Y:S04]  /*21440*/  STL.64 [R1+0x240], R16 ;  /* 0x0002401001007387 */ /* 0x0001e80000100a00 */
[----:B------:R1:W-:Y:S01]  /*21450*/  STL.64 [R1+0x248], R18 ;  /* 0x0002481201007387 */ /* 0x0003e20000100a00 */
[----:B0-----:R-:W-:-:S02]  /*21460*/  IMAD.MOV.U32 R16, RZ, RZ, R26 ;  /* 0x000000ffff107224 */ /* 0x001fc400078e001a */
[----:B------:R-:W-:Y:S02]  /*21470*/  IMAD.MOV.U32 R17, RZ, RZ, R29 ;  /* 0x000000ffff117224 */ /* 0x000fe400078e001d */
[----:B-1----:R-:W-:Y:S02]  /*21480*/  IMAD.MOV.U32 R18, RZ, RZ, R0 ;  /* 0x000000ffff127224 */ /* 0x002fe400078e0000 */
[----:B------:R-:W-:Y:S01]  /*21490*/  IMAD.MOV.U32 R19, RZ, RZ, R3 ;  /* 0x000000ffff137224 */ /* 0x000fe200078e0003 */
[----:B--2---:R-:W-:-:S15]  /*214a0*/  HMMA.16816.F32.BF16 R4, R20, R10, R12 ;  /* 0x0000000a1404723c */ /* 0x004fde000004180c */
[----:B------:R-:W-:-:S04]  /*214b0*/  NOP ;  /* 0x0000000000007918 */ /* 0x000fc80000000000 */
[----:B------:R-:W-:Y:S04]  /*214c0*/  STL.64 [R1+0x320], R4 ;  /* 0x0003200401007387 */ /* 0x000fe80000100a00 */
[----:B------:R0:W-:Y:S04]  /*214d0*/  STL.64 [R1+0x328], R6 ;  /* 0x0003280601007387 */ /* 0x0001e80000100a00 */
[----:B------:R-:W2:Y:S04]  /*214e0*/  LDL.LU R26, [R1+0x228c] ;  /* 0x00228c00011a7983 */ /* 0x000ea80000300800 */
[----:B------:R-:W3:Y:S04]  /*214f0*/  LDL.LU R29, [R1+0x2288] ;  /* 0x00228800011d7983 */ /* 0x000ee80000300800 */
[----:B------:R-:W4:Y:S04]  /*21500*/  LDL.LU R0, [R1+0x2284] ;  /* 0x0022840001007983 */ /* 0x000f280000300800 */
[----:B------:R-:W2:Y:S04]  /*21510*/  LDL.LU R3, [R1+0x2280] ;  /* 0x0022800001037983 */ /* 0x000ea80000300800 */
[----:B0-----:R-:W2:Y:S04]  /*21520*/  LDL R6, [R1+0x48] ;  /* 0x0000480001067983 */ /* 0x001ea80000100800 */
[----:B------:R-:W2:Y:S04]  /*21530*/  LDL R7, [R1+0x4c] ;  /* 0x00004c0001077983 */ /* 0x000ea80000100800 */
[----:B--2---:R0:W-:Y:S04]  /*21540*/  STL.64 [R1+0x2230], R6 ;  /* 0x0022300601007387 */ /* 0x0041e80000100a00 */
[----:B0-----:R-:W2:Y:S04]  /*21550*/  LDL.64 R6, [R1+0x58] ;  /* 0x0000580001067983 */ /* 0x001ea80000100a00 */
[----:B--2---:R-:W-:Y:S04]  /*21560*/  STL.64 [R1+0x2248], R6 ;  /* 0x0022480601007387 */ /* 0x004fe80000100a00 */
[----:B------:R-:W-:Y:S04]  /*21570*/  STL.64 [R1+0x21e0], R18 ;  /* 0x0021e01201007387 */ /* 0x000fe80000100a00 */
[----:B------:R0:W-:Y:S04]  /*21580*/  STL.64 [R1+0x21d8], R16 ;  /* 0x0021d81001007387 */ /* 0x0001e80000100a00 */
[----:B0-----:R-:W2:Y:S04]  /*21590*/  LDL.LU R16, [R1] ;  /* 0x0000000001107983 */ /* 0x001ea80000300800 */
[----:B------:R-:W2:Y:S04]  /*215a0*/  LDL.LU R17, [R1+0x4] ;  /* 0x0000040001117983 */ /* 0x000ea80000300800 */
[----:B------:R-:W2:Y:S01]  /*215b0*/  LDL.LU R18, [R1+0x8] ;  /* 0x0000080001127983 */ /* 0x000ea20000300800 */
[----:B---3--:R-:W-:-:S03]  /*215c0*/  IMAD.MOV.U32 R19, RZ, RZ, R29 ;  /* 0x000000ffff137224 */ /* 0x008fc600078e001d */
[----:B------:R-:W3:Y:S04]  /*215d0*/  LDL.LU R29, [R1+0x227c] ;  /* 0x00227c00011d7983 */ /* 0x000ee80000300800 */
[----:B------:R-:W2:Y:S01]  /*215e0*/  LDL.64 R14, [R1+0x78] ;  /* 0x00007800010e7983 */ /* 0x000ea20000100a00 */
[----:B------:R-:W-:Y:S02]  /*215f0*/  IMAD.MOV.U32 R25, RZ, RZ, R10 ;  /* 0x000000ffff197224 */ /* 0x000fe400078e000a */
[----:B------:R-:W-:Y:S01]  /*21600*/  IMAD.MOV.U32 R24, RZ, RZ, R11 ;  /* 0x000000ffff187224 */ /* 0x000fe200078e000b */
[----:B--2---:R0:W-:Y:S04]  /*21610*/  STL.64 [R1+0x2268], R14 ;  /* 0x0022680e01007387 */ /* 0x0041e80000100a00 */
[----:B------:R-:W2:Y:S04]  /*21620*/  LDL.LU R4, [R1+0xe0] ;  /* 0x0000e00001047983 */ /* 0x000ea80000300800 */
[----:B------:R-:W2:Y:S04]  /*21630*/  LDL.LU R5, [R1+0xe4] ;  /* 0x0000e40001057983 */ /* 0x000ea80000300800 */
[----:B------:R-:W2:Y:S04]  /*21640*/  LDL.LU R6, [R1+0xe8] ;  /* 0x0000e80001067983 */ /* 0x000ea80000300800 */
[----:B------:R-:W2:Y:S04]  /*21650*/  LDL.LU R7, [R1+0xec] ;  /* 0x0000ec0001077983 */ /* 0x000ea80000300800 */
[----:B------:R-:W3:Y:S04]  /*21660*/  LDL.LU R8, [R1+0x110] ;  /* 0x0001100001087983 */ /* 0x000ee80000300800 */
[----:B------:R-:W3:Y:S04]  /*21670*/  LDL.LU R9, [R1+0x114] ;  /* 0x0001140001097983 */ /* 0x000ee80000300800 */
[----:B------:R-:W3:Y:S04]  /*21680*/  LDL.LU R10, [R1+0x118] ;  /* 0x00011800010a7983 */ /* 0x000ee80000300800 */
[----:B------:R-:W3:Y:S04]  /*21690*/  LDL.LU R11, [R1+0x11c] ;  /* 0x00011c00010b7983 */ /* 0x000ee80000300800 */
[----:B------:R-:W3:Y:S04]  /*216a0*/  LDL.LU R12, [R1+0x100] ;  /* 0x00010000010c7983 */ /* 0x000ee80000300800 */
[----:B------:R-:W3:Y:S04]  /*216b0*/  LDL.LU R13, [R1+0x104] ;  /* 0x00010400010d7983 */ /* 0x000ee80000300800 */
[----:B0-----:R-:W3:Y:S04]  /*216c0*/  LDL.LU R14, [R1+0x108] ;  /* 0x00010800010e7983 */ /* 0x001ee80000300800 */
[----:B------:R-:W3:Y:S04]  /*216d0*/  LDL.LU R15, [R1+0x10c] ;  /* 0x00010c00010f7983 */ /* 0x000ee80000300800 */
[----:B--2---:R-:W-:Y:S04]  /*216e0*/  STL.64 [R1+0x2260], R6 ;  /* 0x0022600601007387 */ /* 0x004fe80000100a00 */
[----:B------:R0:W-:Y:S04]  /*216f0*/  STL.64 [R1+0x2258], R4 ;  /* 0x0022580401007387 */ /* 0x0001e80000100a00 */
[----:B0-----:R-:W2:Y:S04]  /*21700*/  LDL.LU R4, [R1+0xf0] ;  /* 0x0000f00001047983 */ /* 0x001ea80000300800 */
[----:B------:R-:W2:Y:S04]  /*21710*/  LDL.LU R5, [R1+0xf4] ;  /* 0x0000f40001057983 */ /* 0x000ea80000300800 */
[----:B------:R-:W2:Y:S04]  /*21720*/  LDL.LU R6, [R1+0xf8] ;  /* 0x0000f80001067983 */ /* 0x000ea80000300800 */
[----:B------:R-:W2:Y:S04]  /*21730*/  LDL.LU R7, [R1+0xfc] ;  /* 0x0000fc0001077983 */ /* 0x000ea80000300800 */
[----:B------:R0:W-:Y:S04]  /*21740*/  STL.64 [R1+0x21f0], R18 ;  /* 0x0021f01201007387 */ /* 0x0001e80000100a00 */
[----:B------:R1:W-:Y:S01]  /*21750*/  STL.64 [R1+0x21e8], R16 ;  /* 0x0021e81001007387 */ /* 0x0003e20000100a00 */
[----:B0-----:R-:W-:-:S02]  /*21760*/  IMAD.MOV.U32 R18, RZ, RZ, R25 ;  /* 0x000000ffff127224 */ /* 0x001fc400078e0019 */
[----:B------:R-:W-:-:S05]  /*21770*/  IMAD.MOV.U32 R19, RZ, RZ, R24 ;  /* 0x000000ffff137224 */ /* 0x000fca00078e0018 */
[----:B------:R0:W-:Y:S04]  /*21780*/  STL.64 [R1+0x2210], R18 ;  /* 0x0022101201007387 */ /* 0x0001e80000100a00 */
[----:B-1----:R-:W2:Y:S04]  /*21790*/  LDL.LU R16, [R1+0xb0] ;  /* 0x0000b00001107983 */ /* 0x002ea80000300800 */
[----:B------:R-:W2:Y:S04]  /*217a0*/  LDL.LU R17, [R1+0xb4] ;  /* 0x0000b40001117983 */ /* 0x000ea80000300800 */
[----:B0-----:R-:W2:Y:S01]  /*217b0*/  LDL.LU R18, [R1+0xb8] ;  /* 0x0000b80001127983 */ /* 0x001ea20000300800 */
[----:B---3--:R-:W-:-:S03]  /*217c0*/  IMAD.MOV.U32 R19, RZ, RZ, R29 ;  /* 0x000000ffff137224 */ /* 0x008fc600078e001d */
[----:B------:R-:W3:Y:S01]  /*217d0*/  LDL.LU R29, [R1+0x2278] ;  /* 0x00227800011d7983 */ /* 0x000ee20000300800 */
[----:B------:R-:W-:Y:S03]  /*217e0*/  HMMA.16816.F32.BF16 R8, R20, R26, R8 ;  /* 0x0000001a1408723c */ /* 0x000fe60000041808 */
[----:B--2---:R-:W-:Y:S04]  /*217f0*/  STL.64 [R1+0x2228], R18 ;  /* 0x0022281201007387 */ /* 0x004fe80000100a00 */
[----:B------:R0:W-:Y:S04]  /*21800*/  STL.64 [R1+0x2220], R16 ;  /* 0x0022201001007387 */ /* 0x0001e80000100a00 */
[----:B0-----:R-:W2:Y:S04]  /*21810*/  LDL.LU R16, [R1+0xc0] ;  /* 0x0000c00001107983 */ /* 0x001ea80000300800 */
[----:B------:R-:W2:Y:S04]  /*21820*/  LDL.LU R17, [R1+0xc4] ;  /* 0x0000c40001117983 */ /* 0x000ea80000300800 */
[----:B------:R-:W2:Y:S04]  /*21830*/  LDL.LU R18, [R1+0xc8] ;  /* 0x0000c80001127983 */ /* 0x000ea80000300800 */
[----:B------:R-:W2:Y:S04]  /*21840*/  LDL.LU R19, [R1+0xcc] ;  /* 0x0000cc0001137983 */ /* 0x000ea80000300800 */
[----:B--2---:R-:W-:Y:S04]  /*21850*/  STL.64 [R1+0x2240], R18 ;  /* 0x0022401201007387 */ /* 0x004fe80000100a00 */
[----:B------:R0:W-:Y:S04]  /*21860*/  STL.64 [R1+0x2238], R16 ;  /* 0x0022381001007387 */ /* 0x0001e80000100a00 */
[----:B0-----:R-:W2:Y:S04]  /*21870*/  LDL.LU R16, [R1+0xd0] ;  /* 0x0000d00001107983 */ /* 0x001ea80000300800 */
[----:B------:R-:W2:Y:S04]  /*21880*/  LDL.LU R17, [R1+0xd4] ;  /* 0x0000d40001117983 */ /* 0x000ea80000300800 */
[----:B------:R-:W2:Y:S01]  /*21890*/  LDL.LU R18, [R1+0xd8] ;  /* 0x0000d80001127983 */ /* 0x000ea20000300800 */
[----:B---3--:R-:W-:-:S03]  /*218a0*/  IMAD.MOV.U32 R19, RZ, RZ, R29 ;  /* 0x000000ffff137224 */ /* 0x008fc600078e001d */
[----:B------:R-:W3:Y:S04]  /*218b0*/  LDL R29, [R1+0x11e0] ;  /* 0x0011e000011d7983 */ /* 0x000ee80000100800 */
[----:B------:R-:W-:Y:S04]  /*218c0*/  STL.64 [R1+0x310], R8 ;  /* 0x0003100801007387 */ /* 0x000fe80000100a00 */
[----:B------:R0:W-:Y:S04]  /*218d0*/  STL.64 [R1+0x318], R10 ;  /* 0x0003180a01007387 */ /* 0x0001e80000100a00 */
[----:B0-----:R-:W2:Y:S04]  /*218e0*/  LDL.LU.64 R10, [R1+0x2270] ;  /* 0x00227000010a7983 */ /* 0x001ea80000300a00 */
[----:B------:R-:W-:Y:S04]  /*218f0*/  STL.64 [R1+0x21f8], R26 ;  /* 0x0021f81a01007387 */ /* 0x000fe80000100a00 */
[----:B------:R-:W3:Y:S04]  /*21900*/  LDL.LU R24, [R1+0x10] ;  /* 0x0000100001187983 */ /* 0x000ee80000300800 */
[----:B------:R-:W3:Y:S01]  /*21910*/  LDL.LU R25, [R1+0x14] ;  /* 0x0000140001197983 */ /* 0x000ee20000300800 */
[----:B--2---:R-:W-:-:S15]  /*21920*/  HMMA.16816.F32.BF16 R12, R20, R10, R12 ;  /* 0x0000000a140c723c */ /* 0x004fde000004180c */
[----:B------:R-:W-:-:S04]  /*21930*/  NOP ;  /* 0x0000000000007918 */ /* 0x000fc80000000000 */
[----:B------:R-:W-:Y:S04]  /*21940*/  STL.64 [R1+0x300], R12 ;  /* 0x0003000c01007387 */ /* 0x000fe80000100a00 */
[----:B------:R0:W-:Y:S04]  /*21950*/  STL.64 [R1+0x308], R14 ;  /* 0x0003080e01007387 */ /* 0x0001e80000100a00 */
[----:B0-----:R-:W2:Y:S02]  /*21960*/  LDL.LU.64 R14, [R1+0x2268] ;  /* 0x00226800010e7983 */ /* 0x001ea40000300a00 */
[----:B--2---:R-:W-:Y:S01]  /*21970*/  HMMA.16816.F32.BF16 R4, R20, R14, R4 ;  /* 0x0000000e1404723c */ /* 0x004fe20000041804 */
[----:B------:R-:W-:-:S02]  /*21980*/  IMAD.MOV.U32 R9, RZ, RZ, R14 ;  /* 0x000000ffff097224 */ /* 0x000fc400078e000e */
[----:B------:R-:W-:-:S15]  /*21990*/  IMAD.MOV.U32 R8, RZ, RZ, R15 ;  /* 0x000000ffff087224 */ /* 0x000fde00078e000f */
[----:B------:R-:W-:Y:S01]  /*219a0*/  NOP ;  /* 0x0000000000007918 */ /* 0x000fe20000000000 */
[----:B------:R-:W-:Y:S04]  /*219b0*/  STL.64 [R1+0x2f0], R4 ;  /* 0x0002f00401007387 */ /* 0x000fe80000100a00 */
[----:B------:R0:W-:Y:S04]  /*219c0*/  STL.64 [R1+0x2f8], R6 ;  /* 0x0002f80601007387 */ /* 0x0001e80000100a00 */
[----:B0-----:R-:W2:Y:S04]  /*219d0*/  LDL.LU.64 R6, [R1+0x2260] ;  /* 0x0022600001067983 */ /* 0x001ea80000300a00 */
[----:B------:R-:W2:Y:S04]  /*219e0*/  LDL.LU.64 R4, [R1+0x2258] ;  /* 0x0022580001047983 */ /* 0x000ea80000300a00 */
[----:B------:R-:W2:Y:S02]  /*219f0*/  LDL.LU.64 R14, [R1+0x2250] ;  /* 0x00225000010e7983 */ /* 0x000ea40000300a00 */
        /* <DEDUP_REMOVED lines=14> */
[----:B--2---:R-:W-:Y:S02]  /*21ae0*/  HMMA.16816.F32.BF16 R4, R20, R6, R16 ;  /* 0x000000061404723c */ /* 0x004fe40000041810 */
[----:B------:R-:W2:Y:S04]  /*21af0*/  LDL.LU.64 R18, [R1+0x2228] ;  /* 0x0022280001127983 */ /* 0x000ea80000300a00 */
[----:B------:R-:W2:-:S13]  /*21b00*/  LDL.LU.64 R16, [R1+0x2220] ;  /* 0x0022200001107983 */ /* 0x000e9a0000300a00 */
[----:B------:R-:W-:Y:S04]  /*21b10*/  STL.64 [R1+0x2c0], R4 ;  /* 0x0002c00401007387 */ /* 0x000fe80000100a00 */
[----:B------:R0:W-:Y:S04]  /*21b20*/  STL.64 [R1+0x2c8], R6 ;  /* 0x0002c80601007387 */ /* 0x0001e80000100a00 */
[----:B0-----:R-:W2:Y:S01]  /*21b30*/  LDL.LU.64 R6, [R1+0x2218] ;  /* 0x0022180001067983 */ /* 0x001ea20000300a00 */
[----:B------:R-:W-:Y:S02]  /*21b40*/  IMAD.MOV.U32 R26, RZ, RZ, R3 ;  /* 0x000000ffff1a7224 */ /* 0x000fe400078e0003 */
[----:B----4-:R-:W-:Y:S01]  /*21b50*/  IMAD.MOV.U32 R27, RZ, RZ, R0 ;  /* 0x000000ffff1b7224 */ /* 0x010fe200078e0000 */
[----:B--2---:R-:W-:Y:S01]  /*21b60*/  HMMA.16816.F32.BF16 R20, R20, R6, R16 ;  /* 0x000000061414723c */ /* 0x004fe20000041810 */
[----:B------:R-:W3:Y:S01]  /*21b70*/  LDL.LU.64 R18, [R1+0x2210] ;  /* 0x0022100001127983 */ /* 0x000ee20000300a00 */
[----:B------:R-:W-:-:S02]  /*21b80*/  IMAD.MOV.U32 R3, RZ, RZ, R6 ;  /* 0x000000ffff037224 */ /* 0x000fc400078e0006 */
[----:B------:R-:W-:-:S15]  /*21b90*/  IMAD.MOV.U32 R0, RZ, RZ, R7 ;  /* 0x000000ffff007224 */ /* 0x000fde00078e0007 */
[----:B------:R-:W-:Y:S04]  /*21ba0*/  STL.64 [R1+0x2a0], R20 ;  /* 0x0002a01401007387 */ /* 0x000fe80000100a00 */
[----:B------:R-:W-:Y:S04]  /*21bb0*/  STL.64 [R1+0x2a8], R22 ;  /* 0x0002a81601007387 */ /* 0x000fe80000100a00 */
[----:B------:R-:W3:Y:S04]  /*21bc0*/  LDL.LU.64 R6, [R1+0x2208] ;  /* 0x0022080001067983 */ /* 0x000ee80000300a00 */
[----:B------:R-:W3:Y:S02]  /*21bd0*/  LDL.LU.64 R4, [R1+0x2200] ;  /* 0x0022000001047983 */ /* 0x000ee40000300a00 */
[----:B---3--:R-:W-:Y:S02]  /*21be0*/  HMMA.16816.F32.BF16 R16, R4, R18, R24 ;  /* 0x000000120410723c */ /* 0x008fe40000041818 */
[----:B------:R-:W2:-:S15]  /*21bf0*/  LDL.LU.64 R26, [R1+0x21f8] ;  /* 0x0021f800011a7983 */ /* 0x000e9e0000300a00 */
[----:B------:R-:W-:Y:S02]  /*21c00*/  NOP ;  /* 0x0000000000007918 */ /* 0x000fe40000000000 */
[----:B------:R-:W-:Y:S04]  /*21c10*/  STL.64 [R1+0x370], R16 ;  /* 0x0003701001007387 */ /* 0x000fe80000100a00 */
[----:B------:R0:W-:Y:S04]  /*21c20*/  STL.64 [R1+0x378], R18 ;  /* 0x0003781201007387 */ /* 0x0001e80000100a00 */
[----:B0-----:R-:W2:Y:S04]  /*21c30*/  LDL.LU.64 R18, [R1+0x21f0] ;  /* 0x0021f00001127983 */ /* 0x001ea80000300a00 */
[----:B------:R-:W2:Y:S02]  /*21c40*/  LDL.LU.64 R16, [R1+0x21e8] ;  /* 0x0021e80001107983 */ /* 0x000ea40000300a00 */
[----:B--2---:R-:W-:Y:S02]  /*21c50*/  HMMA.16816.F32.BF16 R24, R4, R26, R16 ;  /* 0x0000001a0418723c */ /* 0x004fe40000041810 */
[----:B------:R-:W2:Y:S04]  /*21c60*/  LDL.LU.64 R18, [R1+0x21e0] ;  /* 0x0021e00001127983 */ /* 0x000ea80000300a00 */
[----:B------:R-:W2:-:S13]  /*21c70*/  LDL.LU.64 R16, [R1+0x21d8] ;  /* 0x0021d80001107983 */ /* 0x000e9a0000300a00 */
[----:B------:R-:W-:Y:S04]  /*21c80*/  STL.64 [R1+0x360], R24 ;  /* 0x0003601801007387 */ /* 0x000fe80000100a00 */
[----:B------:R0:W-:Y:S04]  /*21c90*/  STL.64 [R1+0x368], R26 ;  /* 0x0003681a01007387 */ /* 0x0001e80000100a00 */
[----:B0-----:R-:W3:Y:S04]  /*21ca0*/  LDL.LU.64 R26, [R1+0x21d0] ;  /* 0x0021d000011a7983 */ /* 0x001ee80000300a00 */
[----:B------:R-:W3:Y:S01]  /*21cb0*/  LDL.LU.64 R24, [R1+0x21c8] ;  /* 0x0021c80001187983 */ /* 0x000ee20000300a00 */
[----:B------:R-:W-:-:S02]  /*21cc0*/  IMAD.MOV.U32 R22, RZ, RZ, R9 ;  /* 0x000000ffff167224 */ /* 0x000fc400078e0009 */
[----:B------:R-:W-:Y:S01]  /*21cd0*/  IMAD.MOV.U32 R23, RZ, RZ, R8 ;  /* 0x000000ffff177224 */ /* 0x000fe200078e0008 */
[----:B---3--:R-:W-:Y:S01]  /*21ce0*/  HMMA.16816.F32.BF16 R24, R4, R10, R24 ;  /* 0x0000000a0418723c */ /* 0x008fe20000041818 */
[----:B------:R-:W3:Y:S04]  /*21cf0*/  LDL.LU.64 R10, [R1+0x21c0] ;  /* 0x0021c000010a7983 */ /* 0x000ee80000300a00 */
[----:B------:R-:W3:-:S14]  /*21d00*/  LDL.LU.64 R8, [R1+0x21b8] ;  /* 0x0021b80001087983 */ /* 0x000edc0000300a00 */
[----:B------:R-:W-:Y:S04]  /*21d10*/  STL.64 [R1+0x350], R24 ;  /* 0x0003501801007387 */ /* 0x000fe80000100a00 */
[----:B------:R0:W-:Y:S02]  /*21d20*/  STL.64 [R1+0x358], R26 ;  /* 0x0003581a01007387 */ /* 0x0001e40000100a00 */
[----:B0-----:R-:W-:Y:S02]  /*21d30*/  IMAD.MOV.U32 R26, RZ, RZ, R13 ;  /* 0x000000ffff1a7224 */ /* 0x001fe400078e000d */
[----:B------:R-:W-:-:S05]  /*21d40*/  IMAD.MOV.U32 R27, RZ, RZ, R12 ;  /* 0x000000ffff1b7224 */ /* 0x000fca00078e000c */
[----:B------:R-:W-:Y:S04]  /*21d50*/  STL.64 [R1+0x21a8], R26 ;  /* 0x0021a81a01007387 */ /* 0x000fe80000100a00 */
[----:B------:R-:W4:Y:S01]  /*21d60*/  LDL.LU R20, [R1+0x150] ;  /* 0x0001500001147983 */ /* 0x000f220000300800 */
[C---:B--2---:R-:W-:Y:S03]  /*21d70*/  HMMA.16816.F32.BF16 R16, R4.reuse, R14, R16 ;  /* 0x0000000e0410723c */ /* 0x044fe60000041810 */
[----:B------:R-:W-:Y:S05]  /*21d80*/  LDSM.16.M88.4 R24, [R29+UR5+0x8000] ;  /* 0x008000051d18783b */ /* 0x000fea0008000200 */
[----:B---3--:R-:W-:-:S15]  /*21d90*/  HMMA.16816.F32.BF16 R8, R4, R22, R8 ;  /* 0x000000160408723c */ /* 0x008fde0000041808 */
[----:B------:R-:W-:-:S04]  /*21da0*/  NOP ;  /* 0x0000000000007918 */ /* 0x000fc80000000000 */
[----:B------:R-:W-:Y:S04]  /*21db0*/  STL.64 [R1+0x340], R8 ;  /* 0x0003400801007387 */ /* 0x000fe80000100a00 */
[----:B------:R-:W-:Y:S04]  /*21dc0*/  STL.64 [R1+0x348], R10 ;  /* 0x0003480a01007387 */ /* 0x000fe80000100a00 */
[----:B------:R-:W4:Y:S04]  /*21dd0*/  LDL.LU R21, [R1+0x154] ;  /* 0x0001540001157983 */ /* 0x000f280000300800 */
[----:B------:R-:W2:Y:S01]  /*21de0*/  LDL.LU R22, [R1+0x158] ;  /* 0x0001580001167983 */ /* 0x000ea20000300800 */
[----:B------:R-:W-:-:S03]  /*21df0*/  IMAD.MOV.U32 R23, RZ, RZ, R2 ;  /* 0x000000ffff177224 */ /* 0x000fc600078e0002 */
[----:B------:R-:W3:Y:S04]  /*21e00*/  LDL.LU R2, [R1+0x21b4] ;  /* 0x0021b40001027983 */ /* 0x000ee80000300800 */
[----:B--2---:R-:W-:Y:S04]  /*21e10*/  STL.64 [R1+0x21a0], R22 ;  /* 0x0021a01601007387 */ /* 0x004fe80000100a00 */
[----:B----4-:R0:W-:Y:S04]  /*21e20*/  STL.64 [R1+0x2198], R20 ;  /* 0x0021981401007387 */ /* 0x0101e80000100a00 */
[----:B---3--:R-:W1:Y:S04]  /*21e30*/  LDSM.16.MT88.4 R8, [R2+UR5+0x1000] ;  /* 0x001000050208783b */ /* 0x008e680008004200 */
[----:B------:R-:W2:Y:S04]  /*21e40*/  LDSM.16.MT88.4 R12, [R2+UR5+0x1080] ;  /* 0x00108005020c783b */ /* 0x000ea80008004200 */
[----:B0-----:R-:W3:Y:S04]  /*21e50*/  LDL.LU R20, [R1+0x130] ;  /* 0x0001300001147983 */ /* 0x001ee80000300800 */
[----:B------:R-:W3:Y:S04]  /*21e60*/  LDL.LU R21, [R1+0x134] ;  /* 0x0001340001157983 */ /* 0x000ee80000300800 */
[----:B------:R-:W3:Y:S01]  /*21e70*/  LDL.LU R22, [R1+0x138] ;  /* 0x0001380001167983 */ /* 0x000ee20000300800 */
[----:B------:R-:W-:-:S03]  /*21e80*/  IMAD.MOV.U32 R23, RZ, RZ, R28 ;  /* 0x000000ffff177224 */ /* 0x000fc600078e001c */
[----:B------:R-:W4:Y:S04]  /*21e90*/  LDL.LU R28, [R1+0x21b0] ;  /* 0x0021b000011c7983 */ /* 0x000f280000300800 */
[----:B-1----:R0:W-:Y:S04]  /*21ea0*/  STL.64 [R1+0x2190], R10 ;  /* 0x0021900a01007387 */ /* 0x0021e80000100a00 */
[----:B------:R-:W-:Y:S04]  /*21eb0*/  STL.64 [R1+0x2188], R8 ;  /* 0x0021880801007387 */ /* 0x000fe80000100a00 */
[----:B0-----:R-:W3:Y:S04]  /*21ec0*/  LDL.LU.64 R10, [R1+0x48] ;  /* 0x00004800010a7983 */ /* 0x001ee80000300a00 */
[----:B--2---:R-:W-:Y:S04]  /*21ed0*/  STL.64 [R1+0x2118], R14 ;  /* 0x0021180e01007387 */ /* 0x004fe80000100a00 */
[----:B------:R-:W-:Y:S04]  /*21ee0*/  STL.64 [R1+0x380], R16 ;  /* 0x0003801001007387 */ /* 0x000fe80000100a00 */
[----:B------:R-:W-:Y:S04]  /*21ef0*/  STL.64 [R1+0x388], R18 ;  /* 0x0003881201007387 */ /* 0x000fe80000100a00 */
[----:B------:R0:W-:Y:S04]  /*21f00*/  STL.64 [R1+0x2110], R12 ;  /* 0x0021100c01007387 */ /* 0x0001e80000100a00 */
[----:B0-----:R-:W2:Y:S04]  /*21f10*/  LDL.LU R12, [R1+0x140] ;  /* 0x00014000010c7983 */ /* 0x001ea80000300800 */
[----:B------:R-:W2:Y:S04]  /*21f20*/  LDL.LU R13, [R1+0x144] ;  /* 0x00014400010d7983 */ /* 0x000ea80000300800 */
[----:B------:R-:W2:Y:S04]  /*21f30*/  LDL.LU R14, [R1+0x148] ;  /* 0x00014800010e7983 */ /* 0x000ea80000300800 */
[----:B------:R-:W2:Y:S04]  /*21f40*/  LDL.LU R15, [R1+0x14c] ;  /* 0x00014c00010f7983 */ /* 0x000ea80000300800 */
[----:B----4-:R-:W0:Y:S04]  /*21f50*/  LDSM.16.MT88.4 R16, [R28+UR5+0x2000] ;  /* 0x002000051c10783b */ /* 0x010e280008004200 */
[----:B0-----:R-:W-:Y:S04]  /*21f60*/  STL.64 [R1+0x2058], R18 ;  /* 0x0020581201007387 */ /* 0x001fe80000100a00 */
[----:B------:R-:W-:Y:S04]  /*21f70*/  STL.64 [R1+0x2050], R16 ;  /* 0x0020501001007387 */ /* 0x000fe80000100a00 */
[----:B------:R-:W-:Y:S04]  /*21f80*/  STL.64 [R1+0x20], R24 ;  /* 0x0000201801007387 */ /* 0x000fe80000100a00 */
[----:B------:R0:W-:Y:S04]  /*21f90*/  STL.64 [R1+0x28], R26 ;  /* 0x0000281a01007387 */ /* 0x0001e80000100a00 */
[----:B0-----:R-:W3:Y:S02]  /*21fa0*/  LDL.LU.64 R26, [R1+0x21a8] ;  /* 0x0021a800011a7983 */ /* 0x001ee40000300a00 */
[----:B---3--:R-:W-:Y:S02]  /*21fb0*/  HMMA.16816.F32.BF16 R24, R4, R26, R20 ;  /* 0x0000001a0418723c */ /* 0x008fe40000041814 */
[----:B------:R-:W3:Y:S04]  /*21fc0*/  LDL.LU.64 R22, [R1+0x21a0] ;  /* 0x0021a00001167983 */ /* 0x000ee80000300a00 */
[----:B------:R-:W3:-:S13]  /*21fd0*/  LDL.LU.64 R20, [R1+0x2198] ;  /* 0x0021980001147983 */ /* 0x000eda0000300a00 */
[----:B------:R-:W-:Y:S04]  /*21fe0*/  STL.64 [R1+0x390], R24 ;  /* 0x0003901801007387 */ /* 0x000fe80000100a00 */
[----:B------:R-:W-:Y:S04]  /*21ff0*/  STL.64 [R1+0x398], R26 ;  /* 0x0003981a01007387 */ /* 0x000fe80000100a00 */
[----:B------:R-:W0:Y:S04]  /*22000*/  LDSM.16.M88.4 R24, [R29+UR5+0x8800] ;  /* 0x008800051d18783b */ /* 0x000e280008000200 */
[----:B0-----:R-:W-:Y:S04]  /*22010*/  STL.64 [R1+0x10], R24 ;  /* 0x0000101801007387 */ /* 0x001fe80000100a00 */
[----:B------:R-:W-:Y:S04]  /*22020*/  STL.64 [R1+0x18], R26 ;  /* 0x0000181a01007387 */ /* 0x000fe80000100a00 */
[----:B------:R-:W0:Y:S04]  /*22030*/  LDSM.16.M88.4 R24, [R29+UR5+0x9000] ;  /* 0x009000051d18783b */ /* 0x000e280008000200 */
[----:B0-----:R-:W-:Y:S04]  /*22040*/  STL.64 [R1], R24 ;  /* 0x0000001801007387 */ /* 0x001fe80000100a00 */
[----:B------:R-:W-:Y:S04]  /*22050*/  STL.64 [R1+0x8], R26 ;  /* 0x0000081a01007387 */ /* 0x000fe80000100a00 */
[----:B------:R-:W0:Y:S04]  /*22060*/  LDSM.16.M88.4 R24, [R29+UR5+0x9800] ;  /* 0x009800051d18783b */ /* 0x000e280008000200 */
[----:B0-----:R-:W-:Y:S04]  /*22070*/  STL.64 [R1+0x2028], R26 ;  /* 0x0020281a01007387 */ /* 0x001fe80000100a00 */
        /* <DEDUP_REMOVED lines=10> */
[----:B------:R-:W0:Y:S01]  /*22120*/  LDSM.16.M88.4 R24, [R29+UR5+0xb800] ;  /* 0x00b800051d18783b */ /* 0x000e220008000200 */
[----:B------:R-:W-:-:S02]  /*22130*/  IMAD.MOV.U32 R18, RZ, RZ, R3 ;  /* 0x000000ffff127224 */ /* 0x000fc400078e0003 */
[----:B------:R-:W-:Y:S01]  /*22140*/  IMAD.MOV.U32 R19, RZ, RZ, R0 ;  /* 0x000000ffff137224 */ /* 0x000fe200078e0000 */
[----:B---3--:R-:W-:Y:S01]  /*22150*/  HMMA.16816.F32.BF16 R20, R4, R10, R20 ;  /* 0x0000000a0414723c */ /* 0x008fe20000041814 */
[----:B0-----:R0:W-:Y:S01]  /*22160*/  STL.64 [R1+0x100], R24 ;  /* 0x0001001801007387 */ /* 0x0011e20000100a00 */
[----:B------:R-:W-:-:S03]  /*22170*/  IMAD.MOV.U32 R17, RZ, RZ, R24 ;  /* 0x000000ffff117224 */ /* 0x000fc600078e0018 */
[----:B------:R-:W-:Y:S01]  /*22180*/  STL.64 [R1+0x108], R26 ;  /* 0x0001081a01007387 */ /* 0x000fe20000100a00 */
[----:B------:R-:W-:-:S03]  /*22190*/  IMAD.MOV.U32 R16, RZ, RZ, R25 ;  /* 0x000000ffff107224 */ /* 0x000fc600078e0019 */
[----:B------:R-:W-:Y:S10]  /*221a0*/  STL [R1+0x191c], R29 ;  /* 0x00191c1d01007387 */ /* 0x000ff40000100800 */
[----:B------:R-:W-:-:S02]  /*221b0*/  IMAD.MOV.U32 R3, RZ, RZ, R22 ;  /* 0x000000ffff037224 */ /* 0x000fc400078e0016 */
[----:B------:R-:W-:Y:S02]  /*221c0*/  IMAD.MOV.U32 R0, RZ, RZ, R23 ;  /* 0x000000ffff007224 */ /* 0x000fe400078e0017 */
[----:B0-----:R-:W-:Y:S02]  /*221d0*/  IMAD.MOV.U32 R25, RZ, RZ, R10 ;  /* 0x000000ffff197224 */ /* 0x001fe400078e000a */
[----:B------:R-:W-:Y:S02]  /*221e0*/  IMAD.MOV.U32 R24, RZ, RZ, R11 ;  /* 0x000000ffff187224 */ /* 0x000fe400078e000b */
[----:B------:R-:W3:Y:S04]  /*221f0*/  LDL.LU.64 R10, [R1+0x2190] ;  /* 0x00219000010a7983 */ /* 0x000ee80000300a00 */
[----:B------:R-:W3:Y:S04]  /*22200*/  LDL.LU.64 R8, [R1+0x2188] ;  /* 0x0021880001087983 */ /* 0x000ee80000300a00 */
[----:B------:R-:W-:Y:S04]  /*22210*/  STL.64 [R1+0x3b0], R20 ;  /* 0x0003b01401007387 */ /* 0x000fe80000100a00 */
[----:B------:R-:W0:Y:S04]  /*22220*/  LDSM.16.MT88.4 R20, [R2+UR5+0x2000] ;  /* 0x002000050214783b */ /* 0x000e280008004200 */
[----:B------:R-:W-:Y:S04]  /*22230*/  STL.64 [R1+0x2130], R24 ;  /* 0x0021301801007387 */ /* 0x000fe80000100a00 */
[----:B------:R-:W-:Y:S04]  /*22240*/  STL [R1+0x1fc4], R0 ;  /* 0x001fc40001007387 */ /* 0x000fe80000100800 */
[----:B------:R-:W-:Y:S04]  /*22250*/  STL [R1+0x1fc0], R3 ;  /* 0x001fc00301007387 */ /* 0x000fe80000100800 */
[----:B------:R-:W-:Y:S04]  /*22260*/  STL [R1+0x1fd8], R2 ;  /* 0x001fd80201007387 */ /* 0x000fe80000100800 */
[----:B0-----:R0:W-:Y:S04]  /*22270*/  STL.64 [R1+0x1fd0], R22 ;  /* 0x001fd01601007387 */ /* 0x0011e80000100a00 */
[----:B------:R-:W-:Y:S04]  /*22280*/  STL.64 [R1+0x1fc8], R20 ;  /* 0x001fc81401007387 */ /* 0x000fe80000100a00 */
[----:B0-----:R-:W4:Y:S01]  /*22290*/  LDL.LU.64 R22, [R1+0x78] ;  /* 0x0000780001167983 */ /* 0x001f220000300a00 */
[----:B--2---:R-:W-:Y:S03]  /*222a0*/  HMMA.16816.F32.BF16 R4, R4, R18, R12 ;  /* 0x000000120404723c */ /* 0x004fe6000004180c */
[----:B----4-:R-:W-:Y:S04]  /*222b0*/  STL.64 [R1+0x2140], R22 ;  /* 0x0021401601007387 */ /* 0x010fe80000100a00 */
[----:B------:R-:W3:-:S12]  /*222c0*/  LDL.LU R12, [R1+0x160] ;  /* 0x00016000010c7983 */ /* 0x000ed80000300800 */
[----:B------:R-:W-:Y:S04]  /*222d0*/  STL.64 [R1+0x3a0], R4 ;  /* 0x0003a00401007387 */ /* 0x000fe80000100a00 */
[----:B------:R-:W-:Y:S04]  /*222e0*/  STL.64 [R1+0x3a8], R6 ;  /* 0x0003a80601007387 */ /* 0x000fe80000100a00 */
[----:B------:R-:W3:Y:S04]  /*222f0*/  LDL.LU R13, [R1+0x164] ;  /* 0x00016400010d7983 */ /* 0x000ee80000300800 */
[----:B------:R-:W3:Y:S04]  /*22300*/  LDL.LU R14, [R1+0x168] ;  /* 0x00016800010e7983 */ /* 0x000ee80000300800 */
[----:B------:R-:W3:Y:S04]  /*22310*/  LDL.LU R15, [R1+0x16c] ;  /* 0x00016c00010f7983 */ /* 0x000ee80000300800 */
[----:B------:R0:W-:Y:S04]  /*22320*/  STL.64 [R1+0x2158], R18 ;  /* 0x0021581201007387 */ /* 0x0001e80000100a00 */
[----:B------:R-:W1:Y:S04]  /*22330*/  LDSM.16.MT88.4 R4, [R28+UR5+0x2080] ;  /* 0x002080051c04783b */ /* 0x000e680008004200 */
[----:B0-----:R-:W2:Y:S04]  /*22340*/  LDL.LU.64 R18, [R1+0x98] ;  /* 0x0000980001127983 */ /* 0x001ea80000300a00 */
[----:B--2---:R-:W-:Y:S04]  /*22350*/  STL.64 [R1+0x2170], R18 ;  /* 0x0021701201007387 */ /* 0x004fe80000100a00 */
[----:B------:R-:W2:Y:S04]  /*22360*/  LDL.LU R20, [R1+0x180] ;  /* 0x0001800001147983 */ /* 0x000ea80000300800 */
[----:B------:R-:W2:Y:S04]  /*22370*/  LDL.LU R21, [R1+0x184] ;  /* 0x0001840001157983 */ /* 0x000ea80000300800 */
[----:B------:R-:W4:Y:S04]  /*22380*/  LDL.LU R22, [R1+0x188] ;  /* 0x0001880001167983 */ /* 0x000f280000300800 */
[----:B------:R-:W4:Y:S04]  /*22390*/  LDL.LU R23, [R1+0x18c] ;  /* 0x00018c0001177983 */ /* 0x000f280000300800 */
[----:B----4-:R-:W-:Y:S04]  /*223a0*/  STL.64 [R1+0x2168], R22 ;  /* 0x0021681601007387 */ /* 0x010fe80000100a00 */
[----:B--2---:R0:W-:Y:S04]  /*223b0*/  STL.64 [R1+0x2160], R20 ;  /* 0x0021601401007387 */ /* 0x0041e80000100a00 */
[----:B0-----:R-:W2:Y:S04]  /*223c0*/  LDL.LU R20, [R1+0x170] ;  /* 0x0001700001147983 */ /* 0x001ea80000300800 */
[----:B------:R-:W2:Y:S04]  /*223d0*/  LDL.LU R21, [R1+0x174] ;  /* 0x0001740001157983 */ /* 0x000ea80000300800 */
[----:B------:R-:W4:Y:S04]  /*223e0*/  LDL.LU R22, [R1+0x178] ;  /* 0x0001780001167983 */ /* 0x000f280000300800 */
[----:B------:R-:W4:Y:S04]  /*223f0*/  LDL.LU R23, [R1+0x17c] ;  /* 0x00017c0001177983 */ /* 0x000f280000300800 */
[----:B----4-:R0:W-:Y:S04]  /*22400*/  STL.64 [R1+0x2180], R22 ;  /* 0x0021801601007387 */ /* 0x0101e80000100a00 */
[----:B--2---:R-:W-:Y:S04]  /*22410*/  STL.64 [R1+0x2178], R20 ;  /* 0x0021781401007387 */ /* 0x004fe80000100a00 */
[----:B0-----:R-:W3:Y:S04]  /*22420*/  LDL.LU.64 R22, [R1+0xa8] ;  /* 0x0000a80001167983 */ /* 0x001ee80000300a00 */
[----:B------:R-:W2:Y:S04]  /*22430*/  LDL.LU R24, [R1+0x1a0] ;  /* 0x0001a00001187983 */ /* 0x000ea80000300800 */
[----:B------:R-:W2:Y:S04]  /*22440*/  LDL.LU R25, [R1+0x1a4] ;  /* 0x0001a40001197983 */ /* 0x000ea80000300800 */
[----:B------:R-:W4:Y:S04]  /*22450*/  LDL.LU R26, [R1+0x1a8] ;  /* 0x0001a800011a7983 */ /* 0x000f280000300800 */
[----:B------:R-:W4:Y:S04]  /*22460*/  LDL.LU R27, [R1+0x1ac] ;  /* 0x0001ac00011b7983 */ /* 0x000f280000300800 */
[----:B----4-:R0:W-:Y:S04]  /*22470*/  STL.64 [R1+0x2150], R26 ;  /* 0x0021501a01007387 */ /* 0x0101e80000100a00 */
[----:B--2---:R-:W-:Y:S04]  /*22480*/  STL.64 [R1+0x2148], R24 ;  /* 0x0021481801007387 */ /* 0x004fe80000100a00 */
[----:B0-----:R-:W2:Y:S04]  /*22490*/  LDL.LU.64 R26, [R1+0x88] ;  /* 0x00008800011a7983 */ /* 0x001ea80000300a00 */
[----:B------:R-:W-:Y:S04]  /*224a0*/  STL [R1+0x1fdc], R28 ;  /* 0x001fdc1c01007387 */ /* 0x000fe80000100800 */
[----:B-1----:R-:W-:Y:S04]  /*224b0*/  STL.64 [R1+0x1f30], R6 ;  /* 0x001f300601007387 */ /* 0x002fe80000100a00 */
[----:B------:R0:W-:Y:S02]  /*224c0*/  STL.64 [R1+0x1f28], R4 ;  /* 0x001f280401007387 */ /* 0x0001e40000100a00 */
[----:B0-----:R-:W-:-:S02]  /*224d0*/  IMAD.MOV.U32 R4, RZ, RZ, R17 ;  /* 0x000000ffff047224 */ /* 0x001fc400078e0011 */
[----:B------:R-:W-:Y:S02]  /*224e0*/  IMAD.MOV.U32 R5, RZ, RZ, R16 ;  /* 0x000000ffff057224 */ /* 0x000fe400078e0010 */
[----:B---3--:R-:W-:Y:S01]  /*224f0*/  HMMA.16816.F32.BF16 R16, R8, R22, R12 ;  /* 0x000000160810723c */ /* 0x008fe2000004180c */
[----:B------:R0:W-:Y:S04]  /*22500*/  STL [R1+0x1fe0], R4 ;  /* 0x001fe00401007387 */ /* 0x0001e80000100800 */
[----:B------:R1:W-:Y:S01]  /*22510*/  STL [R1+0x1fe4], R5 ;  /* 0x001fe40501007387 */ /* 0x0003e20000100800 */
[----:B------:R-:W-:Y:S02]  /*22520*/  IMAD.MOV.U32 R13, RZ, RZ, R22 ;  /* 0x000000ffff0d7224 */ /* 0x000fe400078e0016 */
[----:B------:R-:W-:Y:S01]  /*22530*/  IMAD.MOV.U32 R12, RZ, RZ, R23 ;  /* 0x000000ffff0c7224 */ /* 0x000fe200078e0017 */
[----:B0-----:R-:W3:Y:S04]  /*22540*/  LDL.LU R4, [R1+0x190] ;  /* 0x0001900001047983 */ /* 0x001ee80000300800 */
[----:B-1----:R-:W3:Y:S04]  /*22550*/  LDL.LU R5, [R1+0x194] ;  /* 0x0001940001057983 */ /* 0x002ee80000300800 */
[----:B------:R-:W3:Y:S04]  /*22560*/  LDL.LU R6, [R1+0x198] ;  /* 0x0001980001067983 */ /* 0x000ee80000300800 */
[----:B------:R-:W3:Y:S04]  /*22570*/  LDL.LU R7, [R1+0x19c] ;  /* 0x00019c0001077983 */ /* 0x000ee80000300800 */
[----:B------:R-:W4:Y:S04]  /*22580*/  LDL.LU.64 R22, [R1+0x2180] ;  /* 0x0021800001167983 */ /* 0x000f280000300a00 */
[----:B------:R-:W4:Y:S04]  /*22590*/  LDL.LU.64 R20, [R1+0x2178] ;  /* 0x0021780001147983 */ /* 0x000f280000300a00 */
[----:B------:R-:W-:Y:S04]  /*225a0*/  STL.64 [R1+0x150], R16 ;  /* 0x0001501001007387 */ /* 0x000fe80000100a00 */
[----:B------:R0:W-:Y:S01]  /*225b0*/  STL [R1+0x158], R18 ;  /* 0x0001581201007387 */ /* 0x0001e20000100800 */
[----:B------:R-:W-:-:S03]  /*225c0*/  IMAD.MOV.U32 R29, RZ, RZ, R19 ;  /* 0x000000ffff1d7224 */ /* 0x000fc600078e0013 */
[----:B0-----:R-:W4:Y:S04]  /*225d0*/  LDL.LU.64 R18, [R1+0x2170] ;  /* 0x0021700001127983 */ /* 0x001f280000300a00 */
[----:B------:R-:W-:Y:S01]  /*225e0*/  STL [R1+0x2010], R29 ;  /* 0x0020101d01007387 */ /* 0x000fe20000100800 */
[----:B----4-:R-:W-:Y:S01]  /*225f0*/  HMMA.16816.F32.BF16 R20, R8, R18, R20 ;  /* 0x000000120814723c */ /* 0x010fe20000041814 */
[----:B------:R-:W-:Y:S01]  /*22600*/  IMAD.MOV.U32 R15, RZ, RZ, R18 ;  /* 0x000000ffff0f7224 */ /* 0x000fe200078e0012 */
[----:B------:R-:W-:-:S15]  /*22610*/  MOV R14, R19 ;  /* 0x00000013000e7202 */ /* 0x000fde0000000f00 */
[----:B------:R-:W-:Y:S02]  /*22620*/  NOP ;  /* 0x0000000000007918 */ /* 0x000fe40000000000 */
[----:B------:R-:W-:Y:S04]  /*22630*/  STL.64 [R1+0x140], R20 ;  /* 0x0001401401007387 */ /* 0x000fe80000100a00 */
[----:B------:R0:W-:Y:S04]  /*22640*/  STL.64 [R1+0x148], R22 ;  /* 0x0001481601007387 */ /* 0x0001e80000100a00 */
[----:B0-----:R-:W4:Y:S04]  /*22650*/  LDL.LU.64 R22, [R1+0x2168] ;  /* 0x0021680001167983 */ /* 0x001f280000300a00 */
[----:B------:R-:W4:Y:S04]  /*22660*/  LDL.LU.64 R20, [R1+0x2160] ;  /* 0x0021600001147983 */ /* 0x000f280000300a00 */
[----:B------:R-:W3:Y:S04]  /*22670*/  LDL.LU.64 R18, [R1+0x2158] ;  /* 0x0021580001127983 */ /* 0x000ee80000300a00 */
[----:B------:R0:W-:Y:S04]  /*22680*/  STL.64 [R1+0x2128], R14 ;  /* 0x0021280e01007387 */ /* 0x0001e80000100a00 */
[----:B------:R-:W-:Y:S04]  /*22690*/  STL.64 [R1+0x2120], R12 ;  /* 0x0021200c01007387 */ /* 0x000fe80000100a00 */
[----:B0-----:R-:W3:Y:S01]  /*226a0*/  LDL.LU.64 R14, [R1+0x58] ;  /* 0x00005800010e7983 */ /* 0x001ee20000300a00 */
[----:B--2---:R-:W-:-:S02]  /*226b0*/  IMAD.MOV.U32 R17, RZ, RZ, R26 ;  /* 0x000000ffff117224 */ /* 0x004fc400078e001a */
[----:B------:R-:W-:Y:S01]  /*226c0*/  IMAD.MOV.U32 R16, RZ, RZ, R27 ;  /* 0x000000ffff107224 */ /* 0x000fe200078e001b */
[----:B----4-:R-:W-:Y:S01]  /*226d0*/  HMMA.16816.F32.BF16 R20, R8, R26, R20 ;  /* 0x0000001a0814723c */ /* 0x010fe20000041814 */
[----:B---3--:R0:W-:-:S15]  /*226e0*/  STL.64 [R1+0x2138], R14 ;  /* 0x0021380e01007387 */ /* 0x0081de0000100a00 */
[----:B------:R-:W-:-:S03]  /*226f0*/  NOP ;  /* 0x0000000000007918 */ /* 0x000fc60000000000 */
[----:B------:R-:W-:Y:S01]  /*22700*/  IMAD.MOV.U32 R29, RZ, RZ, R23 ;  /* 0x000000ffff1d7224 */ /* 0x000fe200078e0017 */
[----:B0-----:R-:W2:Y:S04]  /*22710*/  LDL.LU.64 R14, [R1+0x68] ;  /* 0x00006800010e7983 */ /* 0x001ea80000300a00 */
[----:B------:R-:W2:Y:S04]  /*22720*/  LDL.LU.64 R26, [R1+0x2150] ;  /* 0x00215000011a7983 */ /* 0x000ea80000300a00 */
[----:B------:R-:W2:Y:S04]  /*22730*/  LDL.LU.64 R24, [R1+0x2148] ;  /* 0x0021480001187983 */ /* 0x000ea80000300a00 */
[----:B------:R-:W-:Y:S04]  /*22740*/  STL.64 [R1+0x130], R20 ;  /* 0x0001301401007387 */ /* 0x000fe80000100a00 */
[----:B------:R0:W-:Y:S04]  /*22750*/  STL [R1+0x138], R22 ;  /* 0x0001381601007387 */ /* 0x0001e80000100800 */
[----:B0-----:R-:W3:Y:S02]  /*22760*/  LDL.LU.64 R22, [R1+0x2140] ;  /* 0x0021400001167983 */ /* 0x001ee40000300a00 */
[----:B---3--:R-:W-:Y:S01]  /*22770*/  HMMA.16816.F32.BF16 R4, R8, R22, R4 ;  /* 0x000000160804723c */ /* 0x008fe20000041804 */
[----:B------:R-:W-:-:S02]  /*22780*/  IMAD.MOV.U32 R3, RZ, RZ, R22 ;  /* 0x000000ffff037224 */ /* 0x000fc400078e0016 */
[----:B------:R-:W-:-:S05]  /*22790*/  IMAD.MOV.U32 R0, RZ, RZ, R23 ;  /* 0x000000ffff007224 */ /* 0x000fca00078e0017 */
[----:B--2---:R-:W-:Y:S11]  /*227a0*/  HMMA.16816.F32.BF16 R24, R8, R14, R24 ;  /* 0x0000000e0818723c */ /* 0x004ff60000041818 */
[----:B------:R-:W-:-:S02]  /*227b0*/  IMAD.MOV.U32 R23, RZ, RZ, R6 ;  /* 0x000000ffff177224 */ /* 0x000fc400078e0006 */
[----:B------:R-:W-:Y:S01]  /*227c0*/  IMAD.MOV.U32 R22, RZ, RZ, R7 ;  /* 0x000000ffff167224 */ /* 0x000fe200078e0007 */
[----:B------:R-:W-:Y:S04]  /*227d0*/  STL.64 [R1+0x120], R4 ;  /* 0x0001200401007387 */ /* 0x000fe80000100a00 */
[----:B------:R0:W-:Y:S04]  /*227e0*/  STL.64 [R1+0x2038], R22 ;  /* 0x0020381601007387 */ /* 0x0001e80000100a00 */
[----:B------:R-:W2:Y:S04]  /*227f0*/  LDL.LU R20, [R1+0x1b0] ;  /* 0x0001b00001147983 */ /* 0x000ea80000300800 */
[----:B------:R-:W2:Y:S01]  /*22800*/  LDL.LU R21, [R1+0x1b4] ;  /* 0x0001b40001157983 */ /* 0x000ea20000300800 */
[----:B------:R-:W-:-:S02]  /*22810*/  IMAD.MOV.U32 R7, RZ, RZ, R14 ;  /* 0x000000ffff077224 */ /* 0x000fc400078e000e */
[----:B------:R-:W-:Y:S01]  /*22820*/  IMAD.MOV.U32 R6, RZ, RZ, R15 ;  /* 0x000000ffff067224 */ /* 0x000fe200078e000f */
[----:B0-----:R-:W2:Y:S04]  /*22830*/  LDL.LU R22, [R1+0x1b8] ;  /* 0x0001b80001167983 */ /* 0x001ea80000300800 */
[----:B------:R-:W2:Y:S04]  /*22840*/  LDL.LU R23, [R1+0x1bc] ;  /* 0x0001bc0001177983 */ /* 0x000ea80000300800 */
[----:B------:R-:W2:Y:S01]  /*22850*/  LDL.LU.64 R14, [R1+0x2138] ;  /* 0x00213800010e7983 */ /* 0x000ea20000300a00 */
[----:B------:R-:W-:-:S03]  /*22860*/  IMAD.MOV.U32 R28, RZ, RZ, R26 ;  /* 0x000000ffff1c7224 */ /* 0x000fc600078e001a */
[----:B------:R0:W-:Y:S01]  /*22870*/  STL.64 [R1+0x110], R24 ;  /* 0x0001101801007387 */ /* 0x0001e20000100a00 */
[----:B------:R-:W-:-:S03]  /*22880*/  IMAD.MOV.U32 R2, RZ, RZ, R27 ;  /* 0x000000ffff027224 */ /* 0x000fc600078e001b */
[----:B0-----:R-:W3:Y:S01]  /*22890*/  LDL.LU.64 R24, [R1+0x2130] ;  /* 0x0021300001187983 */ /* 0x001ee20000300a00 */
[----:B--2---:R-:W-:Y:S01]  /*228a0*/  HMMA.16816.F32.BF16 R20, R8, R14, R20 ;  /* 0x0000000e0814723c */ /* 0x004fe20000041814 */
[----:B------:R-:W-:Y:S02]  /*228b0*/  IMAD.MOV.U32 R27, RZ, RZ, R14 ;  /* 0x000000ffff1b7224 */ /* 0x000fe400078e000e */
[----:B------:R-:W-:Y:S02]  /*228c0*/  IMAD.MOV.U32 R26, RZ, RZ, R15 ;  /* 0x000000ffff1a7224 */ /* 0x000fe400078e000f */
[----:B------:R-:W2:Y:S04]  /*228d0*/  LDL.LU.64 R14, [R1+0x2128] ;  /* 0x00212800010e7983 */ /* 0x000ea80000300a00 */
[----:B------:R-:W4:Y:S10]  /*228e0*/  LDL.LU.64 R12, [R1+0x2120] ;  /* 0x00212000010c7983 */ /* 0x000f340000300a00 */
[----:B------:R0:W-:Y:S01]  /*228f0*/  STL.64 [R1+0xf0], R20 ;  /* 0x0000f01401007387 */ /* 0x0001e20000100a00 */
[----:B------:R-:W-:-:S02]  /*22900*/  IMAD.MOV.U32 R5, RZ, RZ, R22 ;  /* 0x000000ffff057224 */ /* 0x000fc400078e0016 */
[----:B------:R-:W-:Y:S01]  /*22910*/  IMAD.MOV.U32 R4, RZ, RZ, R23 ;  /* 0x000000ffff047224 */ /* 0x000fe200078e0017 */
[----:B0-----:R-:W2:Y:S04]  /*22920*/  LDL.LU R20, [R1+0x310] ;  /* 0x0003100001147983 */ /* 0x001ea80000300800 */
[----:B------:R-:W2:Y:S04]  /*22930*/  LDL.LU R21, [R1+0x314] ;  /* 0x0003140001157983 */ /* 0x000ea80000300800 */
[----:B------:R-:W2:Y:S04]  /*22940*/  LDL.LU R22, [R1+0x318] ;  /* 0x0003180001167983 */ /* 0x000ea80000300800 */
[----:B------:R-:W2:Y:S04]  /*22950*/  LDL.LU R23, [R1+0x31c] ;  /* 0x00031c0001177983 */ /* 0x000ea80000300800 */
[----:B--2---:R-:W-:Y:S04]  /*22960*/  STL.64 [R1+0x2048], R22 ;  /* 0x0020481601007387 */ /* 0x004fe80000100a00 */
[----:B------:R0:W-:Y:S04]  /*22970*/  STL.64 [R1+0x2040], R20 ;  /* 0x0020401401007387 */ /* 0x0001e80000100a00 */
[----:B0-----:R-:W2:Y:S04]  /*22980*/  LDL.64 R20, [R1+0x20] ;  /* 0x0000200001147983 */ /* 0x001ea80000100a00 */
[----:B--2---:R0:W-:Y:S04]  /*22990*/  STL.64 [R1+0x2060], R20 ;  /* 0x0020601401007387 */ /* 0x0041e80000100a00 */
[----:B0-----:R-:W2:Y:S04]  /*229a0*/  LDL.LU R20, [R1+0x240] ;  /* 0x0002400001147983 */ /* 0x001ea80000300800 */
[----:B------:R-:W2:Y:S04]  /*229b0*/  LDL.LU R21, [R1+0x244] ;  /* 0x0002440001157983 */ /* 0x000ea80000300800 */
[----:B------:R-:W2:Y:S04]  /*229c0*/  LDL.LU R22, [R1+0x248] ;  /* 0x0002480001167983 */ /* 0x000ea80000300800 */
[----:B------:R-:W2:Y:S04]  /*229d0*/  LDL.LU R23, [R1+0x24c] ;  /* 0x00024c0001177983 */ /* 0x000ea80000300800 */
[----:B--2---:R3:W-:Y:S04]  /*229e0*/  STL.64 [R1+0x2070], R22 ;  /* 0x0020701601007387 */ /* 0x0047e80000100a00 */
[----:B------:R-:W-:Y:S01]  /*229f0*/  STL.64 [R1+0x2068], R20 ;  /* 0x0020681401007387 */ /* 0x000fe20000100a00 */
[----:B---3--:R-:W-:-:S02]  /*22a00*/  IMAD.MOV.U32 R22, RZ, RZ, R25 ;  /* 0x000000ffff167224 */ /* 0x008fc400078e0019 */
[----:B------:R-:W-:Y:S02]  /*22a10*/  IMAD.MOV.U32 R23, RZ, RZ, R24 ;  /* 0x000000ffff177224 */ /* 0x000fe400078e0018 */
[----:B------:R-:W2:Y:S04]  /*22a20*/  LDL.64 R24, [R1] ;  /* 0x0000000001187983 */ /* 0x000ea80000100a00 */
[----:B--2---:R0:W-:Y:S04]  /*22a30*/  STL.64 [R1+0x2030], R24 ;  /* 0x0020301801007387 */ /* 0x0041e80000100a00 */
[----:B0-----:R-:W2:Y:S01]  /*22a40*/  LDL.64 R24, [R1+0x10] ;  /* 0x0000100001187983 */ /* 0x001ea20000100a00 */
[----:B------:R-:W-:-:S02]  /*22a50*/  IMAD.MOV.U32 R21, RZ, RZ, R26 ;  /* 0x000000ffff157224 */ /* 0x000fc400078e001a */
[----:B------:R-:W-:Y:S01]  /*22a60*/  IMAD.MOV.U32 R20, RZ, RZ, R27 ;  /* 0x000000ffff147224 */ /* 0x000fe200078e001b */
[----:B--2---:R0:W-:Y:S04]  /*22a70*/  STL.64 [R1+0x2078], R24 ;  /* 0x0020781801007387 */ /* 0x0041e80000100a00 */
[----:B0-----:R-:W2:Y:S04]  /*22a80*/  LDL.LU R24, [R1+0x250] ;  /* 0x0002500001187983 */ /* 0x001ea80000300800 */
[----:B------:R-:W2:Y:S04]  /*22a90*/  LDL.LU R25, [R1+0x254] ;  /* 0x0002540001197983 */ /* 0x000ea80000300800 */
[----:B------:R-:W3:Y:S04]  /*22aa0*/  LDL.LU R26, [R1+0x258] ;  /* 0x00025800011a7983 */ /* 0x000ee80000300800 */
[----:B------:R-:W3:Y:S04]  /*22ab0*/  LDL.LU R27, [R1+0x25c] ;  /* 0x00025c00011b7983 */ /* 0x000ee80000300800 */
[----:B---3--:R0:W-:Y:S04]  /*22ac0*/  STL.64 [R1+0x2088], R26 ;  /* 0x0020881a01007387 */ /* 0x0081e80000100a00 */
[----:B--2---:R-:W-:Y:S01]  /*22ad0*/  STL.64 [R1+0x2080], R24 ;  /* 0x0020801801007387 */ /* 0x004fe20000100a00 */
[----:B0-----:R-:W-:-:S02]  /*22ae0*/  IMAD.MOV.U32 R26, RZ, RZ, R20 ;  /* 0x000000ffff1a7224 */ /* 0x001fc400078e0014 */
[----:B------:R-:W-:-:S05]  /*22af0*/  IMAD.MOV.U32 R27, RZ, RZ, R21 ;  /* 0x000000ffff1b7224 */ /* 0x000fca00078e0015 */
[----:B------:R0:W-:Y:S02]  /*22b00*/  STL.64 [R1+0x2098], R26 ;  /* 0x0020981a01007387 */ /* 0x0001e40000100a00 */
[----:B0-----:R-:W-:Y:S02]  /*22b10*/  IMAD.MOV.U32 R26, RZ, RZ, R7 ;  /* 0x000000ffff1a7224 */ /* 0x001fe400078e0007 */
[----:B------:R-:W-:-:S05]  /*22b20*/  IMAD.MOV.U32 R27, RZ, RZ, R6 ;  /* 0x000000ffff1b7224 */ /* 0x000fca00078e0006 */
[----:B------:R0:W-:Y:S02]  /*22b30*/  STL.64 [R1+0x20b0], R26 ;  /* 0x0020b01a01007387 */ /* 0x0001e40000100a00 */
[----:B0-----:R-:W-:Y:S02]  /*22b40*/  IMAD.MOV.U32 R26, RZ, RZ, R3 ;  /* 0x000000ffff1a7224 */ /* 0x001fe400078e0003 */
[----:B------:R-:W-:-:S05]  /*22b50*/  IMAD.MOV.U32 R27, RZ, RZ, R0 ;  /* 0x000000ffff1b7224 */ /* 0x000fca00078e0000 */
[----:B------:R0:W-:Y:S04]  /*22b60*/  STL.64 [R1+0x20c8], R26 ;  /* 0x0020c81a01007387 */ /* 0x0001e80000100a00 */
[----:B------:R-:W2:Y:S04]  /*22b70*/  LDL.LU R24, [R1+0x210] ;  /* 0x0002100001187983 */ /* 0x000ea80000300800 */
[----:B------:R-:W2:Y:S04]  /*22b80*/  LDL.LU R25, [R1+0x214] ;  /* 0x0002140001197983 */ /* 0x000ea80000300800 */
[----:B0-----:R-:W2:Y:S04]  /*22b90*/  LDL.LU R26, [R1+0x218] ;  /* 0x00021800011a7983 */ /* 0x001ea80000300800 */
[----:B------:R-:W2:Y:S02]  /*22ba0*/  LDL.LU R27, [R1+0x21c] ;  /* 0x00021c00011b7983 */ /* 0x000ea40000300800 */
[----:B--2---:R-:W-:-:S15]  /*22bb0*/  HMMA.16816.F32.BF16 R24, R8, R22, R24 ;  /* 0x000000160818723c */ /* 0x004fde0000041818 */
[----:B------:R-:W-:-:S04]  /*22bc0*/  NOP ;  /* 0x0000000000007918 */ /* 0x000fc80000000000 */
[----:B------:R-:W-:Y:S02]  /*22bd0*/  IMAD.MOV.U32 R6, RZ, RZ, R26 ;  /* 0x000000ffff067224 */ /* 0x000fe400078e001a */
[----:B------:R-:W-:Y:S02]  /*22be0*/  IMAD.MOV.U32 R7, RZ, RZ, R27 ;  /* 0x000000ffff077224 */ /* 0x000fe400078e001b */
[----:B------:R-:W-:Y:S02]  /*22bf0*/  IMAD.MOV.U32 R26, RZ, RZ, R17 ;  /* 0x000000ffff1a7224 */ /* 0x000fe400078e0011 */
[----:B------:R-:W-:-:S05]  /*22c00*/  IMAD.MOV.U32 R27, RZ, RZ, R16 ;  /* 0x000000ffff1b7224 */ /* 0x000fca00078e0010 */
[----:B------:R-:W-:Y:S04]  /*22c10*/  STL.64 [R1+0x20e0], R26 ;  /* 0x0020e01a01007387 */ /* 0x000fe80000100a00 */
[----:B------:R0:W-:Y:S04]  /*22c20*/  STL.64 [R1+0x2090], R22 ;  /* 0x0020901601007387 */ /* 0x0001e80000100a00 */
[----:B------:R-:W2:Y:S04]  /*22c30*/  LDL.LU R20, [R1+0x230] ;  /* 0x0002300001147983 */ /* 0x000ea80000300800 */
[----:B------:R-:W2:Y:S04]  /*22c40*/  LDL.LU R21, [R1+0x234] ;  /* 0x0002340001157983 */ /* 0x000ea80000300800 */
[----:B0-----:R-:W3:Y:S04]  /*22c50*/  LDL.LU R22, [R1+0x238] ;  /* 0x0002380001167983 */ /* 0x001ee80000300800 */
[----:B------:R-:W3:Y:S01]  /*22c60*/  LDL.LU R23, [R1+0x23c] ;  /* 0x00023c0001177983 */ /* 0x000ee20000300800 */
[----:B------:R-:W-:-:S02]  /*22c70*/  IMAD.MOV.U32 R26, RZ, RZ, R15 ;  /* 0x000000ffff1a7224 */ /* 0x000fc400078e000f */
[----:B------:R-:W-:-:S05]  /*22c80*/  IMAD.MOV.U32 R27, RZ, RZ, R14 ;  /* 0x000000ffff1b7224 */ /* 0x000fca00078e000e */
[----:B------:R-:W-:Y:S04]  /*22c90*/  STL.64 [R1+0x20f8], R26 ;  /* 0x0020f81a01007387 */ /* 0x000fe80000100a00 */
[----:B---3--:R-:W-:Y:S04]  /*22ca0*/  STL.64 [R1+0x20a8], R22 ;  /* 0x0020a81601007387 */ /* 0x008fe80000100a00 */
[----:B--2---:R0:W-:Y:S04]  /*22cb0*/  STL.64 [R1+0x20a0], R20 ;  /* 0x0020a01401007387 */ /* 0x0041e80000100a00 */
[----:B0-----:R-:W2:Y:S04]  /*22cc0*/  LDL.LU R20, [R1+0x220] ;  /* 0x0002200001147983 */ /* 0x001ea80000300800 */
[----:B------:R-:W2:Y:S04]  /*22cd0*/  LDL.LU R21, [R1+0x224] ;  /* 0x0002240001157983 */ /* 0x000ea80000300800 */
[----:B------:R-:W3:Y:S04]  /*22ce0*/  LDL.LU R22, [R1+0x228] ;  /* 0x0002280001167983 */ /* 0x000ee80000300800 */
[----:B------:R-:W3:Y:S01]  /*22cf0*/  LDL.LU R23, [R1+0x22c] ;  /* 0x00022c0001177983 */ /* 0x000ee20000300800 */
[----:B----4-:R-:W-:-:S02]  /*22d00*/  IMAD.MOV.U32 R27, RZ, RZ, R12 ;  /* 0x000000ffff1b7224 */ /* 0x010fc400078e000c */
[----:B------:R-:W-:Y:S01]  /*22d10*/  IMAD.MOV.U32 R26, RZ, RZ, R13 ;  /* 0x000000ffff1a7224 */ /* 0x000fe200078e000d */
[----:B------:R-:W4:Y:S04]  /*22d20*/  LDL.LU R12, [R1+0x200] ;  /* 0x00020000010c7983 */ /* 0x000f280000300800 */
[----:B------:R-:W4:Y:S04]  /*22d30*/  LDL.LU R13, [R1+0x204] ;  /* 0x00020400010d7983 */ /* 0x000f280000300800 */
[----:B------:R-:W4:Y:S04]  /*22d40*/  LDL.LU R14, [R1+0x208] ;  /* 0x00020800010e7983 */ /* 0x000f280000300800 */
[----:B------:R-:W4:Y:S04]  /*22d50*/  LDL.LU R15, [R1+0x20c] ;  /* 0x00020c00010f7983 */ /* 0x000f280000300800 */
[----:B---3--:R-:W-:Y:S04]  /*22d60*/  STL.64 [R1+0x20c0], R22 ;  /* 0x0020c01601007387 */ /* 0x008fe80000100a00 */
[----:B--2---:R0:W-:Y:S04]  /*22d70*/  STL.64 [R1+0x20b8], R20 ;  /* 0x0020b81401007387 */ /* 0x0041e80000100a00 */
[----:B0-----:R-:W2:Y:S04]  /*22d80*/  LDL.LU R20, [R1+0x1c0] ;  /* 0x0001c00001147983 */ /* 0x001ea80000300800 */
[----:B------:R-:W2:Y:S04]  /*22d90*/  LDL.LU R21, [R1+0x1c4] ;  /* 0x0001c40001157983 */ /* 0x000ea80000300800 */
[----:B------:R-:W3:Y:S04]  /*22da0*/  LDL.LU R22, [R1+0x1c8] ;  /* 0x0001c80001167983 */ /* 0x000ee80000300800 */
[----:B------:R-:W3:Y:S04]  /*22db0*/  LDL.LU R23, [R1+0x1cc] ;  /* 0x0001cc0001177983 */ /* 0x000ee80000300800 */
        /* <DEDUP_REMOVED lines=11> */
[----:B------:R-:W3:Y:S01]  /*22e70*/  LDL.LU R23, [R1+0x1ec] ;  /* 0x0001ec0001177983 */ /* 0x000ee20000300800 */
[----:B----4-:R-:W-:Y:S03]  /*22e80*/  HMMA.16816.F32.BF16 R8, R8, R18, R12 ;  /* 0x000000120808723c */ /* 0x010fe6000004180c */
[----:B---3--:R-:W-:Y:S04]  /*22e90*/  STL.64 [R1+0x2108], R22 ;  /* 0x0021081601007387 */ /* 0x008fe80000100a00 */
[----:B--2---:R0:W-:Y:S04]  /*22ea0*/  STL.64 [R1+0x2100], R20 ;  /* 0x0021001401007387 */ /* 0x0041e80000100a00 */
[----:B0-----:R-:W2:Y:S04]  /*22eb0*/  LDL.LU R20, [R1+0x1f0] ;  /* 0x0001f00001147983 */ /* 0x001ea80000300800 */
[----:B------:R-:W2:Y:S04]  /*22ec0*/  LDL.LU R21, [R1+0x1f4] ;  /* 0x0001f40001157983 */ /* 0x000ea80000300800 */
[----:B------:R-:W2:Y:S04]  /*22ed0*/  LDL.LU R22, [R1+0x1f8] ;  /* 0x0001f80001167983 */ /* 0x000ea80000300800 */
[----:B------:R-:W2:Y:S04]  /*22ee0*/  LDL.LU R23, [R1+0x1fc] ;  /* 0x0001fc0001177983 */ /* 0x000ea80000300800 */
[----:B------:R-:W-:Y:S04]  /*22ef0*/  STL.64 [R1+0x1ff0], R6 ;  /* 0x001ff00601007387 */ /* 0x000fe80000100a00 */
[----:B------:R0:W-:Y:S04]  /*22f00*/  STL.64 [R1+0x1fe8], R4 ;  /* 0x001fe80401007387 */ /* 0x0001e80000100a00 */
[----:B0-----:R-:W3:Y:S04]  /*22f10*/  LDL.LU R4, [R1+0x300] ;  /* 0x0003000001047983 */ /* 0x001ee80000300800 */
[----:B------:R-:W3:Y:S04]  /*22f20*/  LDL.LU R5, [R1+0x304] ;  /* 0x0003040001057983 */ /* 0x000ee80000300800 */
[----:B------:R-:W3:Y:S04]  /*22f30*/  LDL.LU R6, [R1+0x308] ;  /* 0x0003080001067983 */ /* 0x000ee80000300800 */
[----:B------:R-:W3:Y:S04]  /*22f40*/  LDL.LU R7, [R1+0x30c] ;  /* 0x00030c0001077983 */ /* 0x000ee80000300800 */
[----:B------:R-:W2:Y:S04]  /*22f50*/  LDL.LU.64 R14, [R1+0x2118] ;  /* 0x00211800010e7983 */ /* 0x000ea80000300a00 */
[----:B------:R-:W2:Y:S04]  /*22f60*/  LDL.LU.64 R12, [R1+0x2110] ;  /* 0x00211000010c7983 */ /* 0x000ea80000300a00 */
[----:B------:R-:W-:Y:S04]  /*22f70*/  STL.64 [R1+0x1f40], R10 ;  /* 0x001f400a01007387 */ /* 0x000fe80000100a00 */
[----:B------:R0:W-:Y:S04]  /*22f80*/  STL.64 [R1+0x1f38], R8 ;  /* 0x001f380801007387 */ /* 0x0001e80000100a00 */
[----:B0-----:R-:W4:Y:S01]  /*22f90*/  LDL.64 R8, [R1+0xe0] ;  /* 0x0000e00001087983 */ /* 0x001f220000100a00 */
[----:B------:R-:W-:-:S02]  /*22fa0*/  IMAD.MOV.U32 R0, RZ, RZ, R24 ;  /* 0x000000ffff007224 */ /* 0x000fc400078e0018 */
[----:B------:R-:W-:Y:S02]  /*22fb0*/  IMAD.MOV.U32 R3, RZ, RZ, R25 ;  /* 0x000000ffff037224 */ /* 0x000fe400078e0019 */
[C---:B--2---:R-:W-:Y:S01]  /*22fc0*/  HMMA.16816.F32.BF16 R24, R12.reuse, R26, R20 ;  /* 0x0000001a0c18723c */ /* 0x044fe20000041814 */
[----:B----4-:R0:W-:Y:S04]  /*22fd0*/  STL.64 [R1+0x1ff8], R8 ;  /* 0x001ff80801007387 */ /* 0x0101e80000100a00 */
[----:B0-----:R-:W2:Y:S04]  /*22fe0*/  LDL.LU R8, [R1+0x320] ;  /* 0x0003200001087983 */ /* 0x001ea80000300800 */
[----:B------:R-:W2:Y:S04]  /*22ff0*/  LDL.LU R9, [R1+0x324] ;  /* 0x0003240001097983 */ /* 0x000ea80000300800 */
[----:B------:R-:W2:Y:S04]  /*23000*/  LDL.LU R10, [R1+0x328] ;  /* 0x00032800010a7983 */ /* 0x000ea80000300800 */
[----:B------:R-:W2:Y:S04]  /*23010*/  LDL.LU R11, [R1+0x32c] ;  /* 0x00032c00010b7983 */ /* 0x000ea80000300800 */
[----:B------:R-:W4:Y:S04]  /*23020*/  LDL.LU.64 R22, [R1+0x2108] ;  /* 0x0021080001167983 */ /* 0x000f280000300a00 */
[----:B------:R-:W4:Y:S04]  /*23030*/  LDL.LU.64 R20, [R1+0x2100] ;  /* 0x0021000001147983 */ /* 0x000f280000300a00 */
[----:B------:R-:W-:Y:S04]  /*23040*/  STL.64 [R1+0x330], R24 ;  /* 0x0003301801007387 */ /* 0x000fe80000100a00 */
[----:B------:R0:W-:Y:S04]  /*23050*/  STL.64 [R1+0x338], R26 ;  /* 0x0003381a01007387 */ /* 0x0001e80000100a00 */
[----:B0-----:R-:W4:Y:S02]  /*23060*/  LDL.LU.64 R26, [R1+0x20f8] ;  /* 0x0020f800011a7983 */ /* 0x001f240000300a00 */
[----:B----4-:R-:W-:Y:S02]  /*23070*/  HMMA.16816.F32.BF16 R24, R12, R26, R20 ;  /* 0x0000001a0c18723c */ /* 0x010fe40000041814 */
[----:B------:R-:W4:Y:S04]  /*23080*/  LDL.LU.64 R22, [R1+0x20f0] ;  /* 0x0020f00001167983 */ /* 0x000f280000300a00 */
[----:B------:R-:W4:-:S13]  /*23090*/  LDL.LU.64 R20, [R1+0x20e8] ;  /* 0x0020e80001147983 */ /* 0x000f1a0000300a00 */
        /* <DEDUP_REMOVED lines=22> */
[----:B------:R-:W4:-:S15]  /*23200*/  LDL.LU.64 R22, [R1+0x2090] ;  /* 0x0020900001167983 */ /* 0x000f1e0000300a00 */
[----:B------:R-:W-:Y:S02]  /*23210*/  NOP ;  /* 0x0000000000007918 */ /* 0x000fe40000000000 */
[----:B------:R-:W-:Y:S04]  /*23220*/  STL.64 [R1+0x260], R24 ;  /* 0x0002601801007387 */ /* 0x000fe80000100a00 */
[----:B------:R0:W-:Y:S04]  /*23230*/  STL.64 [R1+0x268], R26 ;  /* 0x0002681a01007387 */ /* 0x0001e80000100a00 */
[----:B0-----:R-:W4:Y:S04]  /*23240*/  LDL.LU.64 R26, [R1+0x2088] ;  /* 0x00208800011a7983 */ /* 0x001f280000300a00 */
[----:B------:R-:W4:Y:S02]  /*23250*/  LDL.LU.64 R24, [R1+0x2080] ;  /* 0x0020800001187983 */ /* 0x000f240000300a00 */
[----:B----4-:R-:W-:Y:S02]  /*23260*/  HMMA.16816.F32.BF16 R20, R12, R22, R24 ;  /* 0x000000160c14723c */ /* 0x010fe40000041818 */
[----:B------:R-:W4:-:S15]  /*23270*/  LDL.LU.64 R24, [R1+0x2078] ;  /* 0x0020780001187983 */ /* 0x000f1e0000300a00 */
[----:B------:R-:W-:Y:S02]  /*23280*/  NOP ;  /* 0x0000000000007918 */ /* 0x000fe40000000000 */
[----:B------:R-:W-:Y:S04]  /*23290*/  STL.64 [R1+0x250], R20 ;  /* 0x0002501401007387 */ /* 0x000fe80000100a00 */
[----:B------:R0:W-:Y:S04]  /*232a0*/  STL.64 [R1+0x258], R22 ;  /* 0x0002581601007387 */ /* 0x0001e80000100a00 */
[----:B0-----:R-:W2:Y:S04]  /*232b0*/  LDL.LU.64 R22, [R1+0x2070] ;  /* 0x0020700001167983 */ /* 0x001ea80000300a00 */
[----:B------:R-:W2:Y:S02]  /*232c0*/  LDL.LU.64 R20, [R1+0x2068] ;  /* 0x0020680001147983 */ /* 0x000ea40000300a00 */
[----:B--2---:R-:W-:Y:S02]  /*232d0*/  HMMA.16816.F32.BF16 R12, R12, R18, R20 ;  /* 0x000000120c0c723c */ /* 0x004fe40000041814 */
[----:B------:R-:W2:Y:S04]  /*232e0*/  LDL.LU.64 R20, [R1+0x2060] ;  /* 0x0020600001147983 */ /* 0x000ea80000300a00 */
[----:B------:R-:W2:Y:S04]  /*232f0*/  LDL.LU.64 R18, [R1+0x2058] ;  /* 0x0020580001127983 */ /* 0x000ea80000300a00 */
[----:B------:R-:W2:Y:S09]  /*23300*/  LDL.LU.64 R16, [R1+0x2050] ;  /* 0x0020500001107983 */ /* 0x000eb20000300a00 */
[----:B------:R0:W-:Y:S04]  /*23310*/  STL.64 [R1+0x240], R12 ;  /* 0x0002400c01007387 */ /* 0x0001e80000100a00 */
[----:B------:R-:W-:Y:S04]  /*23320*/  STL.64 [R1+0x248], R14 ;  /* 0x0002480e01007387 */ /* 0x000fe80000100a00 */
[----:B0-----:R-:W3:Y:S01]  /*23330*/  LDL.LU.64 R12, [R1+0xc0] ;  /* 0x0000c000010c7983 */ /* 0x001ee20000300a00 */
[----:B--2---:R-:W-:Y:S03]  /*23340*/  HMMA.16816.F32.BF16 R8, R16, R20, R8 ;  /* 0x000000141008723c */ /* 0x004fe60000041808 */
[----:B---3--:R0:W-:Y:S04]  /*23350*/  STL.64 [R1+0x2018], R12 ;  /* 0x0020180c01007387 */ /* 0x0081e80000100a00 */
[----:B0-----:R-:W2:Y:S04]  /*23360*/  LDL.LU R12, [R1+0x2f0] ;  /* 0x0002f000010c7983 */ /* 0x001ea80000300800 */
[----:B------:R-:W2:Y:S04]  /*23370*/  LDL.LU R13, [R1+0x2f4] ;  /* 0x0002f400010d7983 */ /* 0x000ea80000300800 */
[----:B------:R-:W2:Y:S04]  /*23380*/  LDL.LU R14, [R1+0x2f8] ;  /* 0x0002f800010e7983 */ /* 0x000ea80000300800 */
[----:B------:R-:W2:Y:S04]  /*23390*/  LDL.LU R15, [R1+0x2fc] ;  /* 0x0002fc00010f7983 */ /* 0x000ea80000300800 */
[----:B------:R-:W-:Y:S04]  /*233a0*/  STL.64 [R1+0x230], R8 ;  /* 0x0002300801007387 */ /* 0x000fe80000100a00 */
[----:B------:R0:W-:Y:S04]  /*233b0*/  STL.64 [R1+0x238], R10 ;  /* 0x0002380a01007387 */ /* 0x0001e80000100a00 */
[----:B------:R-:W4:Y:S01]  /*233c0*/  LDL.LU.64 R22, [R1+0x2048] ;  /* 0x0020480001167983 */ /* 0x000f220000300a00 */
[----:B0-----:R-:W-:-:S02]  /*233d0*/  IMAD.MOV.U32 R11, RZ, RZ, R20 ;  /* 0x000000ffff0b7224 */ /* 0x001fc400078e0014 */
[----:B------:R-:W-:Y:S02]  /*233e0*/  IMAD.MOV.U32 R10, RZ, RZ, R21 ;  /* 0x000000ffff0a7224 */ /* 0x000fe400078e0015 */
[----:B------:R-:W4:Y:S02]  /*233f0*/  LDL.LU.64 R20, [R1+0x2040] ;  /* 0x0020400001147983 */ /* 0x000f240000300a00 */
[----:B----4-:R-:W-:-:S15]  /*23400*/  HMMA.16816.F32.BF16 R20, R16, R24, R20 ;  /* 0x000000181014723c */ /* 0x010fde0000041814 */
[----:B------:R-:W-:-:S04]  /*23410*/  NOP ;  /* 0x0000000000007918 */ /* 0x000fc80000000000 */
[----:B------:R0:W-:Y:S04]  /*23420*/  STL.64 [R1+0x220], R20 ;  /* 0x0002201401007387 */ /* 0x0001e80000100a00 */
[----:B------:R1:W-:Y:S01]  /*23430*/  STL.64 [R1+0x228], R22 ;  /* 0x0002281601007387 */ /* 0x0003e20000100a00 */
[----:B0-----:R-:W-:-:S03]  /*23440*/  IMAD.MOV.U32 R21, RZ, RZ, R24 ;  /* 0x000000ffff157224 */ /* 0x001fc600078e0018 */
[----:B-1----:R-:W3:Y:S01]  /*23450*/  LDL.LU.64 R22, [R1+0x2038] ;  /* 0x0020380001167983 */ /* 0x002ee20000300a00 */
[----:B------:R-:W-:-:S03]  /*23460*/  IMAD.MOV.U32 R20, RZ, RZ, R25 ;  /* 0x000000ffff147224 */ /* 0x000fc600078e0019 */
[----:B------:R-:W4:Y:S02]  /*23470*/  LDL.LU.64 R24, [R1+0x2030] ;  /* 0x0020300001187983 */ /* 0x000f240000300a00 */
[----:B----4-:R-:W-:-:S15]  /*23480*/  HMMA.16816.F32.BF16 R4, R16, R24, R4 ;  /* 0x000000181004723c */ /* 0x010fde0000041804 */
[----:B------:R-:W-:-:S04]  /*23490*/  NOP ;  /* 0x0000000000007918 */ /* 0x000fc80000000000 */
[----:B------:R0:W-:Y:S04]  /*234a0*/  STL.64 [R1+0x210], R4 ;  /* 0x0002100401007387 */ /* 0x0001e80000100a00 */
[----:B------:R-:W-:Y:S04]  /*234b0*/  STL.64 [R1+0x218], R6 ;  /* 0x0002180601007387 */ /* 0x000fe80000100a00 */
[----:B------:R-:W4:Y:S01]  /*234c0*/  LDL.LU.64 R26, [R1+0x2028] ;  /* 0x00202800011a7983 */ /* 0x000f220000300a00 */
[----:B0-----:R-:W-:Y:S01]  /*234d0*/  MOV R5, R24 ;  /* 0x0000001800057202 */ /* 0x001fe20000000f00 */
[----:B------:R-:W-:-:S02]  /*234e0*/  IMAD.MOV.U32 R4, RZ, RZ, R25 ;  /* 0x000000ffff047224 */ /* 0x000fc400078e0019 */
[----:B------:R-:W2:Y:S02]  /*234f0*/  LDL.LU.64 R24, [R1+0x2020] ;  /* 0x0020200001187983 */ /* 0x000ea40000300a00 */
[----:B--2---:R-:W-:-:S15]  /*23500*/  HMMA.16816.F32.BF16 R12, R16, R24, R12 ;  /* 0x00000018100c723c */ /* 0x004fde000004180c */
[----:B------:R-:W-:-:S04]  /*23510*/  NOP ;  /* 0x0000000000007918 */ /* 0x000fc80000000000 */
[----:B------:R0:W-:Y:S04]  /*23520*/  STL.64 [R1+0x200], R12 ;  /* 0x0002000c01007387 */ /* 0x0001e80000100a00 */
[----:B------:R-:W-:Y:S04]  /*23530*/  STL.64 [R1+0x208], R14 ;  /* 0x0002080e01007387 */ /* 0x000fe80000100a00 */
[----:B0-----:R-:W2:Y:S04]  /*23540*/  LDL.LU.64 R12, [R1+0x2018] ;  /* 0x00201800010c7983 */ /* 0x001ea80000300a00 */
[----:B----4-:R-:W-:Y:S04]  /*23550*/  STL.64 [R1+0x1f78], R26 ;  /* 0x001f781a01007387 */ /* 0x010fe80000100a00 */
[----:B------:R0:W-:Y:S04]  /*23560*/  STL.64 [R1+0x1f70], R24 ;  /* 0x001f701801007387 */ /* 0x0001e80000100a00 */
[----:B0-----:R-:W2:Y:S04]  /*23570*/  LDL.LU R24, [R1+0x2e0] ;  /* 0x0002e00001187983 */ /* 0x001ea80000300800 */
[----:B------:R-:W2:Y:S04]  /*23580*/  LDL.LU R25, [R1+0x2e4] ;  /* 0x0002e40001197983 */ /* 0x000ea80000300800 */
[----:B------:R-:W2:Y:S04]  /*23590*/  LDL.LU R26, [R1+0x2e8] ;  /* 0x0002e800011a7983 */ /* 0x000ea80000300800 */
[----:B------:R-:W2:Y:S02]  /*235a0*/  LDL.LU R27, [R1+0x2ec] ;  /* 0x0002ec00011b7983 */ /* 0x000ea40000300800 */
[----:B--2---:R-:W-:-:S15]  /*235b0*/  HMMA.16816.F32.BF16 R24, R16, R12, R24 ;  /* 0x0000000c1018723c */ /* 0x004fde0000041818 */
[----:B------:R-:W-:-:S04]  /*235c0*/  NOP ;  /* 0x0000000000007918 */ /* 0x000fc80000000000 */
[----:B------:R0:W-:Y:S04]  /*235d0*/  STL.64 [R1+0x1f0], R24 ;  /* 0x0001f01801007387 */ /* 0x0001e80000100a00 */
[----:B------:R-:W-:Y:S01]  /*235e0*/  STL.64 [R1+0x1f8], R26 ;  /* 0x0001f81a01007387 */ /* 0x000fe20000100a00 */
[----:B0-----:R-:W-:Y:S02]  /*235f0*/  IMAD.MOV.U32 R24, RZ, RZ, R5 ;  /* 0x000000ffff187224 */ /* 0x001fe400078e0005 */
[----:B------:R-:W-:-:S05]  /*23600*/  IMAD.MOV.U32 R25, RZ, RZ, R4 ;  /* 0x000000ffff197224 */ /* 0x000fca00078e0004 */
[----:B------:R-:W-:Y:S04]  /*23610*/  STL.64 [R1+0x1f90], R24 ;  /* 0x001f901801007387 */ /* 0x000fe80000100a00 */
[----:B------:R0:W-:Y:S04]  /*23620*/  STL.64 [R1+0x1f68], R12 ;  /* 0x001f680c01007387 */ /* 0x0001e80000100a00 */
[----:B0-----:R-:W2:Y:S04]  /*23630*/  LDL.LU R12, [R1+0x120] ;  /* 0x00012000010c7983 */ /* 0x001ea80000300800 */
[----:B------:R-:W2:Y:S04]  /*23640*/  LDL.LU R13, [R1+0x124] ;  /* 0x00012400010d7983 */ /* 0x000ea80000300800 */
[----:B------:R-:W4:Y:S04]  /*23650*/  LDL R8, [R1+0xb0] ;  /* 0x0000b00001087983 */ /* 0x000f280000100800 */
[----:B------:R-:W4:Y:S04]  /*23660*/  LDL R9, [R1+0xb4] ;  /* 0x0000b40001097983 */ /* 0x000f280000100800 */
[----:B------:R-:W2:Y:S04]  /*23670*/  LDL.LU R4, [R1+0x2c0] ;  /* 0x0002c00001047983 */ /* 0x000ea80000300800 */
[----:B------:R-:W2:Y:S04]  /*23680*/  LDL.LU R5, [R1+0x2c4] ;  /* 0x0002c40001057983 */ /* 0x000ea80000300800 */
[----:B------:R-:W2:Y:S04]  /*23690*/  LDL.LU R6, [R1+0x2c8] ;  /* 0x0002c80001067983 */ /* 0x000ea80000300800 */
[----:B------:R-:W2:Y:S01]  /*236a0*/  LDL.LU R7, [R1+0x2cc] ;  /* 0x0002cc0001077983 */ /* 0x000ea20000300800 */
[----:B------:R-:W-:-:S02]  /*236b0*/  IMAD.MOV.U32 R24, RZ, RZ, R21 ;  /* 0x000000ffff187224 */ /* 0x000fc400078e0015 */
[----:B------:R-:W-:Y:S02]  /*236c0*/  IMAD.MOV.U32 R25, RZ, RZ, R20 ;  /* 0x000000ffff197224 */ /* 0x000fe400078e0014 */
[----:B---3--:R-:W-:Y:S02]  /*236d0*/  IMAD.MOV.U32 R14, RZ, RZ, R23 ;  /* 0x000000ffff0e7224 */ /* 0x008fe400078e0017 */
[----:B------:R-:W-:Y:S01]  /*236e0*/  IMAD.MOV.U32 R15, RZ, RZ, R22 ;  /* 0x000000ffff0f7224 */ /* 0x000fe200078e0016 */
[----:B--2---:R-:W-:Y:S04]  /*236f0*/  STL.64 [R1+0x2008], R6 ;  /* 0x0020080601007387 */ /* 0x004fe80000100a00 */
[----:B------:R0:W-:Y:S04]  /*23700*/  STL.64 [R1+0x2000], R4 ;  /* 0x0020000401007387 */ /* 0x0001e80000100a00 */
[----:B0-----:R-:W4:Y:S04]  /*23710*/  LDL.LU R4, [R1+0x2d0] ;  /* 0x0002d00001047983 */ /* 0x001f280000300800 */
[----:B------:R-:W4:Y:S04]  /*23720*/  LDL.LU R5, [R1+0x2d4] ;  /* 0x0002d40001057983 */ /* 0x000f280000300800 */
[----:B------:R-:W4:Y:S04]  /*23730*/  LDL.LU R6, [R1+0x2d8] ;  /* 0x0002d80001067983 */ /* 0x000f280000300800 */
[----:B------:R-:W4:Y:S04]  /*23740*/  LDL.LU R7, [R1+0x2dc] ;  /* 0x0002dc0001077983 */ /* 0x000f280000300800 */
[----:B------:R-:W2:Y:S04]  /*23750*/  LDL.LU R20, [R1+0x2a0] ;  /* 0x0002a00001147983 */ /* 0x000ea80000300800 */
[----:B------:R-:W2:Y:S04]  /*23760*/  LDL.LU R21, [R1+0x2a4] ;  /* 0x0002a40001157983 */ /* 0x000ea80000300800 */
[----:B------:R-:W2:Y:S04]  /*23770*/  LDL.LU R22, [R1+0x2a8] ;  /* 0x0002a80001167983 */ /* 0x000ea80000300800 */
[----:B------:R-:W2:Y:S04]  /*23780*/  LDL.LU R23, [R1+0x2ac] ;  /* 0x0002ac0001177983 */ /* 0x000ea80000300800 */
[----:B------:R-:W-:Y:S04]  /*23790*/  STL.64 [R1+0x1fa8], R24 ;  /* 0x001fa81801007387 */ /* 0x000fe80000100a00 */
[----:B------:R-:W-:Y:S04]  /*237a0*/  STL.64 [R1+0x1f88], R14 ;  /* 0x001f880e01007387 */ /* 0x000fe80000100a00 */
[----:B------:R0:W-:Y:S04]  /*237b0*/  STL.64 [R1+0x1f80], R12 ;  /* 0x001f800c01007387 */ /* 0x0001e80000100a00 */
[----:B0-----:R-:W3:Y:S04]  /*237c0*/  LDL.LU R12, [R1+0x130] ;  /* 0x00013000010c7983 */ /* 0x001ee80000300800 */
[----:B------:R-:W3:Y:S04]  /*237d0*/  LDL.LU R13, [R1+0x134] ;  /* 0x00013400010d7983 */ /* 0x000ee80000300800 */
[----:B------:R-:W2:Y:S01]  /*237e0*/  LDL.LU R14, [R1+0x138] ;  /* 0x00013800010e7983 */ /* 0x000ea20000300800 */
[----:B------:R-:W-:-:S03]  /*237f0*/  IMAD.MOV.U32 R15, RZ, RZ, R29 ;  /* 0x000000ffff0f7224 */ /* 0x000fc600078e001d */
[----:B------:R-:W3:Y:S01]  /*23800*/  LDL.LU R29, [R1+0x2010] ;  /* 0x00201000011d7983 */ /* 0x000ee20000300800 */
[----:B------:R-:W-:Y:S02]  /*23810*/  IMAD.MOV.U32 R24, RZ, RZ, R11 ;  /* 0x000000ffff187224 */ /* 0x000fe400078e000b */
[----:B------:R-:W-:Y:S01]  /*23820*/  IMAD.MOV.U32 R25, RZ, RZ, R10 ;  /* 0x000000ffff197224 */ /* 0x000fe200078e000a */
[----:B--2---:R-:W-:Y:S04]  /*23830*/  STL.64 [R1+0x1fa0], R14 ;  /* 0x001fa00e01007387 */ /* 0x004fe80000100a00 */
[----:B---3--:R0:W-:Y:S04]  /*23840*/  STL.64 [R1+0x1f98], R12 ;  /* 0x001f980c01007387 */ /* 0x0081e80000100a00 */
        /* <DEDUP_REMOVED lines=10> */
[----:B------:R-:W3:Y:S04]  /*238f0*/  LDL.LU.64 R6, [R1+0x2008] ;  /* 0x0020080001067983 */ /* 0x000ee80000300a00 */
[----:B------:R-:W3:Y:S04]  /*23900*/  LDL.LU.64 R4, [R1+0x2000] ;  /* 0x0020000001047983 */ /* 0x000ee80000300a00 */
[----:B------:R0:W-:Y:S04]  /*23910*/  STL.64 [R1+0x1e0], R8 ;  /* 0x0001e00801007387 */ /* 0x0001e80000100a00 */
[----:B------:R-:W-:Y:S04]  /*23920*/  STL [R1+0x1e8], R10 ;  /* 0x0001e80a01007387 */ /* 0x000fe80000100800 */
[----:B0-----:R-:W3:Y:S01]  /*23930*/  LDL.LU.64 R8, [R1+0x1ff8] ;  /* 0x001ff80001087983 */ /* 0x001ee20000300a00 */
[----:B------:R-:W-:-:S02]  /*23940*/  IMAD.MOV.U32 R15, RZ, RZ, R29 ;  /* 0x000000ffff0f7224 */ /* 0x000fc400078e001d */
[----:B------:R-:W-:-:S05]  /*23950*/  IMAD.MOV.U32 R29, RZ, RZ, R11 ;  /* 0x000000ffff1d7224 */ /* 0x000fca00078e000b */
[----:B------:R-:W-:Y:S01]  /*23960*/  STL [R1+0x1e10], R29 ;  /* 0x001e101d01007387 */ /* 0x000fe20000100800 */
[----:B---3--:R-:W-:-:S15]  /*23970*/  HMMA.16816.F32.BF16 R4, R16, R8, R4 ;  /* 0x000000081004723c */ /* 0x008fde0000041804 */
[----:B------:R-:W-:-:S04]  /*23980*/  NOP ;  /* 0x0000000000007918 */ /* 0x000fc80000000000 */
[----:B------:R-:W-:Y:S04]  /*23990*/  STL.64 [R1+0x1d0], R4 ;  /* 0x0001d00401007387 */ /* 0x000fe80000100a00 */
[----:B------:R0:W-:Y:S04]  /*239a0*/  STL.64 [R1+0x1d8], R6 ;  /* 0x0001d80601007387 */ /* 0x0001e80000100a00 */
[----:B0-----:R-:W3:Y:S04]  /*239b0*/  LDL.LU.64 R6, [R1+0x1ff0] ;  /* 0x001ff00001067983 */ /* 0x001ee80000300a00 */
[----:B------:R-:W4:Y:S04]  /*239c0*/  LDL.LU.64 R4, [R1+0x1fe8] ;  /* 0x001fe80001047983 */ /* 0x000f280000300a00 */
[----:B------:R0:W-:Y:S04]  /*239d0*/  STL.64 [R1+0x1f50], R8 ;  /* 0x001f500801007387 */ /* 0x0001e80000100a00 */
[----:B0-----:R-:W2:Y:S04]  /*239e0*/  LDL.LU R8, [R1+0xf0] ;  /* 0x0000f00001087983 */ /* 0x001ea80000300800 */
[----:B------:R-:W2:Y:S01]  /*239f0*/  LDL.LU R9, [R1+0xf4] ;  /* 0x0000f40001097983 */ /* 0x000ea20000300800 */
[----:B----4-:R-:W-:-:S02]  /*23a00*/  IMAD.MOV.U32 R10, RZ, RZ, R5 ;  /* 0x000000ffff0a7224 */ /* 0x010fc400078e0005 */
[----:B------:R-:W-:Y:S01]  /*23a10*/  IMAD.MOV.U32 R11, RZ, RZ, R4 ;  /* 0x000000ffff0b7224 */ /* 0x000fe200078e0004 */
[----:B------:R-:W4:Y:S04]  /*23a20*/  LDL.LU R5, [R1+0x1fe4] ;  /* 0x001fe40001057983 */ /* 0x000f280000300800 */
[----:B------:R-:W4:Y:S04]  /*23a30*/  LDL.LU R4, [R1+0x1fe0] ;  /* 0x001fe00001047983 */ /* 0x000f280000300800 */
[----:B------:R0:W-:Y:S04]  /*23a40*/  STL.64 [R1+0x1f60], R10 ;  /* 0x001f600a01007387 */ /* 0x0001e80000100a00 */
[----:B--2---:R1:W-:Y:S01]  /*23a50*/  STL.64 [R1+0x1f58], R8 ;  /* 0x001f580801007387 */ /* 0x0043e20000100a00 */
[----:B0-----:R-:W-:-:S02]  /*23a60*/  IMAD.MOV.U32 R10, RZ, RZ, R28 ;  /* 0x000000ffff0a7224 */ /* 0x001fc400078e001c */
[----:B------:R-:W-:Y:S01]  /*23a70*/  IMAD.MOV.U32 R11, RZ, RZ, R2 ;  /* 0x000000ffff0b7224 */ /* 0x000fe200078e0002 */
[----:B-1----:R-:W2:Y:S04]  /*23a80*/  LDL.LU R8, [R1+0x110] ;  /* 0x0001100001087983 */ /* 0x002ea80000300800 */
[----:B------:R-:W2:Y:S04]  /*23a90*/  LDL.LU R9, [R1+0x114] ;  /* 0x0001140001097983 */ /* 0x000ea80000300800 */
[----:B------:R-:W2:Y:S04]  /*23aa0*/  LDL.LU R28, [R1+0x1fdc] ;  /* 0x001fdc00011c7983 */ /* 0x000ea80000300800 */
[----:B------:R-:W2:Y:S01]  /*23ab0*/  LDL.LU R2, [R1+0x1fd8] ;  /* 0x001fd80001027983 */ /* 0x000ea20000300800 */
[----:B----4-:R-:W-:Y:S03]  /*23ac0*/  HMMA.16816.F32.BF16 R16, R16, R4, R20 ;  /* 0x000000041010723c */ /* 0x010fe60000041814 */
[----:B------:R-:W4:Y:S04]  /*23ad0*/  LDL.LU.64 R22, [R1+0x1fd0] ;  /* 0x001fd00001167983 */ /* 0x000f280000300a00 */
[----:B------:R-:W4:-:S12]  /*23ae0*/  LDL.LU.64 R20, [R1+0x1fc8] ;  /* 0x001fc80001147983 */ /* 0x000f180000300a00 */
[----:B------:R-:W-:Y:S04]  /*23af0*/  STL [R1+0x1c0], R16 ;  /* 0x0001c01001007387 */ /* 0x000fe80000100800 */
[----:B------:R-:W-:Y:S01]  /*23b00*/  STL.64 [R1+0x1c8], R18 ;  /* 0x0001c81201007387 */ /* 0x000fe20000100a00 */
[----:B------:R-:W-:-:S03]  /*23b10*/  IMAD.MOV.U32 R29, RZ, RZ, R17 ;  /* 0x000000ffff1d7224 */ /* 0x000fc600078e0011 */
[----:B------:R0:W-:Y:S02]  /*23b20*/  STL.64 [R1+0x1f48], R4 ;  /* 0x001f480401007387 */ /* 0x0001e40000100a00 */
[----:B0-----:R-:W-:Y:S02]  /*23b30*/  IMAD.MOV.U32 R4, RZ, RZ, R0 ;  /* 0x000000ffff047224 */ /* 0x001fe400078e0000 */
[----:B------:R-:W-:Y:S01]  /*23b40*/  IMAD.MOV.U32 R5, RZ, RZ, R3 ;  /* 0x000000ffff057224 */ /* 0x000fe200078e0003 */
[----:B------:R-:W2:Y:S04]  /*23b50*/  LDL.LU R0, [R1+0x1fc4] ;  /* 0x001fc40001007983 */ /* 0x000ea80000300800 */
[----:B------:R-:W2:Y:S04]  /*23b60*/  LDL.LU R3, [R1+0x1fc0] ;  /* 0x001fc00001037983 */ /* 0x000ea80000300800 */
[----:B------:R-:W2:Y:S04]  /*23b70*/  LDL.LU.64 R16, [R1+0xb0] ;  /* 0x0000b00001107983 */ /* 0x000ea80000300a00 */
[----:B------:R-:W-:Y:S01]  /*23b80*/  STL [R1+0x1ee0], R29 ;  /* 0x001ee01d01007387 */ /* 0x000fe20000100800 */
[----:B----4-:R-:W-:Y:S03]  /*23b90*/  HMMA.16816.F32.BF16 R24, R20, R24, R12 ;  /* 0x000000181418723c */ /* 0x010fe6000004180c */
[----:B------:R-:W4:Y:S04]  /*23ba0*/  LDL.LU.64 R14, [R1+0x1fb8] ;  /* 0x001fb800010e7983 */ /* 0x000f280000300a00 */
[----:B------:R-:W4:-:S12]  /*23bb0*/  LDL.LU.64 R12, [R1+0x1fb0] ;  /* 0x001fb000010c7983 */ /* 0x000f180000300a00 */
[----:B------:R0:W-:Y:S04]  /*23bc0*/  STL.64 [R1+0x1b0], R24 ;  /* 0x0001b01801007387 */ /* 0x0001e80000100a00 */
[----:B------:R4:W-:Y:S04]  /*23bd0*/  STL.64 [R1+0x1b8], R26 ;  /* 0x0001b81a01007387 */ /* 0x0009e80000100a00 */
[----:B0-----:R-:W4:Y:S02]  /*23be0*/  LDL.LU.64 R24, [R1+0x1fa8] ;  /* 0x001fa80001187983 */ /* 0x001f240000300a00 */
[----:B----4-:R-:W-:Y:S02]  /*23bf0*/  HMMA.16816.F32.BF16 R24, R20, R24, R12 ;  /* 0x000000181418723c */ /* 0x010fe4000004180c */
[----:B------:R-:W4:Y:S04]  /*23c00*/  LDL.LU.64 R14, [R1+0x1fa0] ;  /* 0x001fa000010e7983 */ /* 0x000f280000300a00 */
[----:B------:R-:W4:-:S13]  /*23c10*/  LDL.LU.64 R12, [R1+0x1f98] ;  /* 0x001f9800010c7983 */ /* 0x000f1a0000300a00 */
[----:B------:R0:W-:Y:S04]  /*23c20*/  STL.64 [R1+0x1a0], R24 ;  /* 0x0001a01801007387 */ /* 0x0001e80000100a00 */
[----:B------:R4:W-:Y:S04]  /*23c30*/  STL.64 [R1+0x1a8], R26 ;  /* 0x0001a81a01007387 */ /* 0x0009e80000100a00 */
[----:B0-----:R-:W4:Y:S02]  /*23c40*/  LDL.LU.64 R24, [R1+0x1f90] ;  /* 0x001f900001187983 */ /* 0x001f240000300a00 */
[----:B----4-:R-:W-:Y:S02]  /*23c50*/  HMMA.16816.F32.BF16 R24, R20, R24, R12 ;  /* 0x000000181418723c */ /* 0x010fe4000004180c */
[----:B------:R-:W4:Y:S04]  /*23c60*/  LDL.LU.64 R14, [R1+0x1f88] ;  /* 0x001f8800010e7983 */ /* 0x000f280000300a00 */
[----:B------:R-:W4:-:S13]  /*23c70*/  LDL.LU.64 R12, [R1+0x1f80] ;  /* 0x001f8000010c7983 */ /* 0x000f1a0000300a00 */
[----:B------:R-:W-:Y:S04]  /*23c80*/  STL.64 [R1+0x190], R24 ;  /* 0x0001901801007387 */ /* 0x000fe80000100a00 */
[----:B------:R0:W-:Y:S04]  /*23c90*/  STL.64 [R1+0x198], R26 ;  /* 0x0001981a01007387 */ /* 0x0001e80000100a00 */
[----:B0-----:R-:W2:Y:S04]  /*23ca0*/  LDL.LU.64 R26, [R1+0x1f78] ;  /* 0x001f7800011a7983 */ /* 0x001ea80000300a00 */
[----:B------:R-:W4:Y:S02]  /*23cb0*/  LDL.LU.64 R24, [R1+0x1f70] ;  /* 0x001f700001187983 */ /* 0x000f240000300a00 */
[----:B----4-:R-:W-:-:S15]  /*23cc0*/  HMMA.16816.F32.BF16 R12, R20, R24, R12 ;  /* 0x00000018140c723c */ /* 0x010fde000004180c */
[----:B------:R-:W-:-:S04]  /*23cd0*/  NOP ;  /* 0x0000000000007918 */ /* 0x000fc80000000000 */
[----:B------:R0:W-:Y:S04]  /*23ce0*/  STL.64 [R1+0x180], R12 ;  /* 0x0001800c01007387 */ /* 0x0001e80000100a00 */
[----:B------:R-:W-:Y:S04]  /*23cf0*/  STL.64 [R1+0x188], R14 ;  /* 0x0001880e01007387 */ /* 0x000fe80000100a00 */
[----:B0-----:R-:W4:Y:S04]  /*23d00*/  LDL.LU.64 R12, [R1+0x1f68] ;  /* 0x001f6800010c7983 */ /* 0x001f280000300a00 */
[----:B--2---:R-:W-:Y:S04]  /*23d10*/  STL.64 [R1+0x1f08], R26 ;  /* 0x001f081a01007387 */ /* 0x004fe80000100a00 */
[----:B------:R0:W-:Y:S04]  /*23d20*/  STL.64 [R1+0x1f00], R24 ;  /* 0x001f001801007387 */ /* 0x0001e80000100a00 */
[----:B0-----:R-:W2:Y:S04]  /*23d30*/  LDL.LU.64 R24, [R1] ;  /* 0x0000000001187983 */ /* 0x001ea80000300a00 */
[----:B--2---:R0:W-:Y:S04]  /*23d40*/  STL.64 [R1+0x1f18], R24 ;  /* 0x001f181801007387 */ /* 0x0041e80000100a00 */
[----:B0-----:R-:W2:Y:S01]  /*23d50*/  LDL.LU.64 R24, [R1+0x10] ;  /* 0x0000100001187983 */ /* 0x001ea20000300a00 */
[----:B----4-:R-:W-:Y:S03]  /*23d60*/  HMMA.16816.F32.BF16 R8, R20, R12, R8 ;  /* 0x0000000c1408723c */ /* 0x010fe60000041808 */
[----:B--2---:R0:W-:Y:S04]  /*23d70*/  STL.64 [R1+0x1f20], R24 ;  /* 0x001f201801007387 */ /* 0x0041e80000100a00 */
[----:B0-----:R-:W2:-:S12]  /*23d80*/  LDL.LU.64 R24, [R1+0x20] ;  /* 0x0000200001187983 */ /* 0x001e980000300a00 */
[----:B------:R-:W-:Y:S04]  /*23d90*/  STL.64 [R1+0x170], R8 ;  /* 0x0001700801007387 */ /* 0x000fe80000100a00 */
[----:B------:R0:W-:Y:S04]  /*23da0*/  STL.64 [R1+0x178], R10 ;  /* 0x0001780a01007387 */ /* 0x0001e80000100a00 */
[----:B0-----:R-:W4:Y:S04]  /*23db0*/  LDL.LU.64 R10, [R1+0x1f60] ;  /* 0x001f6000010a7983 */ /* 0x001f280000300a00 */
[----:B------:R-:W4:Y:S04]  /*23dc0*/  LDL.LU.64 R8, [R1+0x1f58] ;  /* 0x001f580001087983 */ /* 0x000f280000300a00 */
[----:B------:R0:W-:Y:S04]  /*23dd0*/  STL.64 [R1+0x1f10], R12 ;  /* 0x001f100c01007387 */ /* 0x0001e80000100a00 */
[----:B0-----:R-:W2:Y:S04]  /*23de0*/  LDL.LU R12, [R1+0x350] ;  /* 0x00035000010c7983 */ /* 0x001ea80000300800 */
[----:B------:R-:W2:Y:S04]  /*23df0*/  LDL.LU R13, [R1+0x354] ;  /* 0x00035400010d7983 */ /* 0x000ea80000300800 */
[----:B------:R-:W2:Y:S04]  /*23e00*/  LDL.LU R14, [R1+0x358] ;  /* 0x00035800010e7983 */ /* 0x000ea80000300800 */
[----:B------:R-:W2:Y:S01]  /*23e10*/  LDL.LU R15, [R1+0x35c] ;  /* 0x00035c00010f7983 */ /* 0x000ea20000300800 */
[----:B----4-:R-:W-:-:S15]  /*23e20*/  HMMA.16816.F32.BF16 R8, R20, R16, R8 ;  /* 0x000000101408723c */ /* 0x010fde0000041808 */
[----:B------:R-:W-:-:S04]  /*23e30*/  NOP ;  /* 0x0000000000007918 */ /* 0x000fc80000000000 */
[----:B------:R0:W-:Y:S04]  /*23e40*/  STL.64 [R1+0x160], R8 ;  /* 0x0001600801007387 */ /* 0x0001e80000100a00 */
[----:B------:R-:W-:Y:S04]  /*23e50*/  STL.64 [R1+0x168], R10 ;  /* 0x0001680a01007387 */ /* 0x000fe80000100a00 */
[----:B0-----:R-:W3:Y:S02]  /*23e60*/  LDL.LU.64 R8, [R1+0x1f50] ;  /* 0x001f500001087983 */ /* 0x001ee40000300a00 */
[----:B---3--:R-:W-:Y:S01]  /*23e70*/  HMMA.16816.F32.BF16 R4, R20, R8, R4 ;  /* 0x000000081404723c */ /* 0x008fe20000041804 */
[----:B------:R-:W-:-:S02]  /*23e80*/  IMAD.MOV.U32 R19, RZ, RZ, R8 ;  /* 0x000000ffff137224 */ /* 0x000fc400078e0008 */
[----:B------:R-:W-:-:S15]  /*23e90*/  IMAD.MOV.U32 R18, RZ, RZ, R9 ;  /* 0x000000ffff127224 */ /* 0x000fde00078e0009 */
[----:B------:R-:W-:Y:S01]  /*23ea0*/  NOP ;  /* 0x0000000000007918 */ /* 0x000fe20000000000 */
[----:B------:R0:W-:Y:S04]  /*23eb0*/  STL.64 [R1+0x150], R4 ;  /* 0x0001500401007387 */ /* 0x0001e80000100a00 */
[----:B------:R1:W-:Y:S04]  /*23ec0*/  STL.64 [R1+0x158], R6 ;  /* 0x0001580601007387 */ /* 0x0003e80000100a00 */
[----:B0-----:R-:W3:Y:S04]  /*23ed0*/  LDL.LU.64 R4, [R1+0x1f48] ;  /* 0x001f480001047983 */ /* 0x001ee80000300a00 */
[----:B------:R-:W3:Y:S04]  /*23ee0*/  LDL.LU.64 R10, [R1+0x1f40] ;  /* 0x001f4000010a7983 */ /* 0x000ee80000300a00 */
[----:B------:R-:W3:Y:S04]  /*23ef0*/  LDL.LU.64 R8, [R1+0x1f38] ;  /* 0x001f380001087983 */ /* 0x000ee80000300a00 */
[----:B-1----:R-:W2:Y:S01]  /*23f00*/  LDL.LU.64 R6, [R1+0x1f30] ;  /* 0x001f300001067983 */ /* 0x002ea20000300a00 */
[----:B---3--:R-:W-:Y:S03]  /*23f10*/  HMMA.16816.F32.BF16 R8, R20, R4, R8 ;  /* 0x000000041408723c */ /* 0x008fe60000041808 */
[----:B------:R-:W2:Y:S04]  /*23f20*/  LDL.LU.64 R4, [R1+0x1f28] ;  /* 0x001f280001047983 */ /* 0x000ea80000300a00 */
[----:B------:R-:W2:-:S12]  /*23f30*/  LDL.LU R20, [R1+0x370] ;  /* 0x0003700001147983 */ /* 0x000e980000300800 */
[----:B------:R0:W-:Y:S04]  /*23f40*/  STL.64 [R1+0x130], R8 ;  /* 0x0001300801007387 */ /* 0x0001e80000100a00 */
[----:B------:R1:W-:Y:S04]  /*23f50*/  STL.64 [R1+0x138], R10 ;  /* 0x0001380a01007387 */ /* 0x0003e80000100a00 */
[----:B------:R-:W2:Y:S04]  /*23f60*/  LDL.LU R21, [R1+0x374] ;  /* 0x0003740001157983 */ /* 0x000ea80000300800 */
[----:B------:R-:W2:Y:S04]  /*23f70*/  LDL.LU R22, [R1+0x378] ;  /* 0x0003780001167983 */ /* 0x000ea80000300800 */
[----:B------:R-:W2:Y:S04]  /*23f80*/  LDL.LU R23, [R1+0x37c] ;  /* 0x00037c0001177983 */ /* 0x000ea80000300800 */
[----:B0-----:R-:W3:Y:S04]  /*23f90*/  LDL.LU R8, [R1+0x340] ;  /* 0x0003400001087983 */ /* 0x001ee80000300800 */
[----:B------:R-:W3:Y:S04]  /*23fa0*/  LDL.LU R9, [R1+0x344] ;  /* 0x0003440001097983 */ /* 0x000ee80000300800 */
[----:B-1----:R-:W3:Y:S04]  /*23fb0*/  LDL.LU R10, [R1+0x348] ;  /* 0x00034800010a7983 */ /* 0x002ee80000300800 */
[----:B------:R-:W3:Y:S01]  /*23fc0*/  LDL.LU R11, [R1+0x34c] ;  /* 0x00034c00010b7983 */ /* 0x000ee20000300800 */
[----:B--2---:R-:W-:-:S15]  /*23fd0*/  HMMA.16816.F32.BF16 R20, R4, R24, R20 ;  /* 0x000000180414723c */ /* 0x004fde0000041814 */
[----:B------:R-:W-:-:S04]  /*23fe0*/  NOP ;  /* 0x0000000000007918 */ /* 0x000fc80000000000 */
[----:B------:R0:W-:Y:S04]  /*23ff0*/  STL.64 [R1+0x120], R20 ;  /* 0x0001201401007387 */ /* 0x0001e80000100a00 */
[----:B------:R-:W-:Y:S01]  /*24000*/  STL.64 [R1+0x128], R22 ;  /* 0x0001281601007387 */ /* 0x000fe20000100a00 */
[----:B0-----:R-:W-:Y:S02]  /*24010*/  IMAD.MOV.U32 R20, RZ, RZ, R25 ;  /* 0x000000ffff147224 */ /* 0x001fe400078e0019 */
[----:B------:R-:W-:Y:S02]  /*24020*/  IMAD.MOV.U32 R21, RZ, RZ, R24 ;  /* 0x000000ffff157224 */ /* 0x000fe400078e0018 */
[----:B------:R-:W2:Y:S04]  /*24030*/  LDL.LU.64 R24, [R1+0x1f20] ;  /* 0x001f200001187983 */ /* 0x000ea80000300a00 */
[----:B------:R0:W-:Y:S04]  /*24040*/  STL [R1+0x1eec], R20 ;  /* 0x001eec1401007387 */ /* 0x0001e80000100800 */
[----:B------:R1:W-:Y:S04]  /*24050*/  STL [R1+0x1ee8], R21 ;  /* 0x001ee81501007387 */ /* 0x0003e80000100800 */
[----:B0-----:R-:W2:Y:S04]  /*24060*/  LDL.LU R20, [R1+0x360] ;  /* 0x0003600001147983 */ /* 0x001ea80000300800 */
[----:B-1----:R-:W2:Y:S04]  /*24070*/  LDL.LU R21, [R1+0x364] ;  /* 0x0003640001157983 */ /* 0x002ea80000300800 */
[----:B------:R-:W2:Y:S04]  /*24080*/  LDL.LU R22, [R1+0x368] ;  /* 0x0003680001167983 */ /* 0x000ea80000300800 */
[----:B------:R-:W2:Y:S02]  /*24090*/  LDL.LU R23, [R1+0x36c] ;  /* 0x00036c0001177983 */ /* 0x000ea40000300800 */
[----:B--2---:R-:W-:-:S15]  /*240a0*/  HMMA.16816.F32.BF16 R20, R4, R24, R20 ;  /* 0x000000180414723c */ /* 0x004fde0000041814 */
[----:B------:R-:W-:-:S04]  /*240b0*/  NOP ;  /* 0x0000000000007918 */ /* 0x000fc80000000000 */
[----:B------:R-:W-:Y:S04]  /*240c0*/  STL.64 [R1+0x110], R20 ;  /* 0x0001101401007387 */ /* 0x000fe80000100a00 */
[----:B------:R0:W-:Y:S02]  /*240d0*/  STL.64 [R1+0x118], R22 ;  /* 0x0001181601007387 */ /* 0x0001e40000100a00 */
[----:B0-----:R-:W-:Y:S02]  /*240e0*/  IMAD.MOV.U32 R23, RZ, RZ, R24 ;  /* 0x000000ffff177224 */ /* 0x001fe400078e0018 */
[----:B------:R-:W-:Y:S02]  /*240f0*/  IMAD.MOV.U32 R22, RZ, RZ, R25 ;  /* 0x000000ffff167224 */ /* 0x000fe400078e0019 */
[----:B------:R-:W2:Y:S02]  /*24100*/  LDL.LU.64 R24, [R1+0x1f18] ;  /* 0x001f180001187983 */ /* 0x000ea40000300a00 */
[----:B--2---:R-:W-:Y:S01]  /*24110*/  HMMA.16816.F32.BF16 R12, R4, R24, R12 ;  /* 0x00000018040c723c */ /* 0x004fe2000004180c */
[----:B------:R-:W-:-:S02]  /*24120*/  IMAD.MOV.U32 R20, RZ, RZ, R24 ;  /* 0x000000ffff147224 */ /* 0x000fc400078e0018 */
[----:B------:R-:W-:-:S15]  /*24130*/  IMAD.MOV.U32 R21, RZ, RZ, R25 ;  /* 0x000000ffff157224 */ /* 0x000fde00078e0019 */
[----:B------:R-:W-:Y:S01]  /*24140*/  NOP ;  /* 0x0000000000007918 */ /* 0x000fe20000000000 */
[----:B------:R0:W-:Y:S04]  /*24150*/  STL.64 [R1+0xf0], R12 ;  /* 0x0000f00c01007387 */ /* 0x0001e80000100a00 */
[----:B------:R-:W-:Y:S04]  /*24160*/  STL.64 [R1+0xf8], R14 ;  /* 0x0000f80e01007387 */ /* 0x000fe80000100a00 */
[----:B0-----:R-:W2:Y:S04]  /*24170*/  LDL.LU.64 R12, [R1+0x1f10] ;  /* 0x001f1000010c7983 */ /* 0x001ea80000300a00 */
[----:B------:R-:W4:Y:S04]  /*24180*/  LDL.LU.64 R26, [R1+0x1f08] ;  /* 0x001f0800011a7983 */ /* 0x000f280000300a00 */
[----:B------:R-:W3:Y:S04]  /*24190*/  LDL.LU.64 R24, [R1+0x1f00] ;  /* 0x001f000001187983 */ /* 0x000ee80000300a00 */
[----:B------:R-:W-:Y:S04]  /*241a0*/  STL.64 [R1+0x1ef8], R22 ;  /* 0x001ef81601007387 */ /* 0x000fe80000100a00 */
[----:B------:R0:W-:Y:S04]  /*241b0*/  STL.64 [R1+0x1ef0], R20 ;  /* 0x001ef01401007387 */ /* 0x0001e80000100a00 */
[----:B0-----:R-:W2:Y:S04]  /*241c0*/  LDL.LU R20, [R1+0x390] ;  /* 0x0003900001147983 */ /* 0x001ea80000300800 */
[----:B------:R-:W2:Y:S04]  /*241d0*/  LDL.LU R21, [R1+0x394] ;  /* 0x0003940001157983 */ /* 0x000ea80000300800 */
[----:B------:R-:W2:Y:S04]  /*241e0*/  LDL.LU R22, [R1+0x398] ;  /* 0x0003980001167983 */ /* 0x000ea80000300800 */
[----:B------:R-:W2:Y:S01]  /*241f0*/  LDL.LU R23, [R1+0x39c] ;  /* 0x00039c0001177983 */ /* 0x000ea20000300800 */
[----:B---3--:R-:W-:Y:S03]  /*24200*/  HMMA.16816.F32.BF16 R8, R4, R24, R8 ;  /* 0x000000180408723c */ /* 0x008fe60000041808 */
[----:B----4-:R-:W-:Y:S04]  /*24210*/  STL.64 [R1+0x1e98], R26 ;  /* 0x001e981a01007387 */ /* 0x010fe80000100a00 */
[----:B------:R0:W-:-:S12]  /*24220*/  STL.64 [R1+0x1e90], R24 ;  /* 0x001e901801007387 */ /* 0x0001d80000100a00 */
[----:B------:R-:W-:Y:S04]  /*24230*/  STL.64 [R1+0xd0], R8 ;  /* 0x0000d00801007387 */ /* 0x000fe80000100a00 */
[----:B------:R-:W-:Y:S04]  /*24240*/  STL.64 [R1+0xd8], R10 ;  /* 0x0000d80a01007387 */ /* 0x000fe80000100a00 */
[----:B0-----:R-:W3:Y:S04]  /*24250*/  LDL.LU R24, [R1+0x380] ;  /* 0x0003800001187983 */ /* 0x001ee80000300800 */
[----:B------:R-:W3:Y:S04]  /*24260*/  LDL.LU R25, [R1+0x384] ;  /* 0x0003840001197983 */ /* 0x000ee80000300800 */
[----:B------:R-:W3:Y:S04]  /*24270*/  LDL.LU R26, [R1+0x388] ;  /* 0x00038800011a7983 */ /* 0x000ee80000300800 */
[----:B------:R-:W3:Y:S04]  /*24280*/  LDL.LU R27, [R1+0x38c] ;  /* 0x00038c00011b7983 */ /* 0x000ee80000300800 */
[----:B------:R-:W0:Y:S04]  /*24290*/  LDSM.16.MT88.4 R8, [R2+UR5+0x2080] ;  /* 0x002080050208783b */ /* 0x000e280008004200 */
[----:B0-----:R0:W-:Y:S01]  /*242a0*/  STL [R1+0x1ee4], R11 ;  /* 0x001ee40b01007387 */ /* 0x0011e20000100800 */
[----:B--2---:R-:W-:Y:S01]  /*242b0*/  HMMA.16816.F32.BF16 R20, R4, R16, R20 ;  /* 0x000000100414723c */ /* 0x004fe20000041814 */
[----:B------:R-:W-:-:S02]  /*242c0*/  IMAD.MOV.U32 R29, RZ, RZ, R17 ;  /* 0x000000ffff1d7224 */ /* 0x000fc400078e0011 */
[----:B0-----:R-:W-:-:S05]  /*242d0*/  IMAD.MOV.U32 R11, RZ, RZ, R16 ;  /* 0x000000ffff0b7224 */ /* 0x001fca00078e0010 */
[----:B---3--:R-:W-:-:S15]  /*242e0*/  HMMA.16816.F32.BF16 R24, R4, R12, R24 ;  /* 0x0000000c0418723c */ /* 0x008fde0000041818 */
[----:B------:R-:W-:-:S04]  /*242f0*/  NOP ;  /* 0x0000000000007918 */ /* 0x000fc80000000000 */
[----:B------:R-:W-:Y:S04]  /*24300*/  STL.64 [R1+0xa0], R24 ;  /* 0x0000a01801007387 */ /* 0x000fe80000100a00 */
[----:B------:R0:W-:Y:S02]  /*24310*/  STL.64 [R1+0xa8], R26 ;  /* 0x0000a81a01007387 */ /* 0x0001e40000100a00 */
[----:B0-----:R-:W-:Y:S02]  /*24320*/  IMAD.MOV.U32 R27, RZ, RZ, R12 ;  /* 0x000000ffff1b7224 */ /* 0x001fe400078e000c */
[----:B------:R-:W-:Y:S02]  /*24330*/  IMAD.MOV.U32 R26, RZ, RZ, R13 ;  /* 0x000000ffff1a7224 */ /* 0x000fe400078e000d */
[----:B------:R-:W0:Y:S04]  /*24340*/  LDSM.16.MT88.4 R12, [R28+UR5+0x3000] ;  /* 0x003000051c0c783b */ /* 0x000e280008004200 */
[----:B0-----:R-:W-:Y:S04]  /*24350*/  STL.64 [R1+0x1e60], R14 ;  /* 0x001e600e01007387 */ /* 0x001fe80000100a00 */
[----:B------:R0:W-:Y:S02]  /*24360*/  STL.64 [R1+0x1e58], R12 ;  /* 0x001e580c01007387 */ /* 0x0001e40000100a00 */
[----:B0-----:R-:W-:-:S02]  /*24370*/  IMAD.MOV.U32 R12, RZ, RZ, R19 ;  /* 0x000000ffff0c7224 */ /* 0x001fc400078e0013 */
[----:B------:R-:W-:Y:S02]  /*24380*/  IMAD.MOV.U32 R13, RZ, RZ, R18 ;  /* 0x000000ffff0d7224 */ /* 0x000fe400078e0012 */
[----:B------:R-:W0:Y:S04]  /*24390*/  LDSM.16.MT88.4 R16, [R28+UR5+0x3080] ;  /* 0x003080051c10783b */ /* 0x000e280008004200 */
[----:B------:R-:W-:Y:S04]  /*243a0*/  STL.64 [R1+0x90], R20 ;  /* 0x0000901401007387 */ /* 0x000fe80000100a00 */
[----:B------:R1:W-:Y:S04]  /*243b0*/  STL.64 [R1+0x98], R22 ;  /* 0x0000981601007387 */ /* 0x0003e80000100a00 */
[----:B-1----:R-:W2:Y:S04]  /*243c0*/  LDL.LU.64 R22, [R1+0x1ef8] ;  /* 0x001ef80001167983 */ /* 0x002ea80000300a00 */
[----:B------:R-:W3:Y:S04]  /*243d0*/  LDL.LU.64 R20, [R1+0x1ef0] ;  /* 0x001ef00001147983 */ /* 0x000ee80000300a00 */
[----:B0-----:R0:W-:Y:S04]  /*243e0*/  STL [R1+0x1ddc], R16 ;  /* 0x001ddc1001007387 */ /* 0x0011e80000100800 */
[----:B------:R1:W-:Y:S04]  /*243f0*/  STL [R1+0x1dd8], R17 ;  /* 0x001dd81101007387 */ /* 0x0003e80000100800 */
[----:B------:R4:W-:Y:S04]  /*24400*/  STL [R1+0x1dd4], R18 ;  /* 0x001dd41201007387 */ /* 0x0009e80000100800 */
[----:B------:R4:W-:Y:S04]  /*24410*/  STL [R1+0x1dd0], R19 ;  /* 0x001dd01301007387 */ /* 0x0009e80000100800 */
[----:B0-----:R-:W2:Y:S04]  /*24420*/  LDL.LU R16, [R1+0x3b0] ;  /* 0x0003b00001107983 */ /* 0x001ea80000300800 */
[----:B-1----:R-:W2:Y:S01]  /*24430*/  LDL.LU R17, [R1+0x3b4] ;  /* 0x0003b40001117983 */ /* 0x002ea20000300800 */
[----:B----4-:R-:W-:-:S02]  /*24440*/  IMAD.MOV.U32 R18, RZ, RZ, R3 ;  /* 0x000000ffff127224 */ /* 0x010fc400078e0003 */
[----:B------:R-:W-:Y:S01]  /*24450*/  IMAD.MOV.U32 R19, RZ, RZ, R0 ;  /* 0x000000ffff137224 */ /* 0x000fe200078e0000 */
[----:B------:R-:W-:Y:S06]  /*24460*/  STL [R1+0x1c70], R28 ;  /* 0x001c701c01007387 */ /* 0x000fec0000100800 */
[----:B--2---:R-:W-:-:S15]  /*24470*/  HMMA.16816.F32.BF16 R12, R4, R12, R16 ;  /* 0x0000000c040c723c */ /* 0x004fde0000041810 */
[----:B------:R-:W-:-:S04]  /*24480*/  NOP ;  /* 0x0000000000007918 */ /* 0x000fc80000000000 */
[----:B------:R0:W-:Y:S01]  /*24490*/  STL.64 [R1+0x80], R12 ;  /* 0x0000800c01007387 */ /* 0x0001e20000100a00 */
[----:B------:R-:W-:Y:S02]  /*244a0*/  IMAD.MOV.U32 R3, RZ, RZ, R14 ;  /* 0x000000ffff037224 */ /* 0x000fe400078e000e */
[----:B------:R-:W-:Y:S01]  /*244b0*/  IMAD.MOV.U32 R0, RZ, RZ, R15 ;  /* 0x000000ffff007224 */ /* 0x000fe200078e000f */
[----:B0-----:R-:W2:Y:S04]  /*244c0*/  LDL.LU R12, [R1+0x280] ;  /* 0x00028000010c7983 */ /* 0x001ea80000300800 */
[----:B------:R-:W2:Y:S04]  /*244d0*/  LDL.LU R13, [R1+0x284] ;  /* 0x00028400010d7983 */ /* 0x000ea80000300800 */
[----:B------:R-:W4:Y:S04]  /*244e0*/  LDL.LU R14, [R1+0x288] ;  /* 0x00028800010e7983 */ /* 0x000f280000300800 */
[----:B------:R-:W4:Y:S01]  /*244f0*/  LDL.LU R15, [R1+0x28c] ;  /* 0x00028c00010f7983 */ /* 0x000f220000300800 */
[----:B---3--:R-:W-:-:S02]  /*24500*/  IMAD.MOV.U32 R24, RZ, RZ, R20 ;  /* 0x000000ffff187224 */ /* 0x008fc400078e0014 */
[----:B------:R-:W-:Y:S01]  /*24510*/  IMAD.MOV.U32 R25, RZ, RZ, R21 ;  /* 0x000000ffff197224 */ /* 0x000fe200078e0015 */
[----:B----4-:R-:W-:Y:S04]  /*24520*/  STL.64 [R1+0x1ea8], R14 ;  /* 0x001ea80e01007387 */ /* 0x010fe80000100a00 */
[----:B--2---:R0:W-:Y:S04]  /*24530*/  STL.64 [R1+0x1ea0], R12 ;  /* 0x001ea00c01007387 */ /* 0x0041e80000100a00 */
[----:B------:R-:W2:Y:S04]  /*24540*/  LDL.LU R20, [R1+0x1eec] ;  /* 0x001eec0001147983 */ /* 0x000ea80000300800 */
[----:B------:R-:W3:Y:S04]  /*24550*/  LDL.LU R21, [R1+0x1ee8] ;  /* 0x001ee80001157983 */ /* 0x000ee80000300800 */
[----:B------:R-:W4:Y:S04]  /*24560*/  LDL R16, [R1+0x100] ;  /* 0x0001000001107983 */ /* 0x000f280000100800 */
[----:B------:R-:W4:Y:S04]  /*24570*/  LDL R17, [R1+0x104] ;  /* 0x0001040001117983 */ /* 0x000f280000100800 */
[----:B------:R1:W-:Y:S04]  /*24580*/  STL.64 [R1+0x1eb0], R24 ;  /* 0x001eb01801007387 */ /* 0x0003e80000100a00 */
[----:B0-----:R-:W2:Y:S04]  /*24590*/  LDL.LU R12, [R1+0x290] ;  /* 0x00029000010c7983 */ /* 0x001ea80000300800 */
[----:B------:R-:W2:Y:S04]  /*245a0*/  LDL.LU R13, [R1+0x294] ;  /* 0x00029400010d7983 */ /* 0x000ea80000300800 */
[----:B------:R-:W2:Y:S04]  /*245b0*/  LDL.LU R14, [R1+0x298] ;  /* 0x00029800010e7983 */ /* 0x000ea80000300800 */
[----:B------:R-:W2:Y:S01]  /*245c0*/  LDL.LU R15, [R1+0x29c] ;  /* 0x00029c00010f7983 */ /* 0x000ea20000300800 */
[----:B-1----:R-:W-:Y:S01]  /*245d0*/  IMAD.MOV.U32 R25, RZ, RZ, R22 ;  /* 0x000000ffff197224 */ /* 0x002fe200078e0016 */
[----:B------:R-:W-:-:S02]  /*245e0*/  MOV R24, R23 ;  /* 0x0000001700187202 */ /* 0x000fc40000000f00 */
[----:B--2---:R-:W-:Y:S04]  /*245f0*/  STL.64 [R1+0x1ec0], R14 ;  /* 0x001ec00e01007387 */ /* 0x004fe80000100a00 */
[----:B------:R0:W-:Y:S04]  /*24600*/  STL.64 [R1+0x1eb8], R12 ;  /* 0x001eb80c01007387 */ /* 0x0001e80000100a00 */
[----:B------:R3:W-:Y:S04]  /*24610*/  STL.64 [R1+0x1ec8], R24 ;  /* 0x001ec81801007387 */ /* 0x0007e80000100a00 */
[----:B0-----:R-:W2:Y:S04]  /*24620*/  LDL.LU R12, [R1+0x2b0] ;  /* 0x0002b000010c7983 */ /* 0x001ea80000300800 */
[----:B------:R-:W2:Y:S04]  /*24630*/  LDL.LU R13, [R1+0x2b4] ;  /* 0x0002b400010d7983 */ /* 0x000ea80000300800 */
[----:B------:R-:W2:Y:S04]  /*24640*/  LDL.LU R14, [R1+0x2b8] ;  /* 0x0002b800010e7983 */ /* 0x000ea80000300800 */
[----:B------:R-:W2:Y:S01]  /*24650*/  LDL.LU R15, [R1+0x2bc] ;  /* 0x0002bc00010f7983 */ /* 0x000ea20000300800 */
[----:B---3--:R-:W-:-:S02]  /*24660*/  IMAD.MOV.U32 R24, RZ, RZ, R21 ;  /* 0x000000ffff187224 */ /* 0x008fc400078e0015 */
[----:B------:R-:W-:Y:S02]  /*24670*/  IMAD.MOV.U32 R25, RZ, RZ, R20 ;  /* 0x000000ffff197224 */ /* 0x000fe400078e0014 */
[----:B------:R-:W0:Y:S04]  /*24680*/  LDSM.16.MT88.4 R20, [R2+UR5+0x3000] ;  /* 0x003000050214783b */ /* 0x000e280008004200 */
[----:B--2---:R-:W-:Y:S04]  /*24690*/  STL.64 [R1+0x1ed8], R14 ;  /* 0x001ed80e01007387 */ /* 0x004fe80000100a00 */
[----:B------:R1:W-:Y:S04]  /*246a0*/  STL.64 [R1+0x1ed0], R12 ;  /* 0x001ed00c01007387 */ /* 0x0003e80000100a00 */
[----:B-1----:R-:W2:Y:S04]  /*246b0*/  LDL.LU R12, [R1+0x330] ;  /* 0x00033000010c7983 */ /* 0x002ea80000300800 */
[----:B------:R-:W2:Y:S04]  /*246c0*/  LDL.LU R13, [R1+0x334] ;  /* 0x00033400010d7983 */ /* 0x000ea80000300800 */
[----:B------:R-:W2:Y:S04]  /*246d0*/  LDL.LU R14, [R1+0x338] ;  /* 0x00033800010e7983 */ /* 0x000ea80000300800 */
[----:B------:R-:W2:Y:S04]  /*246e0*/  LDL.LU R15, [R1+0x33c] ;  /* 0x00033c00010f7983 */ /* 0x000ea80000300800 */
[----:B------:R-:W-:Y:S04]  /*246f0*/  STL [R1+0x1d94], R3 ;  /* 0x001d940301007387 */ /* 0x000fe80000100800 */
[----:B------:R-:W-:Y:S04]  /*24700*/  STL [R1+0x1d90], R0 ;  /* 0x001d900001007387 */ /* 0x000fe80000100800 */
[----:B0-----:R-:W-:Y:S04]  /*24710*/  STL.64 [R1+0x1d50], R22 ;  /* 0x001d501601007387 */ /* 0x001fe80000100a00 */
[----:B------:R0:W-:Y:S04]  /*24720*/  STL.64 [R1+0x1d48], R20 ;  /* 0x001d481401007387 */ /* 0x0001e80000100a00 */
[----:B0-----:R-:W3:Y:S04]  /*24730*/  LDL.LU.64 R20, [R1+0xe0] ;  /* 0x0000e00001147983 */ /* 0x001ee80000300a00 */
[----:B------:R-:W2:Y:S04]  /*24740*/  LDL.LU.64 R22, [R1+0xe8] ;  /* 0x0000e80001167983 */ /* 0x000ea80000300a00 */
[----:B--2---:R-:W-:Y:S04]  /*24750*/  STL.64 [R1+0x1e70], R22 ;  /* 0x001e701601007387 */ /* 0x004fe80000100a00 */
[----:B---3--:R0:W-:Y:S04]  /*24760*/  STL.64 [R1+0x1e68], R20 ;  /* 0x001e681401007387 */ /* 0x0081e80000100a00 */
[----:B0-----:R-:W4:Y:S04]  /*24770*/  LDL.LU R20, [R1+0x3a0] ;  /* 0x0003a00001147983 */ /* 0x001f280000300800 */
[----:B------:R-:W4:Y:S04]  /*24780*/  LDL.LU R21, [R1+0x3a4] ;  /* 0x0003a40001157983 */ /* 0x000f280000300800 */
[----:B------:R-:W4:Y:S04]  /*24790*/  LDL.LU R22, [R1+0x3a8] ;  /* 0x0003a80001167983 */ /* 0x000f280000300800 */
[----:B------:R-:W4:Y:S02]  /*247a0*/  LDL.LU R23, [R1+0x3ac] ;  /* 0x0003ac0001177983 */ /* 0x000f240000300800 */
[----:B----4-:R-:W-:-:S15]  /*247b0*/  HMMA.16816.F32.BF16 R4, R4, R16, R20 ;  /* 0x000000100404723c */ /* 0x010fde0000041814 */
[----:B------:R-:W-:-:S04]  /*247c0*/  NOP ;  /* 0x0000000000007918 */ /* 0x000fc80000000000 */
[----:B------:R-:W-:Y:S02]  /*247d0*/  IMAD.MOV.U32 R18, RZ, RZ, R6 ;  /* 0x000000ffff127224 */ /* 0x000fe400078e0006 */
[----:B------:R-:W-:Y:S02]  /*247e0*/  IMAD.MOV.U32 R19, RZ, RZ, R7 ;  /* 0x000000ffff137224 */ /* 0x000fe400078e0007 */
[----:B------:R-:W-:Y:S02]  /*247f0*/  IMAD.MOV.U32 R16, RZ, RZ, R4 ;  /* 0x000000ffff107224 */ /* 0x000fe400078e0004 */
[----:B------:R-:W-:Y:S02]  /*24800*/  IMAD.MOV.U32 R17, RZ, RZ, R5 ;  /* 0x000000ffff117224 */ /* 0x000fe400078e0005 */
[----:B------:R-:W0:Y:S04]  /*24810*/  LDSM.16.MT88.4 R4, [R2+UR5+0x3080] ;  /* 0x003080050204783b */ /* 0x000e280008004200 */
[----:B------:R-:W-:Y:S04]  /*24820*/  STL.64 [R1+0x1de8], R18 ;  /* 0x001de81201007387 */ /* 0x000fe80000100a00 */
[----:B------:R1:W-:Y:S02]  /*24830*/  STL.64 [R1+0x1de0], R16 ;  /* 0x001de01001007387 */ /* 0x0003e40000100a00 */
[----:B-1----:R-:W-:-:S02]  /*24840*/  IMAD.MOV.U32 R16, RZ, RZ, R11 ;  /* 0x000000ffff107224 */ /* 0x002fc400078e000b */
[----:B------:R-:W-:Y:S01]  /*24850*/  IMAD.MOV.U32 R17, RZ, RZ, R29 ;  /* 0x000000ffff117224 */ /* 0x000fe200078e001d */
[----:B------:R-:W2:Y:S04]  /*24860*/  LDL.LU R11, [R1+0x1ee4] ;  /* 0x001ee400010b7983 */ /* 0x000ea80000300800 */
[----:B------:R-:W3:Y:S04]  /*24870*/  LDL.LU R29, [R1+0x1ee0] ;  /* 0x001ee000011d7983 */ /* 0x000ee80000300800 */
[----:B------:R1:W-:Y:S04]  /*24880*/  STL.64 [R1+0x1e78], R16 ;  /* 0x001e781001007387 */ /* 0x0003e80000100a00 */
[----:B------:R-:W4:Y:S04]  /*24890*/  LDL.LU R20, [R1+0x260] ;  /* 0x0002600001147983 */ /* 0x000f280000300800 */
[----:B------:R-:W4:Y:S04]  /*248a0*/  LDL.LU R21, [R1+0x264] ;  /* 0x0002640001157983 */ /* 0x000f280000300800 */
[----:B------:R-:W3:Y:S04]  /*248b0*/  LDL.LU R22, [R1+0x268] ;  /* 0x0002680001167983 */ /* 0x000ee80000300800 */
[----:B------:R-:W3:Y:S01]  /*248c0*/  LDL.LU R23, [R1+0x26c] ;  /* 0x00026c0001177983 */ /* 0x000ee20000300800 */
[----:B-1----:R-:W-:-:S02]  /*248d0*/  IMAD.MOV.U32 R16, RZ, RZ, R27 ;  /* 0x000000ffff107224 */ /* 0x002fc400078e001b */
[----:B------:R-:W-:Y:S02]  /*248e0*/  IMAD.MOV.U32 R17, RZ, RZ, R26 ;  /* 0x000000ffff117224 */ /* 0x000fe400078e001a */
[C---:B--2---:R-:W-:Y:S01]  /*248f0*/  HMMA.16816.F32.BF16 R24, R8.reuse, R24, R12 ;  /* 0x000000180818723c */ /* 0x044fe2000004180c */
[----:B---3--:R-:W-:Y:S04]  /*24900*/  STL.64 [R1+0x1e88], R22 ;  /* 0x001e881601007387 */ /* 0x008fe80000100a00 */
[----:B----4-:R1:W-:Y:S04]  /*24910*/  STL.64 [R1+0x1e80], R20 ;  /* 0x001e801401007387 */ /* 0x0103e80000100a00 */
[----:B-1----:R-:W2:Y:S04]  /*24920*/  LDL.LU R20, [R1+0x270] ;  /* 0x0002700001147983 */ /* 0x002ea80000300800 */
[----:B------:R-:W2:Y:S04]  /*24930*/  LDL.LU R21, [R1+0x274] ;  /* 0x0002740001157983 */ /* 0x000ea80000300800 */
[----:B------:R-:W2:Y:S04]  /*24940*/  LDL.LU R22, [R1+0x278] ;  /* 0x0002780001167983 */ /* 0x000ea80000300800 */
[----:B------:R-:W2:Y:S04]  /*24950*/  LDL.LU R23, [R1+0x27c] ;  /* 0x00027c0001177983 */ /* 0x000ea80000300800 */
        /* <DEDUP_REMOVED lines=17> */
[----:B------:R-:W2:Y:S04]  /*24a70*/  LDL.LU.64 R14, [R1+0x1ea8] ;  /* 0x001ea800010e7983 */ /* 0x000ea80000300a00 */
[----:B------:R-:W2:-:S13]  /*24a80*/  LDL.LU.64 R12, [R1+0x1ea0] ;  /* 0x001ea000010c7983 */ /* 0x000e9a0000300a00 */
[----:B------:R-:W-:Y:S04]  /*24a90*/  STL.64 [R1+0x40], R24 ;  /* 0x0000401801007387 */ /* 0x000fe80000100a00 */
[----:B------:R0:W-:Y:S04]  /*24aa0*/  STL.64 [R1+0x48], R26 ;  /* 0x0000481a01007387 */ /* 0x0001e80000100a00 */
[----:B0-----:R-:W2:Y:S04]  /*24ab0*/  LDL.LU.64 R26, [R1+0x1e98] ;  /* 0x001e9800011a7983 */ /* 0x001ea80000300a00 */
[----:B------:R-:W2:Y:S02]  /*24ac0*/  LDL.LU.64 R24, [R1+0x1e90] ;  /* 0x001e900001187983 */ /* 0x000ea40000300a00 */
[----:B--2---:R-:W-:-:S15]  /*24ad0*/  HMMA.16816.F32.BF16 R12, R8, R24, R12 ;  /* 0x00000018080c723c */ /* 0x004fde000004180c */
[----:B------:R-:W-:-:S04]  /*24ae0*/  NOP ;  /* 0x0000000000007918 */ /* 0x000fc80000000000 */
[----:B------:R0:W-:Y:S01]  /*24af0*/  STL.64 [R1+0x30], R12 ;  /* 0x0000300c01007387 */ /* 0x0001e20000100a00 */
[----:B------:R-:W-:Y:S02]  /*24b00*/  IMAD.MOV.U32 R3, RZ, RZ, R14 ;  /* 0x000000ffff037224 */ /* 0x000fe400078e000e */
[----:B------:R-:W-:Y:S01]  /*24b10*/  IMAD.MOV.U32 R0, RZ, RZ, R15 ;  /* 0x000000ffff007224 */ /* 0x000fe200078e000f */
[----:B0-----:R-:W2:Y:S04]  /*24b20*/  LDL.LU R12, [R1+0x250] ;  /* 0x00025000010c7983 */ /* 0x001ea80000300800 */
[----:B------:R-:W2:Y:S04]  /*24b30*/  LDL.LU R13, [R1+0x254] ;  /* 0x00025400010d7983 */ /* 0x000ea80000300800 */
[----:B------:R-:W2:Y:S04]  /*24b40*/  LDL.LU R14, [R1+0x258] ;  /* 0x00025800010e7983 */ /* 0x000ea80000300800 */
[----:B------:R-:W2:Y:S04]  /*24b50*/  LDL.LU R15, [R1+0x25c] ;  /* 0x00025c00010f7983 */ /* 0x000ea80000300800 */
[----:B------:R0:W-:Y:S04]  /*24b60*/  STL.64 [R1+0x1e18], R26 ;  /* 0x001e181a01007387 */ /* 0x0001e80000100a00 */
[----:B------:R-:W2:Y:S04]  /*24b70*/  LDL.LU R24, [R1+0x210] ;  /* 0x0002100001187983 */ /* 0x000ea80000300800 */
[----:B------:R-:W2:Y:S04]  /*24b80*/  LDL.LU R25, [R1+0x214] ;  /* 0x0002140001197983 */ /* 0x000ea80000300800 */
[----:B0-----:R-:W2:Y:S04]  /*24b90*/  LDL.LU R26, [R1+0x218] ;  /* 0x00021800011a7983 */ /* 0x001ea80000300800 */
[----:B------:R-:W2:Y:S01]  /*24ba0*/  LDL.LU R27, [R1+0x21c] ;  /* 0x00021c00011b7983 */ /* 0x000ea20000300800 */
[----:B------:R-:W-:Y:S03]  /*24bb0*/  HMMA.16816.F32.BF16 R16, R8, R16, R20 ;  /* 0x000000100810723c */ /* 0x000fe60000041814 */
[----:B--2---:R0:W-:Y:S04]  /*24bc0*/  STL.64 [R1+0x1e28], R26 ;  /* 0x001e281a01007387 */ /* 0x0041e80000100a00 */
[----:B------:R1:W-:Y:S04]  /*24bd0*/  STL.64 [R1+0x1e20], R24 ;  /* 0x001e201801007387 */ /* 0x0003e80000100a00 */
[----:B0-----:R-:W2:Y:S04]  /*24be0*/  LDL R26, [R1+0x18] ;  /* 0x00001800011a7983 */ /* 0x001ea80000100800 */
[----:B------:R-:W2:Y:S04]  /*24bf0*/  LDL R27, [R1+0x1c] ;  /* 0x00001c00011b7983 */ /* 0x000ea80000100800 */
[----:B--2---:R0:W-:Y:S04]  /*24c00*/  STL.64 [R1+0x1e40], R26 ;  /* 0x001e401a01007387 */ /* 0x0041e80000100a00 */
[----:B-1----:R-:W2:Y:S04]  /*24c10*/  LDL.LU R24, [R1+0x230] ;  /* 0x0002300001187983 */ /* 0x002ea80000300800 */
[----:B------:R-:W2:Y:S04]  /*24c20*/  LDL.LU R25, [R1+0x234] ;  /* 0x0002340001197983 */ /* 0x000ea80000300800 */
[----:B0-----:R-:W2:Y:S04]  /*24c30*/  LDL.LU R26, [R1+0x238] ;  /* 0x00023800011a7983 */ /* 0x001ea80000300800 */
[----:B------:R-:W2:Y:S04]  /*24c40*/  LDL.LU R27, [R1+0x23c] ;  /* 0x00023c00011b7983 */ /* 0x000ea80000300800 */
[----:B------:R-:W2:Y:S04]  /*24c50*/  LDL.LU.64 R22, [R1+0x1e88] ;  /* 0x001e880001167983 */ /* 0x000ea80000300a00 */
[----:B------:R-:W2:Y:S04]  /*24c60*/  LDL.LU.64 R20, [R1+0x1e80] ;  /* 0x001e800001147983 */ /* 0x000ea80000300a00 */
[----:B------:R0:W-:Y:S04]  /*24c70*/  STL.64 [R1+0x140], R16 ;  /* 0x0001401001007387 */ /* 0x0001e80000100a00 */
[----:B------:R2:W-:Y:S04]  /*24c80*/  STL [R1+0x14c], R19 ;  /* 0x00014c1301007387 */ /* 0x0005e80000100800 */
[----:B0-----:R-:W2:Y:S01]  /*24c90*/  LDL.LU.64 R16, [R1+0x1e78] ;  /* 0x001e780001107983 */ /* 0x001ea20000300a00 */
[----:B------:R-:W-:-:S05]  /*24ca0*/  IMAD.MOV.U32 R28, RZ, RZ, R18 ;  /* 0x000000ffff1c7224 */ /* 0x000fca00078e0012 */
[----:B------:R-:W-:Y:S01]  /*24cb0*/  STL [R1+0x1c74], R28 ;  /* 0x001c741c01007387 */ /* 0x000fe20000100800 */
[----:B--2---:R-:W-:Y:S03]  /*24cc0*/  HMMA.16816.F32.BF16 R16, R8, R16, R20 ;  /* 0x000000100810723c */ /* 0x004fe60000041814 */
[----:B------:R-:W2:Y:S04]  /*24cd0*/  LDL.LU.64 R22, [R1+0x1e70] ;  /* 0x001e700001167983 */ /* 0x000ea80000300a00 */
[----:B------:R-:W2:-:S12]  /*24ce0*/  LDL.LU.64 R20, [R1+0x1e68] ;  /* 0x001e680001147983 */ /* 0x000e980000300a00 */
[----:B------:R0:W-:Y:S04]  /*24cf0*/  STL.64 [R1+0x260], R16 ;  /* 0x0002601001007387 */ /* 0x0001e80000100a00 */
[----:B------:R1:W-:Y:S04]  /*24d00*/  STL.64 [R1+0x268], R18 ;  /* 0x0002681201007387 */ /* 0x0003e80000100a00 */
[----:B0-----:R-:W2:Y:S04]  /*24d10*/  LDL.LU R16, [R1+0x200] ;  /* 0x0002000001107983 */ /* 0x001ea80000300800 */
[----:B------:R-:W2:Y:S04]  /*24d20*/  LDL.LU R17, [R1+0x204] ;  /* 0x0002040001117983 */ /* 0x000ea80000300800 */
[----:B-1----:R-:W2:Y:S04]  /*24d30*/  LDL.LU R18, [R1+0x208] ;  /* 0x0002080001127983 */ /* 0x002ea80000300800 */
[----:B------:R-:W2:Y:S04]  /*24d40*/  LDL.LU R19, [R1+0x20c] ;  /* 0x00020c0001137983 */ /* 0x000ea80000300800 */
[----:B--2---:R-:W-:Y:S04]  /*24d50*/  STL.64 [R1+0x1e38], R18 ;  /* 0x001e381201007387 */ /* 0x004fe80000100a00 */
[----:B------:R0:W-:Y:S04]  /*24d60*/  STL.64 [R1+0x1e30], R16 ;  /* 0x001e301001007387 */ /* 0x0001e80000100a00 */
[----:B0-----:R-:W2:Y:S04]  /*24d70*/  LDL.LU R16, [R1+0x220] ;  /* 0x0002200001107983 */ /* 0x001ea80000300800 */
[----:B------:R-:W2:Y:S04]  /*24d80*/  LDL.LU R17, [R1+0x224] ;  /* 0x0002240001117983 */ /* 0x000ea80000300800 */
[----:B------:R-:W2:Y:S04]  /*24d90*/  LDL.LU R18, [R1+0x228] ;  /* 0x0002280001127983 */ /* 0x000ea80000300800 */
[----:B------:R-:W2:Y:S01]  /*24da0*/  LDL.LU R19, [R1+0x22c] ;  /* 0x00022c0001137983 */ /* 0x000ea20000300800 */
[----:B------:R-:W-:-:S15]  /*24db0*/  HMMA.16816.F32.BF16 R12, R8, R20, R12 ;  /* 0x00000014080c723c */ /* 0x000fde000004180c */
[----:B------:R-:W-:-:S04]  /*24dc0*/  NOP ;  /* 0x0000000000007918 */ /* 0x000fc80000000000 */
[----:B------:R-:W-:Y:S01]  /*24dd0*/  IMAD.MOV.U32 R28, RZ, RZ, R13 ;  /* 0x000000ffff1c7224 */ /* 0x000fe200078e000d */
[----:B--2---:R0:W-:Y:S04]  /*24de0*/  STL.64 [R1+0x1e50], R18 ;  /* 0x001e501201007387 */ /* 0x0041e80000100a00 */
[----:B------:R-:W-:Y:S04]  /*24df0*/  STL.64 [R1+0x1e48], R16 ;  /* 0x001e481001007387 */ /* 0x000fe80000100a00 */
[----:B0-----:R-:W2:Y:S04]  /*24e00*/  LDL.64 R18, [R1+0x28] ;  /* 0x0000280001127983 */ /* 0x001ea80000100a00 */
[----:B------:R-:W-:Y:S04]  /*24e10*/  STL [R1+0x250], R12 ;  /* 0x0002500c01007387 */ /* 0x000fe80000100800 */
[----:B------:R0:W-:Y:S04]  /*24e20*/  STL.64 [R1+0x258], R14 ;  /* 0x0002580e01007387 */ /* 0x0001e80000100a00 */
[----:B0-----:R-:W2:Y:S04]  /*24e30*/  LDL.LU.64 R14, [R1+0x1e60] ;  /* 0x001e6000010e7983 */ /* 0x001ea80000300a00 */
[----:B------:R-:W2:Y:S04]  /*24e40*/  LDL.LU.64 R12, [R1+0x1e58] ;  /* 0x001e5800010c7983 */ /* 0x000ea80000300a00 */
[----:B------:R0:W-:Y:S04]  /*24e50*/  STL.64 [R1+0x1e08], R22 ;  /* 0x001e081601007387 */ /* 0x0001e80000100a00 */
[----:B------:R-:W3:Y:S04]  /*24e60*/  LDL.LU R20, [R1+0x240] ;  /* 0x0002400001147983 */ /* 0x000ee80000300800 */
[----:B------:R-:W3:Y:S04]  /*24e70*/  LDL.LU R21, [R1+0x244] ;  /* 0x0002440001157983 */ /* 0x000ee80000300800 */
[----:B0-----:R-:W3:Y:S04]  /*24e80*/  LDL.LU R22, [R1+0x248] ;  /* 0x0002480001167983 */ /* 0x001ee80000300800 */
[----:B------:R-:W3:Y:S04]  /*24e90*/  LDL.LU R23, [R1+0x24c] ;  /* 0x00024c0001177983 */ /* 0x000ee80000300800 */
[----:B------:R-:W-:Y:S01]  /*24ea0*/  STL [R1+0x1d80], R28 ;  /* 0x001d801c01007387 */ /* 0x000fe20000100800 */
[----:B--2---:R-:W-:Y:S08]  /*24eb0*/  HMMA.16816.F32.BF16 R24, R12, R18, R24 ;  /* 0x000000120c18723c */ /* 0x004ff00000041818 */
[----:B---3--:R-:W-:Y:S01]  /*24ec0*/  HMMA.16816.F32.BF16 R8, R8, R4, R20 ;  /* 0x000000040808723c */ /* 0x008fe20000041814 */
[----:B------:R-:W2:Y:S01]  /*24ed0*/  LDL.LU R20, [R1+0x1f0] ;  /* 0x0001f00001147983 */ /* 0x000ea20000300800 */
[----:B------:R-:W-:-:S02]  /*24ee0*/  IMAD.MOV.U32 R5, RZ, RZ, R18 ;  /* 0x000000ffff057224 */ /* 0x000fc400078e0012 */
[----:B------:R-:W-:-:S07]  /*24ef0*/  IMAD.MOV.U32 R4, RZ, RZ, R19 ;  /* 0x000000ffff047224 */ /* 0x000fce00078e0013 */
[----:B------:R-:W-:-:S08]  /*24f00*/  IMAD.MOV.U32 R2, RZ, RZ, R27 ;  /* 0x000000ffff027224 */ /* 0x000fd000078e001b */
[----:B------:R-:W-:Y:S04]  /*24f10*/  STL.64 [R1+0x240], R8 ;  /* 0x0002400801007387 */ /* 0x000fe80000100a00 */
[----:B------:R0:W-:Y:S04]  /*24f20*/  STL.64 [R1+0x248], R10 ;  /* 0x0002480a01007387 */ /* 0x0001e80000100a00 */
[----:B------:R-:W2:Y:S04]  /*24f30*/  LDL.LU R21, [R1+0x1f4] ;  /* 0x0001f40001157983 */ /* 0x000ea80000300800 */
[----:B------:R-:W2:Y:S04]  /*24f40*/  LDL.LU R22, [R1+0x1f8] ;  /* 0x0001f80001167983 */ /* 0x000ea80000300800 */
[----:B------:R-:W2:Y:S04]  /*24f50*/  LDL.LU R23, [R1+0x1fc] ;  /* 0x0001fc0001177983 */ /* 0x000ea80000300800 */
[----:B0-----:R-:W3:Y:S04]  /*24f60*/  LDL R10, [R1+0x8] ;  /* 0x00000800010a7983 */ /* 0x001ee80000100800 */
[----:B------:R-:W3:Y:S04]  /*24f70*/  LDL R11, [R1+0xc] ;  /* 0x00000c00010b7983 */ /* 0x000ee80000100800 */
[----:B------:R-:W2:Y:S04]  /*24f80*/  LDL.LU.64 R18, [R1+0x1e50] ;  /* 0x001e500001127983 */ /* 0x000ea80000300a00 */
[----:B------:R-:W2:Y:S04]  /*24f90*/  LDL.LU.64 R16, [R1+0x1e48] ;  /* 0x001e480001107983 */ /* 0x000ea80000300a00 */
[----:B------:R-:W-:Y:S04]  /*24fa0*/  STL.64 [R1+0x270], R24 ;  /* 0x0002701801007387 */ /* 0x000fe80000100a00 */
[----:B------:R0:W-:Y:S04]  /*24fb0*/  STL [R1+0x278], R26 ;  /* 0x0002781a01007387 */ /* 0x0001e80000100800 */
[----:B0-----:R-:W2:Y:S04]  /*24fc0*/  LDL.LU.64 R26, [R1+0x1e40] ;  /* 0x001e4000011a7983 */ /* 0x001ea80000300a00 */
[----:B----4-:R0:W-:Y:S04]  /*24fd0*/  STL.64 [R1+0x1df8], R6 ;  /* 0x001df80601007387 */ /* 0x0101e80000100a00 */
[----:B------:R-:W-:Y:S04]  /*24fe0*/  STL.64 [R1+0x1df0], R4 ;  /* 0x001df00401007387 */ /* 0x000fe80000100a00 */
[----:B0-----:R-:W4:Y:S01]  /*24ff0*/  LDL.64 R6, [R1+0xb8] ;  /* 0x0000b80001067983 */ /* 0x001f220000100a00 */
[C---:B--2---:R-:W-:Y:S03]  /*25000*/  HMMA.16816.F32.BF16 R24, R12.reuse, R26, R16 ;  /* 0x0000001a0c18723c */ /* 0x044fe60000041810 */
[----:B----4-:R0:W-:Y:S04]  /*25010*/  STL.64 [R1+0x1e00], R6 ;  /* 0x001e000601007387 */ /* 0x0101e80000100a00 */
[----:B0-----:R-:W2:Y:S04]  /*25020*/  LDL.64 R6, [R1+0xc8] ;  /* 0x0000c80001067983 */ /* 0x001ea80000100a00 */
[----:B------:R-:W-:Y:S04]  /*25030*/  STL [R1+0x1c2c], R2 ;  /* 0x001c2c0201007387 */ /* 0x000fe80000100800 */
[----:B------:R-:W4:Y:S04]  /*25040*/  LDL.LU.64 R18, [R1+0x1e38] ;  /* 0x001e380001127983 */ /* 0x000f280000300a00 */
[----:B------:R-:W4:Y:S04]  /*25050*/  LDL.LU.64 R16, [R1+0x1e30] ;  /* 0x001e300001107983 */ /* 0x000f280000300a00 */
[----:B------:R-:W-:Y:S04]  /*25060*/  STL.64 [R1+0x280], R24 ;  /* 0x0002801801007387 */ /* 0x000fe80000100a00 */
[----:B------:R0:W-:Y:S04]  /*25070*/  STL.64 [R1+0x288], R26 ;  /* 0x0002881a01007387 */ /* 0x0001e80000100a00 */
[----:B0-----:R-:W3:Y:S04]  /*25080*/  LDL.LU.64 R26, [R1+0x1e28] ;  /* 0x001e2800011a7983 */ /* 0x001ee80000300a00 */
[----:B------:R-:W3:Y:S02]  /*25090*/  LDL.LU.64 R24, [R1+0x1e20] ;  /* 0x001e200001187983 */ /* 0x000ee40000300a00 */
[----:B---3--:R-:W-:-:S15]  /*250a0*/  HMMA.16816.F32.BF16 R24, R12, R10, R24 ;  /* 0x0000000a0c18723c */ /* 0x008fde0000041818 */
[----:B------:R-:W-:-:S04]  /*250b0*/  NOP ;  /* 0x0000000000007918 */ /* 0x000fc80000000000 */
[----:B------:R-:W-:Y:S04]  /*250c0*/  STL.64 [R1+0x2a0], R24 ;  /* 0x0002a01801007387 */ /* 0x000fe80000100a00 */
[----:B------:R0:W-:Y:S01]  /*250d0*/  STL [R1+0x2a8], R26 ;  /* 0x0002a81a01007387 */ /* 0x0001e20000100800 */
[----:B------:R-:W-:-:S03]  /*250e0*/  IMAD.MOV.U32 R2, RZ, RZ, R27 ;  /* 0x000000ffff027224 */ /* 0x000fc600078e001b */
[----:B0-----:R-:W4:Y:S01]  /*250f0*/  LDL.LU.64 R26, [R1+0x1e18] ;  /* 0x001e1800011a7983 */ /* 0x001f220000300a00 */
[C---:B--2---:R-:W-:Y:S03]  /*25100*/  HMMA.16816.F32.BF16 R20, R12.reuse, R6, R20 ;  /* 0x000000060c14723c */ /* 0x044fe60000041814 */
[----:B------:R0:W-:Y:S04]  /*25110*/  STL.64 [R1+0x1da0], R10 ;  /* 0x001da00a01007387 */ /* 0x0001e80000100a00 */
[----:B------:R-:W2:Y:S04]  /*25120*/  LDL.LU R8, [R1+0x1d0] ;  /* 0x0001d00001087983 */ /* 0x000ea80000300800 */
[----:B------:R-:W2:Y:S04]  /*25130*/  LDL.LU R9, [R1+0x1d4] ;  /* 0x0001d40001097983 */ /* 0x000ea80000300800 */
[----:B0-----:R-:W2:Y:S04]  /*25140*/  LDL.LU R10, [R1+0x1d8] ;  /* 0x0001d800010a7983 */ /* 0x001ea80000300800 */
[----:B------:R-:W2:Y:S04]  /*25150*/  LDL.LU R11, [R1+0x1dc] ;  /* 0x0001dc00010b7983 */ /* 0x000ea80000300800 */
[----:B------:R-:W-:Y:S01]  /*25160*/  STL [R1+0x1c48], R2 ;  /* 0x001c480201007387 */ /* 0x000fe20000100800 */
[----:B----4-:R-:W-:-:S15]  /*25170*/  HMMA.16816.F32.BF16 R16, R12, R26, R16 ;  /* 0x0000001a0c10723c */ /* 0x010fde0000041810 */
[----:B------:R-:W-:-:S04]  /*25180*/  NOP ;  /* 0x0000000000007918 */ /* 0x000fc80000000000 */
[----:B------:R0:W-:Y:S04]  /*25190*/  STL.64 [R1+0x290], R16 ;  /* 0x0002901001007387 */ /* 0x0001e80000100a00 */
[----:B------:R1:W-:Y:S04]  /*251a0*/  STL.64 [R1+0x298], R18 ;  /* 0x0002981201007387 */ /* 0x0003e80000100a00 */
[----:B0-----:R-:W3:Y:S01]  /*251b0*/  LDL.LU R16, [R1+0x1c0] ;  /* 0x0001c00001107983 */ /* 0x001ee20000300800 */
[----:B------:R-:W-:-:S03]  /*251c0*/  IMAD.MOV.U32 R17, RZ, RZ, R29 ;  /* 0x000000ffff117224 */ /* 0x000fc600078e001d */
[----:B------:R-:W4:Y:S04]  /*251d0*/  LDL.LU R29, [R1+0x1e10] ;  /* 0x001e1000011d7983 */ /* 0x000f280000300800 */
[----:B-1----:R-:W3:Y:S04]  /*251e0*/  LDL.LU R18, [R1+0x1c8] ;  /* 0x0001c80001127983 */ /* 0x002ee80000300800 */
[----:B------:R-:W3:Y:S04]  /*251f0*/  LDL.LU R19, [R1+0x1cc] ;  /* 0x0001cc0001137983 */ /* 0x000ee80000300800 */
[----:B------:R0:W-:Y:S04]  /*25200*/  STL.64 [R1+0x1d98], R26 ;  /* 0x001d981a01007387 */ /* 0x0001e80000100a00 */
[----:B------:R-:W2:Y:S04]  /*25210*/  LDL.LU R24, [R1+0x1e0] ;  /* 0x0001e00001187983 */ /* 0x000ea80000300800 */
[----:B------:R-:W2:Y:S04]  /*25220*/  LDL.LU R25, [R1+0x1e4] ;  /* 0x0001e40001197983 */ /* 0x000ea80000300800 */
[----:B0-----:R-:W2:Y:S04]  /*25230*/  LDL.LU R26, [R1+0x1e8] ;  /* 0x0001e800011a7983 */ /* 0x001ea80000300800 */
[----:B------:R0:W-:Y:S04]  /*25240*/  STL.64 [R1+0x2b0], R20 ;  /* 0x0002b01401007387 */ /* 0x0001e80000100a00 */
[----:B------:R1:W-:Y:S01]  /*25250*/  STL.64 [R1+0x2b8], R22 ;  /* 0x0002b81601007387 */ /* 0x0003e20000100a00 */
[----:B0-----:R-:W-:-:S03]  /*25260*/  IMAD.MOV.U32 R21, RZ, RZ, R6 ;  /* 0x000000ffff157224 */ /* 0x001fc600078e0006 */
[----:B-1----:R-:W2:Y:S01]  /*25270*/  LDL.LU.64 R22, [R1+0x1e08] ;  /* 0x001e080001167983 */ /* 0x002ea20000300a00 */
[----:B------:R-:W-:-:S03]  /*25280*/  IMAD.MOV.U32 R20, RZ, RZ, R7 ;  /* 0x000000ffff147224 */ /* 0x000fc600078e0007 */
[----:B------:R-:W2:Y:S01]  /*25290*/  LDL.LU.64 R6, [R1+0x1e00] ;  /* 0x001e000001067983 */ /* 0x000ea20000300a00 */
[----:B----4-:R-:W-:-:S07]  /*252a0*/  IMAD.MOV.U32 R27, RZ, RZ, R29 ;  /* 0x000000ffff1b7224 */ /* 0x010fce00078e001d */
[----:B--2---:R-:W-:Y:S01]  /*252b0*/  HMMA.16816.F32.BF16 R24, R12, R6, R24 ;  /* 0x000000060c18723c */ /* 0x004fe20000041818 */
[----:B------:R-:W-:Y:S02]  /*252c0*/  IMAD.MOV.U32 R28, RZ, RZ, R6 ;  /* 0x000000ffff1c7224 */ /* 0x000fe400078e0006 */
[----:B------:R-:W-:Y:S02]  /*252d0*/  IMAD.MOV.U32 R29, RZ, RZ, R7 ;  /* 0x000000ffff1d7224 */ /* 0x000fe400078e0007 */
[----:B------:R-:W3:Y:S04]  /*252e0*/  LDL.LU.64 R6, [R1+0x1df8] ;  /* 0x001df80001067983 */ /* 0x000ee80000300a00 */
[----:B------:R-:W2:Y:S10]  /*252f0*/  LDL.LU.64 R4, [R1+0x1df0] ;  /* 0x001df00001047983 */ /* 0x000eb40000300a00 */
[----:B------:R-:W-:Y:S04]  /*25300*/  STL.64 [R1+0x2c0], R24 ;  /* 0x0002c01801007387 */ /* 0x000fe80000100a00 */
[----:B------:R0:W-:Y:S01]  /*25310*/  STL [R1+0x2c8], R26 ;  /* 0x0002c81a01007387 */ /* 0x0001e20000100800 */
[----:B------:R-:W-:-:S02]  /*25320*/  IMAD.MOV.U32 R2, RZ, RZ, R27 ;  /* 0x000000ffff027224 */ /* 0x000fc400078e001b */
[----:B0-----:R-:W-:Y:S01]  /*25330*/  HMMA.16816.F32.BF16 R24, R12, R22, R8 ;  /* 0x000000160c18723c */ /* 0x001fe20000041808 */
[----:B------:R-:W4:Y:S04]  /*25340*/  LDL.LU.64 R10, [R1+0x18] ;  /* 0x00001800010a7983 */ /* 0x000f280000300a00 */
[----:B----4-:R-:W-:-:S14]  /*25350*/  STL.64 [R1+0x1db8], R10 ;  /* 0x001db80a01007387 */ /* 0x010fdc0000100a00 */
[----:B------:R0:W-:Y:S04]  /*25360*/  STL.64 [R1+0x2e0], R24 ;  /* 0x0002e01801007387 */ /* 0x0001e80000100a00 */
[----:B------:R1:W-:Y:S04]  /*25370*/  STL.64 [R1+0x2e8], R26 ;  /* 0x0002e81a01007387 */ /* 0x0003e80000100a00 */
[----:B0-----:R-:W4:Y:S04]  /*25380*/  LDL.LU R24, [R1+0xf0] ;  /* 0x0000f00001187983 */ /* 0x001f280000300800 */
[----:B------:R-:W4:Y:S04]  /*25390*/  LDL.LU R25, [R1+0xf4] ;  /* 0x0000f40001197983 */ /* 0x000f280000300800 */
[----:B-1----:R-:W2:Y:S04]  /*253a0*/  LDL.LU R26, [R1+0xf8] ;  /* 0x0000f800011a7983 */ /* 0x002ea80000300800 */
[----:B------:R-:W2:Y:S04]  /*253b0*/  LDL.LU R27, [R1+0xfc] ;  /* 0x0000fc00011b7983 */ /* 0x000ea80000300800 */
[----:B--2---:R-:W-:Y:S04]  /*253c0*/  STL.64 [R1+0x1db0], R26 ;  /* 0x001db01a01007387 */ /* 0x004fe80000100a00 */
[----:B----4-:R0:W-:Y:S04]  /*253d0*/  STL.64 [R1+0x1da8], R24 ;  /* 0x001da81801007387 */ /* 0x0101e80000100a00 */
[----:B0-----:R-:W2:Y:S04]  /*253e0*/  LDL.LU R24, [R1+0x110] ;  /* 0x0001100001187983 */ /* 0x001ea80000300800 */
[----:B------:R-:W2:Y:S04]  /*253f0*/  LDL.LU R25, [R1+0x114] ;  /* 0x0001140001197983 */ /* 0x000ea80000300800 */
[----:B------:R-:W4:Y:S04]  /*25400*/  LDL.LU R26, [R1+0x118] ;  /* 0x00011800011a7983 */ /* 0x000f280000300800 */
[----:B------:R-:W4:Y:S01]  /*25410*/  LDL.LU R27, [R1+0x11c] ;  /* 0x00011c00011b7983 */ /* 0x000f220000300800 */
[----:B---3--:R-:W-:Y:S03]  /*25420*/  HMMA.16816.F32.BF16 R12, R12, R6, R16 ;  /* 0x000000060c0c723c */ /* 0x008fe60000041810 */
[----:B----4-:R-:W-:Y:S04]  /*25430*/  STL.64 [R1+0x1dc8], R26 ;  /* 0x001dc81a01007387 */ /* 0x010fe80000100a00 */
[----:B--2---:R0:W-:Y:S04]  /*25440*/  STL.64 [R1+0x1dc0], R24 ;  /* 0x001dc01801007387 */ /* 0x0041e80000100a00 */
[----:B0-----:R-:W2:Y:S04]  /*25450*/  LDL.LU R24, [R1+0x120] ;  /* 0x0001200001187983 */ /* 0x001ea80000300800 */
[----:B------:R-:W2:Y:S04]  /*25460*/  LDL.LU R25, [R1+0x124] ;  /* 0x0001240001197983 */ /* 0x000ea80000300800 */
[----:B------:R-:W2:Y:S04]  /*25470*/  LDL.LU R26, [R1+0x128] ;  /* 0x00012800011a7983 */ /* 0x000ea80000300800 */
[----:B------:R-:W2:Y:S04]  /*25480*/  LDL.LU R27, [R1+0x12c] ;  /* 0x00012c00011b7983 */ /* 0x000ea80000300800 */
[----:B------:R-:W-:Y:S04]  /*25490*/  STL.64 [R1+0x1d58], R22 ;  /* 0x001d581601007387 */ /* 0x000fe80000100a00 */
[----:B------:R-:W3:Y:S04]  /*254a0*/  LDL.LU.64 R18, [R1+0x1de8] ;  /* 0x001de80001127983 */ /* 0x000ee80000300a00 */
[----:B------:R-:W4:Y:S01]  /*254b0*/  LDL.LU.64 R16, [R1+0x1de0] ;  /* 0x001de00001107983 */ /* 0x000f220000300a00 */
[----:B------:R-:W-:-:S02]  /*254c0*/  IMAD.MOV.U32 R11, RZ, RZ, R4 ;  /* 0x000000ffff0b7224 */ /* 0x000fc400078e0004 */
[----:B------:R-:W-:Y:S02]  /*254d0*/  IMAD.MOV.U32 R9, RZ, RZ, R6 ;  /* 0x000000ffff097224 */ /* 0x000fe400078e0006 */
[----:B------:R-:W-:Y:S01]  /*254e0*/  IMAD.MOV.U32 R8, RZ, RZ, R7 ;  /* 0x000000ffff087224 */ /* 0x000fe200078e0007 */
[----:B------:R-:W-:Y:S01]  /*254f0*/  STL.64 [R1+0x2d0], R12 ;  /* 0x0002d00c01007387 */ /* 0x000fe20000100a00 */
[----:B------:R-:W-:-:S03]  /*25500*/  IMAD.MOV.U32 R10, RZ, RZ, R5 ;  /* 0x000000ffff0a7224 */ /* 0x000fc600078e0005 */
[----:B------:R-:W-:Y:S01]  /*25510*/  STL.64 [R1+0x2d8], R14 ;  /* 0x0002d80e01007387 */ /* 0x000fe20000100a00 */
[----:B---3--:R-:W-:Y:S02]  /*25520*/  IMAD.MOV.U32 R6, RZ, RZ, R18 ;  /* 0x000000ffff067224 */ /* 0x008fe400078e0012 */
[----:B----4-:R-:W-:Y:S02]  /*25530*/  IMAD.MOV.U32 R4, RZ, RZ, R16 ;  /* 0x000000ffff047224 */ /* 0x010fe400078e0010 */
[----:B------:R-:W-:Y:S01]  /*25540*/  IMAD.MOV.U32 R7, RZ, RZ, R19 ;  /* 0x000000ffff077224 */ /* 0x000fe200078e0013 */
[----:B------:R-:W2:Y:S01]  /*25550*/  LDL.LU R16, [R1+0x1ddc] ;  /* 0x001ddc0001107983 */ /* 0x000ea20000300800 */
[----:B------:R-:W-:-:S03]  /*25560*/  IMAD.MOV.U32 R5, RZ, RZ, R17 ;  /* 0x000000ffff057224 */ /* 0x000fc600078e0011 */
        /* <DEDUP_REMOVED lines=8> */
[----:B-1----:R-:W3:Y:S04]  /*255f0*/  LDL.LU R4, [R1+0xd0] ;  /* 0x0000d00001047983 */ /* 0x002ee80000300800 */
[----:B------:R-:W3:Y:S04]  /*25600*/  LDL.LU R5, [R1+0xd4] ;  /* 0x0000d40001057983 */ /* 0x000ee80000300800 */
[----:B0-----:R-:W3:Y:S04]  /*25610*/  LDL.LU R6, [R1+0xd8] ;  /* 0x0000d80001067983 */ /* 0x001ee80000300800 */
[----:B------:R-:W3:Y:S04]  /*25620*/  LDL.LU R7, [R1+0xdc] ;  /* 0x0000dc0001077983 */ /* 0x000ee80000300800 */
[----:B------:R-:W4:Y:S04]  /*25630*/  LDL.LU R20, [R1+0x90] ;  /* 0x0000900001147983 */ /* 0x000f280000300800 */
[----:B------:R-:W4:Y:S04]  /*25640*/  LDL.LU R21, [R1+0x94] ;  /* 0x0000940001157983 */ /* 0x000f280000300800 */
[----:B------:R-:W3:Y:S04]  /*25650*/  LDL.LU R22, [R1+0x98] ;  /* 0x0000980001167983 */ /* 0x000ee80000300800 */
[----:B------:R-:W3:Y:S01]  /*25660*/  LDL.LU R23, [R1+0x9c] ;  /* 0x00009c0001177983 */ /* 0x000ee20000300800 */
[----:B------:R-:W-:-:S02]  /*25670*/  IMAD.MOV.U32 R14, RZ, RZ, R9 ;  /* 0x000000ffff0e7224 */ /* 0x000fc400078e0009 */
[----:B------:R-:W-:Y:S02]  /*25680*/  IMAD.MOV.U32 R15, RZ, RZ, R8 ;  /* 0x000000ffff0f7224 */ /* 0x000fe400078e0008 */
[C---:B--2---:R-:W-:Y:S01]  /*25690*/  HMMA.16816.F32.BF16 R8, R16.reuse, R10, R24 ;  /* 0x0000000a1008723c */ /* 0x044fe20000041818 */
[----:B---3--:R-:W-:Y:S04]  /*256a0*/  STL.64 [R1+0x1d78], R22 ;  /* 0x001d781601007387 */ /* 0x008fe80000100a00 */
[----:B----4-:R0:W-:Y:S04]  /*256b0*/  STL.64 [R1+0x1d70], R20 ;  /* 0x001d701401007387 */ /* 0x0101e80000100a00 */
[----:B0-----:R-:W2:Y:S04]  /*256c0*/  LDL.LU R20, [R1+0xa0] ;  /* 0x0000a00001147983 */ /* 0x001ea80000300800 */
[----:B------:R-:W2:Y:S04]  /*256d0*/  LDL.LU R21, [R1+0xa4] ;  /* 0x0000a40001157983 */ /* 0x000ea80000300800 */
[----:B------:R-:W2:Y:S04]  /*256e0*/  LDL.LU R22, [R1+0xa8] ;  /* 0x0000a80001167983 */ /* 0x000ea80000300800 */
[----:B------:R-:W2:Y:S04]  /*256f0*/  LDL.LU R23, [R1+0xac] ;  /* 0x0000ac0001177983 */ /* 0x000ea80000300800 */
[----:B------:R-:W3:Y:S04]  /*25700*/  LDL.LU.64 R26, [R1+0x1dc8] ;  /* 0x001dc800011a7983 */ /* 0x000ee80000300a00 */
[----:B------:R-:W3:Y:S04]  /*25710*/  LDL.LU.64 R24, [R1+0x1dc0] ;  /* 0x001dc00001187983 */ /* 0x000ee80000300a00 */
[----:B------:R-:W-:Y:S04]  /*25720*/  STL.64 [R1+0x360], R8 ;  /* 0x0003600801007387 */ /* 0x000fe80000100a00 */
[----:B------:R0:W-:Y:S04]  /*25730*/  STL.64 [R1+0x368], R10 ;  /* 0x0003680a01007387 */ /* 0x0001e80000100a00 */
[----:B0-----:R-:W3:Y:S02]  /*25740*/  LDL.LU.64 R10, [R1+0x1db8] ;  /* 0x001db800010a7983 */ /* 0x001ee40000300a00 */
[----:B---3--:R-:W-:Y:S01]  /*25750*/  HMMA.16816.F32.BF16 R24, R16, R10, R24 ;  /* 0x0000000a1018723c */ /* 0x008fe20000041818 */
[----:B------:R-:W-:Y:S01]  /*25760*/  IMAD.MOV.U32 R13, RZ, RZ, R10 ;  /* 0x000000ffff0d7224 */ /* 0x000fe200078e000a */
[----:B------:R-:W-:-:S15]  /*25770*/  MOV R12, R11 ;  /* 0x0000000b000c7202 */ /* 0x000fde0000000f00 */
[----:B------:R-:W-:Y:S02]  /*25780*/  NOP ;  /* 0x0000000000007918 */ /* 0x000fe40000000000 */
[----:B------:R-:W-:Y:S04]  /*25790*/  STL.64 [R1+0x350], R24 ;  /* 0x0003501801007387 */ /* 0x000fe80000100a00 */
[----:B------:R0:W-:Y:S04]  /*257a0*/  STL.64 [R1+0x358], R26 ;  /* 0x0003581a01007387 */ /* 0x0001e80000100a00 */
[----:B0-----:R-:W3:Y:S04]  /*257b0*/  LDL.LU.64 R26, [R1+0x1db0] ;  /* 0x001db000011a7983 */ /* 0x001ee80000300a00 */
[----:B------:R-:W3:Y:S04]  /*257c0*/  LDL.LU.64 R24, [R1+0x1da8] ;  /* 0x001da80001187983 */ /* 0x000ee80000300a00 */
[----:B------:R-:W3:Y:S02]  /*257d0*/  LDL.LU.64 R10, [R1+0x1da0] ;  /* 0x001da000010a7983 */ /* 0x000ee40000300a00 */
[----:B---3--:R-:W-:Y:S02]  /*257e0*/  HMMA.16816.F32.BF16 R8, R16, R10, R24 ;  /* 0x0000000a1008723c */ /* 0x008fe40000041818 */
[----:B------:R-:W3:-:S15]  /*257f0*/  LDL.LU.64 R26, [R1+0x1d98] ;  /* 0x001d9800011a7983 */ /* 0x000ede0000300a00 */
[----:B------:R-:W-:Y:S02]  /*25800*/  NOP ;  /* 0x0000000000007918 */ /* 0x000fe40000000000 */
[----:B------:R-:W-:Y:S01]  /*25810*/  IMAD.MOV.U32 R24, RZ, RZ, R8 ;  /* 0x000000ffff187224 */ /* 0x000fe200078e0008 */
[----:B------:R0:W-:Y:S01]  /*25820*/  STL.64 [R1+0x348], R10 ;  /* 0x0003480a01007387 */ /* 0x0001e20000100a00 */
[----:B------:R-:W-:-:S03]  /*25830*/  IMAD.MOV.U32 R25, RZ, RZ, R9 ;  /* 0x000000ffff197224 */ /* 0x000fc600078e0009 */
[----:B------:R-:W4:Y:S04]  /*25840*/  LDL.LU R8, [R1+0x30] ;  /* 0x0000300001087983 */ /* 0x000f280000300800 */
[----:B------:R-:W4:Y:S01]  /*25850*/  LDL.LU R9, [R1+0x34] ;  /* 0x0000340001097983 */ /* 0x000f220000300800 */
[----:B0-----:R-:W-:Y:S02]  /*25860*/  IMAD.MOV.U32 R10, RZ, RZ, R3 ;  /* 0x000000ffff0a7224 */ /* 0x001fe400078e0003 */
[----:B------:R-:W-:Y:S01]  /*25870*/  IMAD.MOV.U32 R11, RZ, RZ, R0 ;  /* 0x000000ffff0b7224 */ /* 0x000fe200078e0000 */
[----:B------:R-:W2:Y:S04]  /*25880*/  LDL.LU R3, [R1+0x1d94] ;  /* 0x001d940001037983 */ /* 0x000ea80000300800 */
[----:B------:R-:W2:Y:S04]  /*25890*/  LDL.LU R0, [R1+0x1d90] ;  /* 0x001d900001007983 */ /* 0x000ea80000300800 */
[----:B------:R0:W-:Y:S02]  /*258a0*/  STL.64 [R1+0x1c80], R10 ;  /* 0x001c800a01007387 */ /* 0x0001e40000100a00 */
[----:B0-----:R-:W-:-:S02]  /*258b0*/  IMAD.MOV.U32 R10, RZ, RZ, R13 ;  /* 0x000000ffff0a7224 */ /* 0x001fc400078e000d */
[----:B------:R-:W-:Y:S01]  /*258c0*/  IMAD.MOV.U32 R11, RZ, RZ, R12 ;  /* 0x000000ffff0b7224 */ /* 0x000fe200078e000c */
[----:B---3--:R-:W-:Y:S01]  /*258d0*/  HMMA.16816.F32.BF16 R4, R16, R26, R4 ;  /* 0x0000001a1004723c */ /* 0x008fe20000041804 */
[----:B----4-:R0:W-:Y:S04]  /*258e0*/  STL.64 [R1+0x1c78], R8 ;  /* 0x001c780801007387 */ /* 0x0101e80000100a00 */
[----:B------:R2:W-:Y:S04]  /*258f0*/  STL.64 [R1+0x1d30], R10 ;  /* 0x001d300a01007387 */ /* 0x0005e80000100a00 */
[----:B0-----:R-:W3:Y:S04]  /*25900*/  LDL.LU R8, [R1+0x80] ;  /* 0x0000800001087983 */ /* 0x001ee80000300800 */
[----:B------:R-:W3:Y:S01]  /*25910*/  LDL.LU R9, [R1+0x84] ;  /* 0x0000840001097983 */ /* 0x000ee20000300800 */
[----:B--2---:R-:W-:-:S02]  /*25920*/  IMAD.MOV.U32 R10, RZ, RZ, R3 ;  /* 0x000000ffff0a7224 */ /* 0x004fc400078e0003 */
[----:B------:R-:W-:-:S03]  /*25930*/  IMAD.MOV.U32 R11, RZ, RZ, R0 ;  /* 0x000000ffff0b7224 */ /* 0x000fc600078e0000 */
[----:B------:R-:W-:Y:S01]  /*25940*/  IMAD.MOV.U32 R3, RZ, RZ, R6 ;  /* 0x000000ffff037224 */ /* 0x000fe200078e0006 */
[----:B------:R-:W-:Y:S01]  /*25950*/  STL.64 [R1+0x330], R4 ;  /* 0x0003300401007387 */ /* 0x000fe20000100a00 */
[----:B------:R-:W-:-:S03]  /*25960*/  IMAD.MOV.U32 R0, RZ, RZ, R7 ;  /* 0x000000ffff007224 */ /* 0x000fc600078e0007 */
[----:B------:R-:W2:Y:S04]  /*25970*/  LDL.LU.64 R6, [R1+0x1d88] ;  /* 0x001d880001067983 */ /* 0x000ea80000300a00 */
[----:B------:R0:W-:Y:S04]  /*25980*/  STL.64 [R1+0x1d10], R26 ;  /* 0x001d101a01007387 */ /* 0x0001e80000100a00 */
[----:B------:R-:W-:Y:S01]  /*25990*/  STL.64 [R1+0x1d08], R24 ;  /* 0x001d081801007387 */ /* 0x000fe20000100a00 */
[----:B0-----:R-:W-:-:S03]  /*259a0*/  IMAD.MOV.U32 R26, RZ, RZ, R28 ;  /* 0x000000ffff1a7224 */ /* 0x001fc600078e001c */
[----:B------:R-:W4:Y:S04]  /*259b0*/  LDL.LU R28, [R1+0x1d80] ;  /* 0x001d8000011c7983 */ /* 0x000f280000300800 */
[----:B------:R-:W-:Y:S04]  /*259c0*/  STL [R1+0x1bbc], R0 ;  /* 0x001bbc0001007387 */ /* 0x000fe80000100800 */
[----:B------:R-:W-:Y:S01]  /*259d0*/  STL [R1+0x1bb8], R3 ;  /* 0x001bb80301007387 */ /* 0x000fe20000100800 */
[----:B--2---:R-:W-:Y:S03]  /*259e0*/  HMMA.16816.F32.BF16 R4, R16, R6, R20 ;  /* 0x000000061004723c */ /* 0x004fe60000041814 */
[----:B------:R-:W2:Y:S04]  /*259f0*/  LDL.LU.64 R22, [R1+0x1d78] ;  /* 0x001d780001167983 */ /* 0x000ea80000300a00 */
[----:B------:R-:W2:Y:S01]  /*25a00*/  LDL.LU.64 R20, [R1+0x1d70] ;  /* 0x001d700001147983 */ /* 0x000ea20000300a00 */
[----:B------:R-:W-:-:S11]  /*25a10*/  IMAD.MOV.U32 R27, RZ, RZ, R29 ;  /* 0x000000ffff1b7224 */ /* 0x000fd600078e001d */
[----:B------:R-:W-:Y:S04]  /*25a20*/  STL.64 [R1+0x320], R4 ;  /* 0x0003200401007387 */ /* 0x000fe80000100a00 */
[----:B------:R0:W-:Y:S04]  /*25a30*/  STL.64 [R1+0x328], R6 ;  /* 0x0003280601007387 */ /* 0x0001e80000100a00 */
[----:B0-----:R-:W3:Y:S04]  /*25a40*/  LDL.LU.64 R6, [R1+0x1d68] ;  /* 0x001d680001067983 */ /* 0x001ee80000300a00 */
[----:B------:R-:W3:Y:S01]  /*25a50*/  LDL.LU.64 R4, [R1+0x1d60] ;  /* 0x001d600001047983 */ /* 0x000ee20000300a00 */
[----:B--2---:R-:W-:Y:S03]  /*25a60*/  HMMA.16816.F32.BF16 R24, R16, R26, R20 ;  /* 0x0000001a1018723c */ /* 0x004fe60000041814 */
[----:B------:R-:W3:-:S15]  /*25a70*/  LDL.LU.64 R22, [R1+0x1d58] ;  /* 0x001d580001167983 */ /* 0x000ede0000300a00 */
[----:B------:R-:W-:Y:S01]  /*25a80*/  NOP ;  /* 0x0000000000007918 */ /* 0x000fe20000000000 */
[----:B------:R-:W-:Y:S04]  /*25a90*/  STL.64 [R1+0x310], R24 ;  /* 0x0003101801007387 */ /* 0x000fe80000100a00 */
[----:B------:R-:W-:Y:S01]  /*25aa0*/  STL.64 [R1+0x318], R26 ;  /* 0x0003181a01007387 */ /* 0x000fe20000100a00 */
[----:B---3--:R-:W-:Y:S01]  /*25ab0*/  HMMA.16816.F32.BF16 R8, R16, R22, R8 ;  /* 0x000000161008723c */ /* 0x008fe20000041808 */
[----:B------:R-:W-:Y:S02]  /*25ac0*/  IMAD.MOV.U32 R3, RZ, RZ, R22 ;  /* 0x000000ffff037224 */ /* 0x000fe400078e0016 */
[----:B------:R-:W-:Y:S02]  /*25ad0*/  IMAD.MOV.U32 R0, RZ, RZ, R23 ;  /* 0x000000ffff007224 */ /* 0x000fe400078e0017 */
[----:B------:R-:W2:Y:S04]  /*25ae0*/  LDL.LU.64 R22, [R1+0x1d50] ;  /* 0x001d500001167983 */ /* 0x000ea80000300a00 */
[----:B------:R-:W2:Y:S10]  /*25af0*/  LDL.LU.64 R20, [R1+0x1d48] ;  /* 0x001d480001147983 */ /* 0x000eb40000300a00 */
[----:B------:R-:W-:Y:S04]  /*25b00*/  STL.64 [R1+0x300], R8 ;  /* 0x0003000801007387 */ /* 0x000fe80000100a00 */
[----:B------:R0:W-:Y:S01]  /*25b10*/  STL [R1+0x308], R10 ;  /* 0x0003080a01007387 */ /* 0x0001e20000100800 */
[----:B------:R-:W-:-:S02]  /*25b20*/  IMAD.MOV.U32 R29, RZ, RZ, R11 ;  /* 0x000000ffff1d7224 */ /* 0x000fc400078e000b */
[----:B0-----:R-:W-:Y:S03]  /*25b30*/  HMMA.16816.F32.BF16 R8, R16, R14, R4 ;  /* 0x0000000e1008723c */ /* 0x001fe60000041804 */
[----:B------:R-:W-:Y:S04]  /*25b40*/  STL [R1+0x1ac8], R29 ;  /* 0x001ac81d01007387 */ /* 0x000fe80000100800 */
[----:B------:R-:W-:Y:S04]  /*25b50*/  STL.64 [R1+0x1ce0], R14 ;  /* 0x001ce00e01007387 */ /* 0x000fe80000100a00 */
[----:B------:R-:W3:Y:S08]  /*25b60*/  LDL.LU R4, [R1+0x130] ;  /* 0x0001300001047983 */ /* 0x000ef00000300800 */
[----:B------:R-:W-:Y:S04]  /*25b70*/  STL.64 [R1+0x2f0], R8 ;  /* 0x0002f00801007387 */ /* 0x000fe80000100a00 */
[----:B------:R-:W-:Y:S04]  /*25b80*/  STL.64 [R1+0x2f8], R10 ;  /* 0x0002f80a01007387 */ /* 0x000fe80000100a00 */
[----:B------:R-:W3:Y:S04]  /*25b90*/  LDL.LU R5, [R1+0x134] ;  /* 0x0001340001057983 */ /* 0x000ee80000300800 */
[----:B------:R-:W2:Y:S04]  /*25ba0*/  LDL.LU R6, [R1+0x138] ;  /* 0x0001380001067983 */ /* 0x000ea80000300800 */
[----:B------:R-:W2:Y:S04]  /*25bb0*/  LDL.LU R7, [R1+0x13c] ;  /* 0x00013c0001077983 */ /* 0x000ea80000300800 */
[----:B------:R-:W2:Y:S04]  /*25bc0*/  LDL.LU.64 R26, [R1+0x8] ;  /* 0x00000800011a7983 */ /* 0x000ea80000300a00 */
[----:B--2---:R-:W-:Y:S04]  /*25bd0*/  STL.64 [R1+0x1d28], R26 ;  /* 0x001d281a01007387 */ /* 0x004fe80000100a00 */
[----:B------:R-:W-:Y:S04]  /*25be0*/  STL.64 [R1+0x1cc8], R6 ;  /* 0x001cc80601007387 */ /* 0x000fe80000100a00 */
[----:B---3--:R0:W-:Y:S04]  /*25bf0*/  STL.64 [R1+0x1cc0], R4 ;  /* 0x001cc00401007387 */ /* 0x0081e80000100a00 */
[----:B0-----:R-:W2:Y:S04]  /*25c00*/  LDL.LU R4, [R1+0x150] ;  /* 0x0001500001047983 */ /* 0x001ea80000300800 */
[----:B------:R-:W2:Y:S04]  /*25c10*/  LDL.LU R5, [R1+0x154] ;  /* 0x0001540001057983 */ /* 0x000ea80000300800 */
[----:B------:R-:W3:Y:S04]  /*25c20*/  LDL.LU R6, [R1+0x158] ;  /* 0x0001580001067983 */ /* 0x000ee80000300800 */
[----:B------:R-:W3:Y:S04]  /*25c30*/  LDL.LU R7, [R1+0x15c] ;  /* 0x00015c0001077983 */ /* 0x000ee80000300800 */
[----:B------:R-:W2:Y:S04]  /*25c40*/  LDL.LU.64 R10, [R1+0x28] ;  /* 0x00002800010a7983 */ /* 0x000ea80000300a00 */
[----:B------:R-:W2:Y:S04]  /*25c50*/  LDL.LU R24, [R1+0x1a0] ;  /* 0x0001a00001187983 */ /* 0x000ea80000300800 */
[----:B------:R-:W2:Y:S04]  /*25c60*/  LDL.LU R25, [R1+0x1a4] ;  /* 0x0001a40001197983 */ /* 0x000ea80000300800 */
[----:B------:R-:W2:Y:S04]  /*25c70*/  LDL.LU R26, [R1+0x1a8] ;  /* 0x0001a800011a7983 */ /* 0x000ea80000300800 */
[----:B------:R-:W2:Y:S04]  /*25c80*/  LDL.LU R27, [R1+0x1ac] ;  /* 0x0001ac00011b7983 */ /* 0x000ea80000300800 */
[----:B--2---:R-:W-:Y:S04]  /*25c90*/  STL.64 [R1+0x1d40], R26 ;  /* 0x001d401a01007387 */ /* 0x004fe80000100a00 */
[----:B------:R0:W-:Y:S04]  /*25ca0*/  STL.64 [R1+0x1d38], R24 ;  /* 0x001d381801007387 */ /* 0x0001e80000100a00 */
        /* <DEDUP_REMOVED lines=8> */
[----:B--2---:R0:W-:Y:S04]  /*25d30*/  STL.64 [R1+0x1cf0], R14 ;  /* 0x001cf00e01007387 */ /* 0x0041e80000100a00 */
[----:B------:R1:W-:Y:S04]  /*25d40*/  STL.64 [R1+0x1ce8], R12 ;  /* 0x001ce80c01007387 */ /* 0x0003e80000100a00 */
[----:B0-----:R-:W2:Y:S04]  /*25d50*/  LDL.LU.64 R14, [R1+0xc8] ;  /* 0x0000c800010e7983 */ /* 0x001ea80000300a00 */
[----:B--2---:R0:W-:Y:S04]  /*25d60*/  STL.64 [R1+0x1d00], R14 ;  /* 0x001d000e01007387 */ /* 0x0041e80000100a00 */
[----:B-1----:R-:W2:Y:S04]  /*25d70*/  LDL.LU R12, [R1+0x180] ;  /* 0x00018000010c7983 */ /* 0x002ea80000300800 */
[----:B------:R-:W2:Y:S04]  /*25d80*/  LDL.LU R13, [R1+0x184] ;  /* 0x00018400010d7983 */ /* 0x000ea80000300800 */
[----:B0-----:R-:W2:Y:S04]  /*25d90*/  LDL.LU R14, [R1+0x188] ;  /* 0x00018800010e7983 */ /* 0x001ea80000300800 */
[----:B------:R-:W2:Y:S01]  /*25da0*/  LDL.LU R15, [R1+0x18c] ;  /* 0x00018c00010f7983 */ /* 0x000ea20000300800 */
[----:B------:R-:W-:Y:S03]  /*25db0*/  HMMA.16816.F32.BF16 R24, R20, R10, R24 ;  /* 0x0000000a1418723c */ /* 0x000fe60000041818 */
[----:B--2---:R-:W-:Y:S04]  /*25dc0*/  STL.64 [R1+0x1d20], R14 ;  /* 0x001d200e01007387 */ /* 0x004fe80000100a00 */
[----:B------:R0:W-:Y:S04]  /*25dd0*/  STL.64 [R1+0x1d18], R12 ;  /* 0x001d180c01007387 */ /* 0x0001e80000100a00 */
[----:B0-----:R-:W2:Y:S04]  /*25de0*/  LDL.LU R12, [R1+0x190] ;  /* 0x00019000010c7983 */ /* 0x001ea80000300800 */
[----:B------:R-:W2:Y:S04]  /*25df0*/  LDL.LU R13, [R1+0x194] ;  /* 0x00019400010d7983 */ /* 0x000ea80000300800 */
[----:B------:R-:W2:Y:S04]  /*25e00*/  LDL.LU R14, [R1+0x198] ;  /* 0x00019800010e7983 */ /* 0x000ea80000300800 */
[----:B------:R-:W2:Y:S04]  /*25e10*/  LDL.LU R15, [R1+0x19c] ;  /* 0x00019c00010f7983 */ /* 0x000ea80000300800 */
[----:B---3--:R0:W-:Y:S04]  /*25e20*/  STL.64 [R1+0x1cd8], R6 ;  /* 0x001cd80601007387 */ /* 0x0081e80000100a00 */
[----:B------:R1:W-:Y:S04]  /*25e30*/  STL.64 [R1+0x1cd0], R4 ;  /* 0x001cd00401007387 */ /* 0x0003e80000100a00 */
[----:B0-----:R-:W3:Y:S01]  /*25e40*/  LDL.LU.64 R6, [R1+0xb8] ;  /* 0x0000b80001067983 */ /* 0x001ee20000300a00 */
[----:B------:R-:W-:-:S02]  /*25e50*/  IMAD.MOV.U32 R18, RZ, RZ, R3 ;  /* 0x000000ffff127224 */ /* 0x000fc400078e0003 */
[----:B------:R-:W-:Y:S02]  /*25e60*/  IMAD.MOV.U32 R19, RZ, RZ, R0 ;  /* 0x000000ffff137224 */ /* 0x000fe400078e0000 */
[----:B------:R-:W-:Y:S02]  /*25e70*/  IMAD.MOV.U32 R3, RZ, RZ, R10 ;  /* 0x000000ffff037224 */ /* 0x000fe400078e000a */
[----:B------:R-:W-:Y:S01]  /*25e80*/  IMAD.MOV.U32 R0, RZ, RZ, R11 ;  /* 0x000000ffff007224 */ /* 0x000fe200078e000b */
[----:B---3--:R0:W-:Y:S04]  /*25e90*/  STL.64 [R1+0x1cf8], R6 ;  /* 0x001cf80601007387 */ /* 0x0081e80000100a00 */
[----:B-1----:R-:W3:Y:S04]  /*25ea0*/  LDL.LU R4, [R1+0x170] ;  /* 0x0001700001047983 */ /* 0x002ee80000300800 */
[----:B------:R-:W3:Y:S04]  /*25eb0*/  LDL.LU R5, [R1+0x174] ;  /* 0x0001740001057983 */ /* 0x000ee80000300800 */
[----:B0-----:R-:W3:Y:S04]  /*25ec0*/  LDL.LU R6, [R1+0x178] ;  /* 0x0001780001067983 */ /* 0x001ee80000300800 */
[----:B------:R-:W3:Y:S04]  /*25ed0*/  LDL.LU R7, [R1+0x17c] ;  /* 0x00017c0001077983 */ /* 0x000ee80000300800 */
[----:B------:R-:W2:Y:S04]  /*25ee0*/  LDL R17, [R1+0x3cc] ;  /* 0x0003cc0001117983 */ /* 0x000ea80000100800 */
        /* <DEDUP_REMOVED lines=9> */
[----:B0-----:R-:W2:Y:S04]  /*25f80*/  LDL.LU.64 R26, [R1+0x1d28] ;  /* 0x001d2800011a7983 */ /* 0x001ea80000300a00 */
[----:B------:R0:W-:Y:S02]  /*25f90*/  STL.64 [R1+0x1c98], R10 ;  /* 0x001c980a01007387 */ /* 0x0001e40000100a00 */
[----:B0-----:R-:W-:-:S02]  /*25fa0*/  IMAD.MOV.U32 R10, RZ, RZ, R3 ;  /* 0x000000ffff0a7224 */ /* 0x001fc400078e0003 */
[----:B------:R-:W-:Y:S01]  /*25fb0*/  IMAD.MOV.U32 R11, RZ, RZ, R0 ;  /* 0x000000ffff0b7224 */ /* 0x000fe200078e0000 */
[----:B--2---:R-:W-:Y:S01]  /*25fc0*/  HMMA.16816.F32.BF16 R12, R20, R26, R12 ;  /* 0x0000001a140c723c */ /* 0x004fe2000004180c */
[----:B------:R-:W-:Y:S02]  /*25fd0*/  IMAD.MOV.U32 R3, RZ, RZ, R26 ;  /* 0x000000ffff037224 */ /* 0x000fe400078e001a */
[----:B------:R-:W-:-:S15]  /*25fe0*/  IMAD.MOV.U32 R0, RZ, RZ, R27 ;  /* 0x000000ffff007224 */ /* 0x000fde00078e001b */
[----:B------:R-:W-:Y:S01]  /*25ff0*/  NOP ;  /* 0x0000000000007918 */ /* 0x000fe20000000000 */
[----:B------:R-:W-:Y:S04]  /*26000*/  STL.64 [R1+0x210], R12 ;  /* 0x0002100c01007387 */ /* 0x000fe80000100a00 */
[----:B------:R0:W-:Y:S04]  /*26010*/  STL.64 [R1+0x218], R14 ;  /* 0x0002180e01007387 */ /* 0x0001e80000100a00 */
[----:B0-----:R-:W2:Y:S04]  /*26020*/  LDL.LU.64 R14, [R1+0x1d20] ;  /* 0x001d2000010e7983 */ /* 0x001ea80000300a00 */
[----:B------:R-:W2:Y:S04]  /*26030*/  LDL.LU.64 R12, [R1+0x1d18] ;  /* 0x001d1800010c7983 */ /* 0x000ea80000300a00 */
[----:B------:R-:W2:Y:S04]  /*26040*/  LDL.LU.64 R26, [R1+0x1d10] ;  /* 0x001d1000011a7983 */ /* 0x000ea80000300a00 */
[----:B------:R-:W3:Y:S01]  /*26050*/  LDL.LU.64 R24, [R1+0x1d08] ;  /* 0x001d080001187983 */ /* 0x000ee20000300a00 */
[----:B--2---:R-:W-:-:S15]  /*26060*/  HMMA.16816.F32.BF16 R12, R20, R26, R12 ;  /* 0x0000001a140c723c */ /* 0x004fde000004180c */
[----:B------:R-:W-:-:S04]  /*26070*/  NOP ;  /* 0x0000000000007918 */ /* 0x000fc80000000000 */
[----:B------:R-:W-:Y:S04]  /*26080*/  STL.64 [R1+0x200], R12 ;  /* 0x0002000c01007387 */ /* 0x000fe80000100a00 */
[----:B------:R0:W-:Y:S04]  /*26090*/  STL.64 [R1+0x208], R14 ;  /* 0x0002080e01007387 */ /* 0x0001e80000100a00 */
[----:B0-----:R-:W2:Y:S04]  /*260a0*/  LDL.LU.64 R14, [R1+0x1d00] ;  /* 0x001d0000010e7983 */ /* 0x001ea80000300a00 */
[----:B------:R-:W-:Y:S04]  /*260b0*/  STL.64 [R1+0x1c90], R26 ;  /* 0x001c901a01007387 */ /* 0x000fe80000100a00 */
[----:B---3--:R0:W-:Y:S04]  /*260c0*/  STL.64 [R1+0x1c88], R24 ;  /* 0x001c881801007387 */ /* 0x0081e80000100a00 */
[----:B0-----:R-:W3:Y:S04]  /*260d0*/  LDL.LU R24, [R1+0x50] ;  /* 0x0000500001187983 */ /* 0x001ee80000300800 */
[----:B------:R-:W3:Y:S04]  /*260e0*/  LDL.LU R25, [R1+0x54] ;  /* 0x0000540001197983 */ /* 0x000ee80000300800 */
[----:B------:R-:W3:Y:S04]  /*260f0*/  LDL.LU R26, [R1+0x58] ;  /* 0x00005800011a7983 */ /* 0x000ee80000300800 */
[----:B------:R-:W3:Y:S01]  /*26100*/  LDL.LU R27, [R1+0x5c] ;  /* 0x00005c00011b7983 */ /* 0x000ee20000300800 */
[----:B--2---:R-:W-:Y:S01]  /*26110*/  HMMA.16816.F32.BF16 R4, R20, R14, R4 ;  /* 0x0000000e1404723c */ /* 0x004fe20000041804 */
[----:B------:R-:W-:-:S02]  /*26120*/  IMAD.MOV.U32 R9, RZ, RZ, R14 ;  /* 0x000000ffff097224 */ /* 0x000fc400078e000e */
[----:B------:R-:W-:Y:S01]  /*26130*/  IMAD.MOV.U32 R8, RZ, RZ, R15 ;  /* 0x000000ffff087224 */ /* 0x000fe200078e000f */
[----:B---3--:R-:W-:Y:S04]  /*26140*/  STL.64 [R1+0x1ca8], R26 ;  /* 0x001ca81a01007387 */ /* 0x008fe80000100a00 */
[----:B------:R0:W-:Y:S04]  /*26150*/  STL.64 [R1+0x1ca0], R24 ;  /* 0x001ca01801007387 */ /* 0x0001e80000100a00 */
[----:B0-----:R-:W2:Y:S04]  /*26160*/  LDL.LU R24, [R1+0x60] ;  /* 0x0000600001187983 */ /* 0x001ea80000300800 */
[----:B------:R-:W2:Y:S04]  /*26170*/  LDL.LU R25, [R1+0x64] ;  /* 0x0000640001197983 */ /* 0x000ea80000300800 */
[----:B------:R-:W2:Y:S04]  /*26180*/  LDL.LU R26, [R1+0x68] ;  /* 0x00006800011a7983 */ /* 0x000ea80000300800 */
[----:B------:R-:W2:Y:S04]  /*26190*/  LDL.LU R27, [R1+0x6c] ;  /* 0x00006c00011b7983 */ /* 0x000ea80000300800 */
[----:B------:R-:W-:Y:S04]  /*261a0*/  STL.64 [R1+0x1f0], R4 ;  /* 0x0001f00401007387 */ /* 0x000fe80000100a00 */
[----:B------:R0:W-:Y:S04]  /*261b0*/  STL.64 [R1+0x1f8], R6 ;  /* 0x0001f80601007387 */ /* 0x0001e80000100a00 */
[----:B0-----:R-:W3:Y:S04]  /*261c0*/  LDL.LU.64 R6, [R1+0x1cf8] ;  /* 0x001cf80001067983 */ /* 0x001ee80000300a00 */
[----:B------:R-:W3:Y:S04]  /*261d0*/  LDL.LU.64 R14, [R1+0x1cf0] ;  /* 0x001cf000010e7983 */ /* 0x000ee80000300a00 */
[----:B------:R-:W3:Y:S02]  /*261e0*/  LDL.LU.64 R12, [R1+0x1ce8] ;  /* 0x001ce800010c7983 */ /* 0x000ee40000300a00 */
[----:B---3--:R-:W-:-:S15]  /*261f0*/  HMMA.16816.F32.BF16 R12, R20, R6, R12 ;  /* 0x00000006140c723c */ /* 0x008fde000004180c */
[----:B------:R-:W-:-:S04]  /*26200*/  NOP ;  /* 0x0000000000007918 */ /* 0x000fc80000000000 */
[----:B------:R0:W-:Y:S04]  /*26210*/  STL.64 [R1+0x1d0], R12 ;  /* 0x0001d00c01007387 */ /* 0x0001e80000100a00 */
[----:B------:R1:W-:Y:S01]  /*26220*/  STL.64 [R1+0x1d8], R14 ;  /* 0x0001d80e01007387 */ /* 0x0003e20000100a00 */
[----:B0-----:R-:W-:-:S03]  /*26230*/  IMAD.MOV.U32 R13, RZ, RZ, R6 ;  /* 0x000000ffff0d7224 */ /* 0x001fc600078e0006 */
[----:B-1----:R-:W3:Y:S01]  /*26240*/  LDL.LU.64 R14, [R1+0x1ce0] ;  /* 0x001ce000010e7983 */ /* 0x002ee20000300a00 */
[----:B------:R-:W-:-:S03]  /*26250*/  IMAD.MOV.U32 R12, RZ, RZ, R7 ;  /* 0x000000ffff0c7224 */ /* 0x000fc600078e0007 */
[----:B------:R-:W2:Y:S04]  /*26260*/  LDL.LU.64 R6, [R1+0x1cd8] ;  /* 0x001cd80001067983 */ /* 0x000ea80000300a00 */
[----:B------:R-:W2:Y:S02]  /*26270*/  LDL.LU.64 R4, [R1+0x1cd0] ;  /* 0x001cd00001047983 */ /* 0x000ea40000300a00 */
[----:B--2---:R-:W-:-:S15]  /*26280*/  HMMA.16816.F32.BF16 R4, R20, R18, R4 ;  /* 0x000000121404723c */ /* 0x004fde0000041804 */
[----:B------:R-:W-:-:S04]  /*26290*/  NOP ;  /* 0x0000000000007918 */ /* 0x000fc80000000000 */
[----:B------:R-:W-:Y:S04]  /*262a0*/  STL.64 [R1+0x1c0], R4 ;  /* 0x0001c00401007387 */ /* 0x000fe80000100a00 */
[----:B------:R0:W-:Y:S04]  /*262b0*/  STL.64 [R1+0x1c8], R6 ;  /* 0x0001c80601007387 */ /* 0x0001e80000100a00 */
[----:B0-----:R-:W3:Y:S04]  /*262c0*/  LDL.LU.64 R6, [R1+0x1cc8] ;  /* 0x001cc80001067983 */ /* 0x001ee80000300a00 */
[----:B------:R-:W3:Y:S02]  /*262d0*/  LDL.LU.64 R4, [R1+0x1cc0] ;  /* 0x001cc00001047983 */ /* 0x000ee40000300a00 */
[----:B---3--:R-:W-:Y:S02]  /*262e0*/  HMMA.16816.F32.BF16 R20, R20, R14, R4 ;  /* 0x0000000e1414723c */ /* 0x008fe40000041804 */
[----:B------:R-:W2:Y:S04]  /*262f0*/  LDL.LU.64 R6, [R1+0x1cb8] ;  /* 0x001cb80001067983 */ /* 0x000ea80000300a00 */
[----:B------:R-:W2:-:S13]  /*26300*/  LDL.LU.64 R4, [R1+0x1cb0] ;  /* 0x001cb00001047983 */ /* 0x000e9a0000300a00 */
[----:B------:R-:W-:Y:S04]  /*26310*/  STL.64 [R1+0x1a0], R20 ;  /* 0x0001a01401007387 */ /* 0x000fe80000100a00 */
[----:B------:R0:W-:Y:S02]  /*26320*/  STL.64 [R1+0x1a8], R22 ;  /* 0x0001a81601007387 */ /* 0x0001e40000100a00 */
[----:B0-----:R-:W-:Y:S02]  /*26330*/  IMAD.MOV.U32 R22, RZ, RZ, R13 ;  /* 0x000000ffff167224 */ /* 0x001fe400078e000d */
[----:B------:R-:W-:-:S05]  /*26340*/  IMAD.MOV.U32 R23, RZ, RZ, R12 ;  /* 0x000000ffff177224 */ /* 0x000fca00078e000c */
[----:B------:R0:W-:Y:S02]  /*26350*/  STL.64 [R1+0x1c50], R22 ;  /* 0x001c501601007387 */ /* 0x0001e40000100a00 */
[----:B0-----:R-:W-:Y:S02]  /*26360*/  IMAD.MOV.U32 R22, RZ, RZ, R9 ;  /* 0x000000ffff167224 */ /* 0x001fe400078e0009 */
[----:B------:R-:W-:-:S05]  /*26370*/  IMAD.MOV.U32 R23, RZ, RZ, R8 ;  /* 0x000000ffff177224 */ /* 0x000fca00078e0008 */
[----:B------:R-:W-:Y:S04]  /*26380*/  STL.64 [R1+0x1c68], R22 ;  /* 0x001c681601007387 */ /* 0x000fe80000100a00 */
[----:B------:R0:W-:Y:S04]  /*26390*/  STL.64 [R1+0x1c40], R14 ;  /* 0x001c400e01007387 */ /* 0x0001e80000100a00 */
[----:B------:R-:W3:Y:S04]  /*263a0*/  LDL.LU R12, [R1+0x40] ;  /* 0x00004000010c7983 */ /* 0x000ee80000300800 */
[----:B------:R-:W3:Y:S04]  /*263b0*/  LDL.LU R13, [R1+0x44] ;  /* 0x00004400010d7983 */ /* 0x000ee80000300800 */
[----:B0-----:R-:W3:Y:S04]  /*263c0*/  LDL.LU R14, [R1+0x48] ;  /* 0x00004800010e7983 */ /* 0x001ee80000300800 */
[----:B------:R-:W3:Y:S01]  /*263d0*/  LDL.LU R15, [R1+0x4c] ;  /* 0x00004c00010f7983 */ /* 0x000ee20000300800 */
[----:B--2---:R-:W-:Y:S03]  /*263e0*/  HMMA.16816.F32.BF16 R8, R4, R10, R24 ;  /* 0x0000000a0408723c */ /* 0x004fe60000041818 */
[----:B------:R-:W2:Y:S04]  /*263f0*/  LDL.LU.64 R26, [R1+0x1ca8] ;  /* 0x001ca800011a7983 */ /* 0x000ea80000300a00 */
[----:B------:R-:W2:-:S12]  /*26400*/  LDL.LU.64 R24, [R1+0x1ca0] ;  /* 0x001ca00001187983 */ /* 0x000e980000300a00 */
[----:B------:R-:W-:Y:S04]  /*26410*/  STL.64 [R1+0x1e0], R8 ;  /* 0x0001e00801007387 */ /* 0x000fe80000100a00 */
        /* <DEDUP_REMOVED lines=8> */
[----:B------:R-:W2:Y:S01]  /*264a0*/  LDL.LU.64 R8, [R1+0x1c78] ;  /* 0x001c780001087983 */ /* 0x000ea20000300a00 */
[----:B------:R-:W-:-:S02]  /*264b0*/  IMAD.MOV.U32 R22, RZ, RZ, R3 ;  /* 0x000000ffff167224 */ /* 0x000fc400078e0003 */
[----:B------:R-:W-:-:S07]  /*264c0*/  IMAD.MOV.U32 R23, RZ, RZ, R0 ;  /* 0x000000ffff177224 */ /* 0x000fce00078e0000 */
[----:B---3--:R-:W-:Y:S01]  /*264d0*/  HMMA.16816.F32.BF16 R20, R4, R22, R12 ;  /* 0x000000160414723c */ /* 0x008fe2000004180c */
[----:B------:R-:W3:Y:S01]  /*264e0*/  LDL.LU R12, [R1+0x250] ;  /* 0x00025000010c7983 */ /* 0x000ee20000300800 */
[----:B----4-:R-:W-:-:S15]  /*264f0*/  IMAD.MOV.U32 R13, RZ, RZ, R28 ;  /* 0x000000ffff0d7224 */ /* 0x010fde00078e001c */
[----:B------:R-:W-:Y:S02]  /*26500*/  NOP ;  /* 0x0000000000007918 */ /* 0x000fe40000000000 */
[----:B------:R-:W-:Y:S04]  /*26510*/  STL.64 [R1+0x190], R20 ;  /* 0x0001901401007387 */ /* 0x000fe80000100a00 */
[----:B------:R-:W-:Y:S04]  /*26520*/  STL.64 [R1+0x198], R22 ;  /* 0x0001981601007387 */ /* 0x000fe80000100a00 */
[----:B------:R-:W-:Y:S01]  /*26530*/  LDSM.16.M88.4 R20, [R17+UR5+0x8080] ;  /* 0x008080051114783b */ /* 0x000fe20008000200 */
[----:B--2---:R-:W-:-:S15]  /*26540*/  HMMA.16816.F32.BF16 R8, R4, R26, R8 ;  /* 0x0000001a0408723c */ /* 0x004fde0000041808 */
[----:B------:R-:W-:-:S04]  /*26550*/  NOP ;  /* 0x0000000000007918 */ /* 0x000fc80000000000 */
[----:B------:R-:W-:Y:S04]  /*26560*/  STL.64 [R1+0x180], R8 ;  /* 0x0001800801007387 */ /* 0x000fe80000100a00 */
[----:B------:R-:W-:Y:S04]  /*26570*/  STL.64 [R1+0x188], R10 ;  /* 0x0001880a01007387 */ /* 0x000fe80000100a00 */
[----:B------:R-:W2:Y:S04]  /*26580*/  LDL.LU R28, [R1+0x1c74] ;  /* 0x001c7400011c7983 */ /* 0x000ea80000300800 */
[----:B------:R-:W4:Y:S04]  /*26590*/  LDL.LU R14, [R1+0x258] ;  /* 0x00025800010e7983 */ /* 0x000f280000300800 */
[----:B------:R-:W4:Y:S04]  /*265a0*/  LDL.LU R15, [R1+0x25c] ;  /* 0x00025c00010f7983 */ /* 0x000f280000300800 */
[----:B----4-:R2:W-:Y:S04]  /*265b0*/  STL.64 [R1+0x1c60], R14 ;  /* 0x001c600e01007387 */ /* 0x0105e80000100a00 */
[----:B---3--:R0:W-:Y:S01]  /*265c0*/  STL.64 [R1+0x1c58], R12 ;  /* 0x001c580c01007387 */ /* 0x0081e20000100a00 */
[----:B--2---:R-:W-:-:S03]  /*265d0*/  IMAD.MOV.U32 R14, RZ, RZ, R28 ;  /* 0x000000ffff0e7224 */ /* 0x004fc600078e001c */
[----:B0-----:R-:W2:Y:S04]  /*265e0*/  LDL.LU R12, [R1+0x140] ;  /* 0x00014000010c7983 */ /* 0x001ea80000300800 */
[----:B------:R-:W2:Y:S04]  /*265f0*/  LDL.LU R13, [R1+0x144] ;  /* 0x00014400010d7983 */ /* 0x000ea80000300800 */
[----:B------:R-:W3:Y:S04]  /*26600*/  LDL.LU R28, [R1+0x1c70] ;  /* 0x001c7000011c7983 */ /* 0x000ee80000300800 */
[----:B------:R-:W2:Y:S04]  /*26610*/  LDL.LU R15, [R1+0x14c] ;  /* 0x00014c00010f7983 */ /* 0x000ea80000300800 */
[----:B------:R0:W-:Y:S04]  /*26620*/  STL.64 [R1+0x1bc0], R24 ;  /* 0x001bc01801007387 */ /* 0x0001e80000100a00 */
[----:B0-----:R-:W4:Y:S04]  /*26630*/  LDL.LU R24, [R1+0x260] ;  /* 0x0002600001187983 */ /* 0x001f280000300800 */
[----:B------:R-:W4:Y:S04]  /*26640*/  LDL.LU R25, [R1+0x264] ;  /* 0x0002640001197983 */ /* 0x000f280000300800 */
[----:B------:R-:W4:Y:S04]  /*26650*/  LDL.LU R26, [R1+0x268] ;  /* 0x00026800011a7983 */ /* 0x000f280000300800 */
[----:B------:R-:W4:Y:S04]  /*26660*/  LDL.LU R27, [R1+0x26c] ;  /* 0x00026c00011b7983 */ /* 0x000f280000300800 */
[----:B---3--:R-:W0:Y:S04]  /*26670*/  LDSM.16.MT88.4 R8, [R28+UR5+0x4000] ;  /* 0x004000051c08783b */ /* 0x008e280008004200 */
[----:B0-----:R-:W-:Y:S04]  /*26680*/  STL.64 [R1+0x1c38], R10 ;  /* 0x001c380a01007387 */ /* 0x001fe80000100a00 */
[----:B------:R0:W-:Y:S04]  /*26690*/  STL.64 [R1+0x1c30], R8 ;  /* 0x001c300801007387 */ /* 0x0001e80000100a00 */
[----:B0-----:R-:W3:Y:S04]  /*266a0*/  LDL.LU R8, [R1+0x240] ;  /* 0x0002400001087983 */ /* 0x001ee80000300800 */
[----:B------:R-:W3:Y:S04]  /*266b0*/  LDL.LU R9, [R1+0x244] ;  /* 0x0002440001097983 */ /* 0x000ee80000300800 */
[----:B------:R-:W3:Y:S04]  /*266c0*/  LDL.LU R10, [R1+0x248] ;  /* 0x00024800010a7983 */ /* 0x000ee80000300800 */
[----:B------:R-:W3:Y:S04]  /*266d0*/  LDL.LU R11, [R1+0x24c] ;  /* 0x00024c00010b7983 */ /* 0x000ee80000300800 */
[----:B------:R-:W-:Y:S04]  /*266e0*/  STL.64 [R1+0xf0], R20 ;  /* 0x0000f01401007387 */ /* 0x000fe80000100a00 */
[----:B------:R0:W-:Y:S04]  /*266f0*/  STL.64 [R1+0xf8], R22 ;  /* 0x0000f81601007387 */ /* 0x0001e80000100a00 */
[----:B0-----:R-:W2:Y:S01]  /*26700*/  LDL.LU.64 R22, [R1+0x1c68] ;  /* 0x001c680001167983 */ /* 0x001ea20000300a00 */
[----:B------:R-:W-:-:S02]  /*26710*/  IMAD.MOV.U32 R3, RZ, RZ, R20 ;  /* 0x000000ffff037224 */ /* 0x000fc400078e0014 */
[----:B------:R-:W-:Y:S02]  /*26720*/  IMAD.MOV.U32 R0, RZ, RZ, R21 ;  /* 0x000000ffff007224 */ /* 0x000fe400078e0015 */
[----:B--2---:R-:W-:Y:S01]  /*26730*/  HMMA.16816.F32.BF16 R20, R4, R22, R12 ;  /* 0x000000160414723c */ /* 0x004fe2000004180c */
[----:B------:R-:W2:Y:S04]  /*26740*/  LDL.LU.64 R14, [R1+0x1c60] ;  /* 0x001c6000010e7983 */ /* 0x000ea80000300a00 */
[----:B------:R-:W2:-:S14]  /*26750*/  LDL.LU.64 R12, [R1+0x1c58] ;  /* 0x001c5800010c7983 */ /* 0x000e9c0000300a00 */
[----:B------:R-:W-:Y:S04]  /*26760*/  STL.64 [R1+0x170], R20 ;  /* 0x0001701401007387 */ /* 0x000fe80000100a00 */
[----:B------:R-:W-:Y:S04]  /*26770*/  STL.64 [R1+0x178], R22 ;  /* 0x0001781601007387 */ /* 0x000fe80000100a00 */
[----:B------:R-:W0:Y:S04]  /*26780*/  LDSM.16.M88.4 R20, [R17+UR5+0x8880] ;  /* 0x008880051114783b */ /* 0x000e280008000200 */
[----:B0-----:R-:W-:Y:S04]  /*26790*/  STL.64 [R1+0xd0], R20 ;  /* 0x0000d01401007387 */ /* 0x001fe80000100a00 */
[----:B------:R0:W-:Y:S04]  /*267a0*/  STL.64 [R1+0xd8], R22 ;  /* 0x0000d81601007387 */ /* 0x0001e80000100a00 */
[----:B0-----:R-:W4:Y:S02]  /*267b0*/  LDL.LU.64 R22, [R1+0x1c50] ;  /* 0x001c500001167983 */ /* 0x001f240000300a00 */
[----:B----4-:R-:W-:Y:S02]  /*267c0*/  HMMA.16816.F32.BF16 R20, R4, R22, R24 ;  /* 0x000000160414723c */ /* 0x010fe40000041818 */
[----:B------:R-:W4:-:S15]  /*267d0*/  LDL.LU R24, [R1+0x2c0] ;  /* 0x0002c00001187983 */ /* 0x000f1e0000300800 */
[----:B------:R-:W-:Y:S02]  /*267e0*/  NOP ;  /* 0x0000000000007918 */ /* 0x000fe40000000000 */
[----:B------:R-:W-:Y:S04]  /*267f0*/  STL.64 [R1+0x160], R20 ;  /* 0x0001601401007387 */ /* 0x000fe80000100a00 */
[----:B------:R-:W-:Y:S04]  /*26800*/  STL.64 [R1+0x168], R22 ;  /* 0x0001681601007387 */ /* 0x000fe80000100a00 */
[----:B------:R-:W4:Y:S04]  /*26810*/  LDL.LU R25, [R1+0x2c4] ;  /* 0x0002c40001197983 */ /* 0x000f280000300800 */
[----:B------:R-:W2:Y:S01]  /*26820*/  LDL.LU R26, [R1+0x2c8] ;  /* 0x0002c800011a7983 */ /* 0x000ea20000300800 */
[----:B------:R-:W-:-:S03]  /*26830*/  IMAD.MOV.U32 R27, RZ, RZ, R2 ;  /* 0x000000ffff1b7224 */ /* 0x000fc600078e0002 */
[----:B------:R-:W-:Y:S04]  /*26840*/  LDSM.16.M88.4 R20, [R17+UR5+0x9880] ;  /* 0x009880051114783b */ /* 0x000fe80008000200 */
[----:B------:R-:W3:Y:S04]  /*26850*/  LDL.LU R2, [R1+0x1c48] ;  /* 0x001c480001027983 */ /* 0x000ee80000300800 */
[----:B--2---:R-:W-:Y:S04]  /*26860*/  STL.64 [R1+0x1bd8], R26 ;  /* 0x001bd81a01007387 */ /* 0x004fe80000100a00 */
[----:B----4-:R0:W-:Y:S04]  /*26870*/  STL.64 [R1+0x1bd0], R24 ;  /* 0x001bd01801007387 */ /* 0x0101e80000100a00 */
[----:B0-----:R-:W2:Y:S04]  /*26880*/  LDL.LU R24, [R1+0x290] ;  /* 0x0002900001187983 */ /* 0x001ea80000300800 */
[----:B------:R-:W2:Y:S04]  /*26890*/  LDL.LU R25, [R1+0x294] ;  /* 0x0002940001197983 */ /* 0x000ea80000300800 */
[----:B------:R-:W4:Y:S04]  /*268a0*/  LDL.LU R26, [R1+0x298] ;  /* 0x00029800011a7983 */ /* 0x000f280000300800 */
[----:B------:R-:W4:Y:S04]  /*268b0*/  LDL.LU R27, [R1+0x29c] ;  /* 0x00029c00011b7983 */ /* 0x000f280000300800 */
[----:B----4-:R-:W-:Y:S04]  /*268c0*/  STL.64 [R1+0x1be8], R26 ;  /* 0x001be81a01007387 */ /* 0x010fe80000100a00 */
[----:B--2---:R-:W-:Y:S04]  /*268d0*/  STL.64 [R1+0x1be0], R24 ;  /* 0x001be01801007387 */ /* 0x004fe80000100a00 */
[----:B------:R0:W1:Y:S02]  /*268e0*/  LDSM.16.M88.4 R24, [R17+UR5+0x9080] ;  /* 0x009080051118783b */ /* 0x0000640008000200 */
[----:B0-----:R-:W-:Y:S01]  /*268f0*/  HMMA.16816.F32.BF16 R16, R4, R18, R12 ;  /* 0x000000120410723c */ /* 0x001fe2000004180c */
[----:B-1----:R-:W-:-:S05]  /*26900*/  IMAD.MOV.U32 R29, RZ, RZ, R26 ;  /* 0x000000ffff1d7224 */ /* 0x002fca00078e001a */
[----:B------:R-:W-:Y:S04]  /*26910*/  STL [R1+0x1acc], R29 ;  /* 0x001acc1d01007387 */ /* 0x000fe80000100800 */
[----:B------:R-:W-:Y:S04]  /*26920*/  STL.64 [R1+0xc0], R24 ;  /* 0x0000c01801007387 */ /* 0x000fe80000100a00 */
[----:B------:R0:W-:Y:S04]  /*26930*/  STL.64 [R1+0xc8], R26 ;  /* 0x0000c81a01007387 */ /* 0x0001e80000100a00 */
[----:B0-----:R-:W2:Y:S04]  /*26940*/  LDL R27, [R1+0x3cc] ;  /* 0x0003cc00011b7983 */ /* 0x001ea80000100800 */
[----:B------:R-:W-:Y:S04]  /*26950*/  STL.64 [R1+0x1bf8], R24 ;  /* 0x001bf81801007387 */ /* 0x000fe80000100a00 */
[----:B------:R-:W3:Y:S04]  /*26960*/  LDL.LU.64 R14, [R1+0x1c40] ;  /* 0x001c4000010e7983 */ /* 0x000ee80000300a00 */
[----:B------:R-:W-:Y:S04]  /*26970*/  STL.64 [R1+0x150], R16 ;  /* 0x0001501001007387 */ /* 0x000fe80000100a00 */
[----:B------:R-:W-:Y:S04]  /*26980*/  STL.64 [R1+0x158], R18 ;  /* 0x0001581201007387 */ /* 0x000fe80000100a00 */
[----:B--2---:R-:W0:Y:S01]  /*26990*/  LDSM.16.M88.4 R16, [R27+UR5+0xa080] ;  /* 0x00a080051b10783b */ /* 0x004e220008000200 */
[----:B---3--:R-:W-:Y:S03]  /*269a0*/  HMMA.16816.F32.BF16 R12, R4, R14, R8 ;  /* 0x0000000e040c723c */ /* 0x008fe60000041808 */
[----:B------:R-:W2:Y:S04]  /*269b0*/  LDL.LU.64 R10, [R1+0x1c38] ;  /* 0x001c3800010a7983 */ /* 0x000ea80000300a00 */
[----:B------:R-:W2:-:S12]  /*269c0*/  LDL.LU.64 R8, [R1+0x1c30] ;  /* 0x001c300001087983 */ /* 0x000e980000300a00 */
[----:B------:R-:W-:Y:S04]  /*269d0*/  STL.64 [R1+0x130], R12 ;  /* 0x0001300c01007387 */ /* 0x000fe80000100a00 */
[----:B------:R-:W-:Y:S04]  /*269e0*/  STL [R1+0x138], R14 ;  /* 0x0001380e01007387 */ /* 0x000fe80000100800 */
[----:B------:R-:W3:Y:S04]  /*269f0*/  LDL.64 R4, [R1+0xd0] ;  /* 0x0000d00001047983 */ /* 0x000ee80000100a00 */
[----:B---3--:R-:W-:Y:S04]  /*26a00*/  STL.64 [R1+0x1c10], R4 ;  /* 0x001c100401007387 */ /* 0x008fe80000100a00 */
[----:B------:R-:W-:Y:S04]  /*26a10*/  STL.64 [R1+0xb0], R20 ;  /* 0x0000b01401007387 */ /* 0x000fe80000100a00 */
[----:B------:R-:W-:Y:S04]  /*26a20*/  STL.64 [R1+0xb8], R22 ;  /* 0x0000b81601007387 */ /* 0x000fe80000100a00 */
[----:B------:R1:W-:Y:S04]  /*26a30*/  STL.64 [R1+0x1bf0], R20 ;  /* 0x001bf01401007387 */ /* 0x0003e80000100a00 */
[----:B-1----:R-:W3:Y:S04]  /*26a40*/  LDL.LU R20, [R1+0x2a0] ;  /* 0x0002a00001147983 */ /* 0x002ee80000300800 */
[----:B------:R-:W3:Y:S04]  /*26a50*/  LDL.LU R21, [R1+0x2a4] ;  /* 0x0002a40001157983 */ /* 0x000ee80000300800 */
[----:B------:R-:W4:Y:S01]  /*26a60*/  LDL.LU R22, [R1+0x2a8] ;  /* 0x0002a80001167983 */ /* 0x000f220000300800 */
[----:B------:R-:W-:-:S03]  /*26a70*/  IMAD.MOV.U32 R23, RZ, RZ, R2 ;  /* 0x000000ffff177224 */ /* 0x000fc600078e0002 */
[----:B------:R-:W2:Y:S04]  /*26a80*/  LDL.LU R2, [R1+0x1c2c] ;  /* 0x001c2c0001027983 */ /* 0x000ea80000300800 */
[----:B----4-:R-:W-:Y:S04]  /*26a90*/  STL.64 [R1+0x1c08], R22 ;  /* 0x001c081601007387 */ /* 0x010fe80000100a00 */
[----:B---3--:R1:W-:Y:S04]  /*26aa0*/  STL.64 [R1+0x1c00], R20 ;  /* 0x001c001401007387 */ /* 0x0083e80000100a00 */
[----:B-1----:R-:W3:Y:S04]  /*26ab0*/  LDL.LU R20, [R1+0x280] ;  /* 0x0002800001147983 */ /* 0x002ee80000300800 */
[----:B------:R-:W3:Y:S04]  /*26ac0*/  LDL.LU R21, [R1+0x284] ;  /* 0x0002840001157983 */ /* 0x000ee80000300800 */
[----:B------:R-:W4:Y:S04]  /*26ad0*/  LDL.LU R22, [R1+0x288] ;  /* 0x0002880001167983 */ /* 0x000f280000300800 */
[----:B------:R-:W4:Y:S01]  /*26ae0*/  LDL.LU R23, [R1+0x28c] ;  /* 0x00028c0001177983 */ /* 0x000f220000300800 */
[----:B------:R-:W-:-:S02]  /*26af0*/  IMAD.MOV.U32 R4, RZ, RZ, R3 ;  /* 0x000000ffff047224 */ /* 0x000fc400078e0003 */
[----:B------:R-:W-:Y:S01]  /*26b00*/  IMAD.MOV.U32 R5, RZ, RZ, R0 ;  /* 0x000000ffff057224 */ /* 0x000fe200078e0000 */
[----:B----4-:R-:W-:Y:S04]  /*26b10*/  STL.64 [R1+0x1c20], R22 ;  /* 0x001c201601007387 */ /* 0x010fe80000100a00 */
[----:B---3--:R1:W-:Y:S04]  /*26b20*/  STL.64 [R1+0x1c18], R20 ;  /* 0x001c181401007387 */ /* 0x0083e80000100a00 */
[----:B-1----:R-:W3:Y:S04]  /*26b30*/  LDL.LU R20, [R1+0x270] ;  /* 0x0002700001147983 */ /* 0x002ee80000300800 */
[----:B------:R-:W3:Y:S04]  /*26b40*/  LDL.LU R21, [R1+0x274] ;  /* 0x0002740001157983 */ /* 0x000ee80000300800 */
[----:B------:R-:W3:Y:S01]  /*26b50*/  LDL.LU R22, [R1+0x278] ;  /* 0x0002780001167983 */ /* 0x000ee20000300800 */
[----:B--2---:R-:W-:Y:S01]  /*26b60*/  IMAD.MOV.U32 R23, RZ, RZ, R2 ;  /* 0x000000ffff177224 */ /* 0x004fe200078e0002 */
[----:B------:R-:W-:-:S02]  /*26b70*/  MOV R29, R15 ;  /* 0x0000000f001d7202 */ /* 0x000fc40000000f00 */
[----:B------:R-:W2:Y:S04]  /*26b80*/  LDL.LU R2, [R1+0x1c28] ;  /* 0x001c280001027983 */ /* 0x000ea80000300800 */
[----:B------:R-:W-:Y:S04]  /*26b90*/  LDSM.16.M88.4 R12, [R27+UR5+0xa880] ;  /* 0x00a880051b0c783b */ /* 0x000fe80008000200 */
[----:B------:R-:W-:Y:S04]  /*26ba0*/  STL [R1+0x1bc8], R29 ;  /* 0x001bc81d01007387 */ /* 0x000fe80000100800 */
[----:B0-----:R-:W-:Y:S04]  /*26bb0*/  STL.64 [R1+0xa0], R16 ;  /* 0x0000a01001007387 */ /* 0x001fe80000100a00 */
[----:B------:R-:W-:Y:S01]  /*26bc0*/  STL.64 [R1+0xa8], R18 ;  /* 0x0000a81201007387 */ /* 0x000fe20000100a00 */
[----:B---3--:R-:W-:Y:S03]  /*26bd0*/  HMMA.16816.F32.BF16 R4, R8, R4, R20 ;  /* 0x000000040804723c */ /* 0x008fe60000041814 */
[----:B------:R-:W3:Y:S04]  /*26be0*/  LDL.LU.64 R22, [R1+0x1c20] ;  /* 0x001c200001167983 */ /* 0x000ee80000300a00 */
[----:B------:R-:W3:-:S12]  /*26bf0*/  LDL.LU.64 R20, [R1+0x1c18] ;  /* 0x001c180001147983 */ /* 0x000ed80000300a00 */
[----:B------:R-:W-:Y:S04]  /*26c00*/  STL.64 [R1+0x120], R4 ;  /* 0x0001200401007387 */ /* 0x000fe80000100a00 */
[----:B------:R-:W-:Y:S04]  /*26c10*/  STL.64 [R1+0x128], R6 ;  /* 0x0001280601007387 */ /* 0x000fe80000100a00 */
[----:B------:R-:W0:Y:S04]  /*26c20*/  LDSM.16.M88.4 R4, [R27+UR5+0xb080] ;  /* 0x00b080051b04783b */ /* 0x000e280008000200 */
[----:B------:R-:W1:Y:S04]  /*26c30*/  LDSM.16.M88.4 R24, [R27+UR5+0xb880] ;  /* 0x00b880051b18783b */ /* 0x000e680008000200 */
[----:B0-----:R0:W-:Y:S04]  /*26c40*/  STL.64 [R1+0x80], R4 ;  /* 0x0000800401007387 */ /* 0x0011e80000100a00 */
[----:B------:R-:W-:Y:S01]  /*26c50*/  STL.64 [R1+0x88], R6 ;  /* 0x0000880601007387 */ /* 0x000fe20000100a00 */
[----:B------:R-:W-:-:S03]  /*26c60*/  IMAD.MOV.U32 R29, RZ, RZ, R5 ;  /* 0x000000ffff1d7224 */ /* 0x000fc600078e0005 */
[----:B0-----:R-:W3:Y:S02]  /*26c70*/  LDL.LU.64 R4, [R1+0x1c10] ;  /* 0x001c100001047983 */ /* 0x001ee40000300a00 */
[----:B---3--:R-:W-:Y:S01]  /*26c80*/  HMMA.16816.F32.BF16 R20, R8, R4, R20 ;  /* 0x000000040814723c */ /* 0x008fe20000041814 */
[----:B------:R-:W-:Y:S02]  /*26c90*/  IMAD.MOV.U32 R0, RZ, RZ, R4 ;  /* 0x000000ffff007224 */ /* 0x000fe400078e0004 */
[----:B------:R-:W-:Y:S02]  /*26ca0*/  IMAD.MOV.U32 R3, RZ, RZ, R5 ;  /* 0x000000ffff037224 */ /* 0x000fe400078e0005 */
[----:B-1----:R-:W-:Y:S02]  /*26cb0*/  IMAD.MOV.U32 R5, RZ, RZ, R24 ;  /* 0x000000ffff057224 */ /* 0x002fe400078e0018 */
[----:B------:R-:W-:-:S12]  /*26cc0*/  IMAD.MOV.U32 R4, RZ, RZ, R25 ;  /* 0x000000ffff047224 */ /* 0x000fd800078e0019 */
[----:B------:R-:W-:Y:S04]  /*26cd0*/  STL.64 [R1+0x110], R20 ;  /* 0x0001101401007387 */ /* 0x000fe80000100a00 */
[----:B------:R0:W-:Y:S04]  /*26ce0*/  STL.64 [R1+0x118], R22 ;  /* 0x0001181601007387 */ /* 0x0001e80000100a00 */
[----:B0-----:R-:W3:Y:S04]  /*26cf0*/  LDL.LU.64 R22, [R1+0x1c08] ;  /* 0x001c080001167983 */ /* 0x001ee80000300a00 */
[----:B------:R-:W3:Y:S04]  /*26d00*/  LDL.LU.64 R20, [R1+0x1c00] ;  /* 0x001c000001147983 */ /* 0x000ee80000300a00 */
[----:B------:R-:W-:Y:S04]  /*26d10*/  STL.64 [R1+0x90], R12 ;  /* 0x0000900c01007387 */ /* 0x000fe80000100a00 */
[----:B------:R-:W-:Y:S04]  /*26d20*/  STL.64 [R1+0x98], R14 ;  /* 0x0000980e01007387 */ /* 0x000fe80000100a00 */
[----:B------:R0:W-:Y:S04]  /*26d30*/  STL.64 [R1+0x70], R24 ;  /* 0x0000701801007387 */ /* 0x0001e80000100a00 */
[----:B------:R3:W-:Y:S04]  /*26d40*/  STL.64 [R1+0x78], R26 ;  /* 0x0000781a01007387 */ /* 0x0007e80000100a00 */
[----:B0-----:R-:W3:Y:S02]  /*26d50*/  LDL.LU.64 R24, [R1+0x1bf8] ;  /* 0x001bf80001187983 */ /* 0x001ee40000300a00 */
[----:B---3--:R-:W-:Y:S02]  /*26d60*/  HMMA.16816.F32.BF16 R24, R8, R24, R20 ;  /* 0x000000180818723c */ /* 0x008fe40000041814 */
[----:B------:R-:W3:-:S15]  /*26d70*/  LDL.LU.64 R20, [R1+0x1bf0] ;  /* 0x001bf00001147983 */ /* 0x000ede0000300a00 */
[----:B------:R-:W-:Y:S02]  /*26d80*/  NOP ;  /* 0x0000000000007918 */ /* 0x000fe40000000000 */
[----:B------:R-:W-:Y:S04]  /*26d90*/  STL.64 [R1+0x100], R24 ;  /* 0x0001001801007387 */ /* 0x000fe80000100a00 */
[----:B------:R0:W-:Y:S04]  /*26da0*/  STL.64 [R1+0x108], R26 ;  /* 0x0001081a01007387 */ /* 0x0001e80000100a00 */
[----:B0-----:R-:W4:Y:S04]  /*26db0*/  LDL.LU.64 R26, [R1+0x1be8] ;  /* 0x001be800011a7983 */ /* 0x001f280000300a00 */
[----:B------:R-:W4:Y:S01]  /*26dc0*/  LDL.LU.64 R24, [R1+0x1be0] ;  /* 0x001be00001187983 */ /* 0x000f220000300a00 */
[----:B---3--:R-:W-:-:S02]  /*26dd0*/  IMAD.MOV.U32 R7, RZ, RZ, R20 ;  /* 0x000000ffff077224 */ /* 0x008fc400078e0014 */
[----:B------:R-:W-:Y:S01]  /*26de0*/  IMAD.MOV.U32 R6, RZ, RZ, R21 ;  /* 0x000000ffff067224 */ /* 0x000fe200078e0015 */
[----:B----4-:R-:W-:Y:S01]  /*26df0*/  HMMA.16816.F32.BF16 R24, R8, R20, R24 ;  /* 0x000000140818723c */ /* 0x010fe20000041818 */
[----:B--2---:R-:W0:-:S15]  /*26e00*/  LDSM.16.MT88.4 R20, [R2+UR5+0x4000] ;  /* 0x004000050214783b */ /* 0x004e1e0008004200 */
[----:B------:R-:W-:-:S03]  /*26e10*/  NOP ;  /* 0x0000000000007918 */ /* 0x000fc60000000000 */
[----:B------:R-:W-:Y:S04]  /*26e20*/  STL.64 [R1+0xe0], R24 ;  /* 0x0000e01801007387 */ /* 0x000fe80000100a00 */
[----:B------:R1:W-:Y:S04]  /*26e30*/  STL.64 [R1+0xe8], R26 ;  /* 0x0000e81a01007387 */ /* 0x0003e80000100a00 */
[----:B-1----:R-:W2:Y:S04]  /*26e40*/  LDL.LU.64 R26, [R1+0x1bd8] ;  /* 0x001bd800011a7983 */ /* 0x002ea80000300a00 */
[----:B------:R-:W2:Y:S04]  /*26e50*/  LDL.LU.64 R24, [R1+0x1bd0] ;  /* 0x001bd00001187983 */ /* 0x000ea80000300a00 */
[----:B0-----:R-:W-:Y:S04]  /*26e60*/  STL.64 [R1+0x1ba0], R22 ;  /* 0x001ba01601007387 */ /* 0x001fe80000100a00 */
[----:B------:R0:W-:Y:S04]  /*26e70*/  STL.64 [R1+0x1b98], R20 ;  /* 0x001b981401007387 */ /* 0x0001e80000100a00 */
[----:B0-----:R-:W3:Y:S04]  /*26e80*/  LDL.LU R20, [R1+0x2b0] ;  /* 0x0002b00001147983 */ /* 0x001ee80000300800 */
[----:B------:R-:W3:Y:S04]  /*26e90*/  LDL.LU R21, [R1+0x2b4] ;  /* 0x0002b40001157983 */ /* 0x000ee80000300800 */
[----:B------:R-:W3:Y:S04]  /*26ea0*/  LDL.LU R22, [R1+0x2b8] ;  /* 0x0002b80001167983 */ /* 0x000ee80000300800 */
[----:B------:R-:W3:Y:S02]  /*26eb0*/  LDL.LU R23, [R1+0x2bc] ;  /* 0x0002bc0001177983 */ /* 0x000ee40000300800 */
[C---:B---3--:R-:W-:Y:S08]  /*26ec0*/  HMMA.16816.F32.BF16 R20, R8.reuse, R16, R20 ;  /* 0x000000100814723c */ /* 0x048ff00000041814 */
[----:B--2---:R-:W-:Y:S11]  /*26ed0*/  HMMA.16816.F32.BF16 R24, R8, R12, R24 ;  /* 0x0000000c0818723c */ /* 0x004ff60000041818 */
[----:B------:R0:W-:Y:S04]  /*26ee0*/  STL.64 [R1+0x60], R20 ;  /* 0x0000601401007387 */ /* 0x0001e80000100a00 */
[----:B------:R1:W-:Y:S01]  /*26ef0*/  STL.64 [R1+0x68], R22 ;  /* 0x0000681601007387 */ /* 0x0003e20000100a00 */
[----:B0-----:R-:W-:-:S02]  /*26f00*/  IMAD.MOV.U32 R21, RZ, RZ, R16 ;  /* 0x000000ffff157224 */ /* 0x001fc400078e0010 */
[----:B------:R-:W-:Y:S02]  /*26f10*/  IMAD.MOV.U32 R20, RZ, RZ, R17 ;  /* 0x000000ffff147224 */ /* 0x000fe400078e0011 */
[----:B------:R-:W0:Y:S01]  /*26f20*/  LDSM.16.MT88.4 R16, [R28+UR5+0x4080] ;  /* 0x004080051c10783b */ /* 0x000e220008004200 */
[----:B-1----:R-:W-:Y:S02]  /*26f30*/  IMAD.MOV.U32 R23, RZ, RZ, R12 ;  /* 0x000000ffff177224 */ /* 0x002fe400078e000c */
[----:B------:R-:W-:Y:S02]  /*26f40*/  IMAD.MOV.U32 R22, RZ, RZ, R13 ;  /* 0x000000ffff167224 */ /* 0x000fe400078e000d */
[----:B------:R-:W1:Y:S04]  /*26f50*/  LDSM.16.MT88.4 R12, [R2+UR5+0x4080] ;  /* 0x00408005020c783b */ /* 0x000e680008004200 */
[----:B0-----:R-:W-:Y:S04]  /*26f60*/  STL.64 [R1+0x1af8], R18 ;  /* 0x001af81201007387 */ /* 0x001fe80000100a00 */
[----:B------:R0:W-:Y:S04]  /*26f70*/  STL.64 [R1+0x1af0], R16 ;  /* 0x001af01001007387 */ /* 0x0001e80000100a00 */
[----:B0-----:R-:W2:Y:S01]  /*26f80*/  LDL R16, [R1+0x80] ;  /* 0x0000800001107983 */ /* 0x001ea20000100800 */
[----:B------:R-:W-:-:S03]  /*26f90*/  IMAD.MOV.U32 R17, RZ, RZ, R29 ;  /* 0x000000ffff117224 */ /* 0x000fc600078e001d */
[----:B------:R-:W3:Y:S04]  /*26fa0*/  LDL.LU R29, [R1+0x1bc8] ;  /* 0x001bc800011d7983 */ /* 0x000ee80000300800 */
[----:B------:R0:W-:Y:S04]  /*26fb0*/  STL.64 [R1+0x50], R24 ;  /* 0x0000501801007387 */ /* 0x0001e80000100a00 */
[----:B------:R-:W-:Y:S04]  /*26fc0*/  STL.64 [R1+0x58], R26 ;  /* 0x0000581a01007387 */ /* 0x000fe80000100a00 */
[----:B0-----:R-:W4:Y:S04]  /*26fd0*/  LDL.LU.64 R24, [R1+0x1bc0] ;  /* 0x001bc00001187983 */ /* 0x001f280000300a00 */
[----:B-1----:R-:W-:Y:S04]  /*26fe0*/  STL.64 [R1+0x1a90], R14 ;  /* 0x001a900e01007387 */ /* 0x002fe80000100a00 */
[----:B------:R0:W-:Y:S04]  /*26ff0*/  STL.64 [R1+0x1a88], R12 ;  /* 0x001a880c01007387 */ /* 0x0001e80000100a00 */
[----:B0-----:R-:W2:Y:S04]  /*27000*/  LDL.64 R12, [R1+0xc0] ;  /* 0x0000c000010c7983 */ /* 0x001ea80000100a00 */
[----:B--2---:R0:W-:Y:S04]  /*27010*/  STL.64 [R1+0x1b70], R12 ;  /* 0x001b700c01007387 */ /* 0x0041e80000100a00 */
[----:B0-----:R-:W2:Y:S04]  /*27020*/  LDL.LU R12, [R1+0x2e0] ;  /* 0x0002e000010c7983 */ /* 0x001ea80000300800 */
[----:B------:R-:W2:Y:S04]  /*27030*/  LDL.LU R13, [R1+0x2e4] ;  /* 0x0002e400010d7983 */ /* 0x000ea80000300800 */
[----:B------:R-:W2:Y:S04]  /*27040*/  LDL.LU R14, [R1+0x2e8] ;  /* 0x0002e800010e7983 */ /* 0x000ea80000300800 */
[----:B------:R-:W2:Y:S04]  /*27050*/  LDL.LU R15, [R1+0x2ec] ;  /* 0x0002ec00010f7983 */ /* 0x000ea80000300800 */
[----:B------:R-:W-:Y:S01]  /*27060*/  STL [R1+0x1960], R2 ;  /* 0x0019600201007387 */ /* 0x000fe20000100800 */
[----:B--2---:R-:W-:-:S15]  /*27070*/  HMMA.16816.F32.BF16 R12, R8, R16, R12 ;  /* 0x00000010080c723c */ /* 0x004fde000004180c */
[----:B------:R-:W-:-:S04]  /*27080*/  NOP ;  /* 0x0000000000007918 */ /* 0x000fc80000000000 */
[----:B------:R-:W-:Y:S04]  /*27090*/  STL.64 [R1+0x40], R12 ;  /* 0x0000400c01007387 */ /* 0x000fe80000100a00 */
[----:B------:R-:W-:Y:S04]  /*270a0*/  STL.64 [R1+0x48], R14 ;  /* 0x0000480e01007387 */ /* 0x000fe80000100a00 */
[----:B------:R-:W2:Y:S04]  /*270b0*/  LDL.LU R26, [R1+0x348] ;  /* 0x00034800011a7983 */ /* 0x000ea80000300800 */
[----:B------:R-:W2:Y:S04]  /*270c0*/  LDL.LU R27, [R1+0x34c] ;  /* 0x00034c00011b7983 */ /* 0x000ea80000300800 */
[----:B--2---:R-:W-:Y:S04]  /*270d0*/  STL.64 [R1+0x1ad8], R26 ;  /* 0x001ad81a01007387 */ /* 0x004fe80000100a00 */
[----:B----4-:R0:W-:Y:S04]  /*270e0*/  STL.64 [R1+0x1ad0], R24 ;  /* 0x001ad01801007387 */ /* 0x0101e80000100a00 */
[----:B0-----:R-:W2:Y:S04]  /*270f0*/  LDL.LU R24, [R1+0x350] ;  /* 0x0003500001187983 */ /* 0x001ea80000300800 */
[----:B------:R-:W2:Y:S04]  /*27100*/  LDL.LU R25, [R1+0x354] ;  /* 0x0003540001197983 */ /* 0x000ea80000300800 */
[----:B------:R-:W4:Y:S04]  /*27110*/  LDL.LU R26, [R1+0x358] ;  /* 0x00035800011a7983 */ /* 0x000f280000300800 */
[----:B------:R-:W4:Y:S04]  /*27120*/  LDL.LU R27, [R1+0x35c] ;  /* 0x00035c00011b7983 */ /* 0x000f280000300800 */
[----:B------:R-:W2:Y:S04]  /*27130*/  LDL.LU R16, [R1+0x1a0] ;  /* 0x0001a00001107983 */ /* 0x000ea80000300800 */
[----:B------:R-:W2:Y:S04]  /*27140*/  LDL.LU R17, [R1+0x1a4] ;  /* 0x0001a40001117983 */ /* 0x000ea80000300800 */
[----:B------:R-:W2:Y:S04]  /*27150*/  LDL.LU R18, [R1+0x1a8] ;  /* 0x0001a80001127983 */ /* 0x000ea80000300800 */
[----:B------:R-:W2:Y:S04]  /*27160*/  LDL.LU R19, [R1+0x1ac] ;  /* 0x0001ac0001137983 */ /* 0x000ea80000300800 */
[----:B--2---:R-:W-:Y:S04]  /*27170*/  STL.64 [R1+0x1b08], R18 ;  /* 0x001b081201007387 */ /* 0x004fe80000100a00 */
[----:B------:R0:W-:Y:S04]  /*27180*/  STL.64 [R1+0x1b00], R16 ;  /* 0x001b001001007387 */ /* 0x0001e80000100a00 */
[----:B0-----:R-:W2:Y:S04]  /*27190*/  LDL.LU.64 R16, [R1+0x80] ;  /* 0x0000800001107983 */ /* 0x001ea80000300a00 */
[----:B--2---:R0:W-:Y:S02]  /*271a0*/  STL.64 [R1+0x1b20], R16 ;  /* 0x001b201001007387 */ /* 0x0041e40000100a00 */
[----:B0-----:R-:W-:-:S02]  /*271b0*/  IMAD.MOV.U32 R16, RZ, RZ, R23 ;  /* 0x000000ffff107224 */ /* 0x001fc400078e0017 */
[----:B------:R-:W-:-:S05]  /*271c0*/  IMAD.MOV.U32 R17, RZ, RZ, R22 ;  /* 0x000000ffff117224 */ /* 0x000fca00078e0016 */
[----:B------:R-:W-:Y:S04]  /*271d0*/  STL.64 [R1+0x1b38], R16 ;  /* 0x001b381001007387 */ /* 0x000fe80000100a00 */
[----:B----4-:R-:W-:Y:S04]  /*271e0*/  STL.64 [R1+0x1ae8], R26 ;  /* 0x001ae81a01007387 */ /* 0x010fe80000100a00 */
[----:B------:R0:W-:Y:S04]  /*271f0*/  STL.64 [R1+0x1ae0], R24 ;  /* 0x001ae01801007387 */ /* 0x0001e80000100a00 */
[----:B0-----:R-:W2:Y:S04]  /*27200*/  LDL.LU R24, [R1+0x360] ;  /* 0x0003600001187983 */ /* 0x001ea80000300800 */
[----:B------:R-:W2:Y:S04]  /*27210*/  LDL.LU R25, [R1+0x364] ;  /* 0x0003640001197983 */ /* 0x000ea80000300800 */
[----:B------:R-:W4:Y:S04]  /*27220*/  LDL.LU R26, [R1+0x368] ;  /* 0x00036800011a7983 */ /* 0x000f280000300800 */
[----:B------:R-:W4:Y:S01]  /*27230*/  LDL.LU R27, [R1+0x36c] ;  /* 0x00036c00011b7983 */ /* 0x000f220000300800 */
[----:B------:R-:W-:-:S02]  /*27240*/  IMAD.MOV.U32 R16, RZ, RZ, R21 ;  /* 0x000000ffff107224 */ /* 0x000fc400078e0015 */
[----:B------:R-:W-:-:S05]  /*27250*/  IMAD.MOV.U32 R17, RZ, RZ, R20 ;  /* 0x000000ffff117224 */ /* 0x000fca00078e0014 */
[----:B------:R0:W-:Y:S02]  /*27260*/  STL.64 [R1+0x1b50], R16 ;  /* 0x001b501001007387 */ /* 0x0001e40000100a00 */
[----:B0-----:R-:W-:Y:S02]  /*27270*/  IMAD.MOV.U32 R16, RZ, RZ, R7 ;  /* 0x000000ffff107224 */ /* 0x001fe400078e0007 */
[----:B------:R-:W-:Y:S01]  /*27280*/  IMAD.MOV.U32 R17, RZ, RZ, R6 ;  /* 0x000000ffff117224 */ /* 0x000fe200078e0006 */
[----:B----4-:R-:W-:Y:S04]  /*27290*/  STL.64 [R1+0x1b18], R26 ;  /* 0x001b181a01007387 */ /* 0x010fe80000100a00 */
[----:B--2---:R0:W-:Y:S04]  /*272a0*/  STL.64 [R1+0x1b10], R24 ;  /* 0x001b101801007387 */ /* 0x0041e80000100a00 */
[----:B0-----:R-:W2:Y:S04]  /*272b0*/  LDL.LU R24, [R1+0x1c0] ;  /* 0x0001c00001187983 */ /* 0x001ea80000300800 */
[----:B------:R-:W2:Y:S04]  /*272c0*/  LDL.LU R25, [R1+0x1c4] ;  /* 0x0001c40001197983 */ /* 0x000ea80000300800 */
[----:B------:R-:W4:Y:S04]  /*272d0*/  LDL.LU R26, [R1+0x1c8] ;  /* 0x0001c800011a7983 */ /* 0x000f280000300800 */
[----:B------:R-:W4:Y:S04]  /*272e0*/  LDL.LU R27, [R1+0x1cc] ;  /* 0x0001cc00011b7983 */ /* 0x000f280000300800 */
[----:B------:R0:W-:Y:S04]  /*272f0*/  STL.64 [R1+0x1b68], R16 ;  /* 0x001b681001007387 */ /* 0x0001e80000100a00 */
[----:B0-----:R-:W2:Y:S04]  /*27300*/  LDL.LU R16, [R1+0x210] ;  /* 0x0002100001107983 */ /* 0x001ea80000300800 */
[----:B------:R-:W2:Y:S04]  /*27310*/  LDL.LU R17, [R1+0x214] ;  /* 0x0002140001117983 */ /* 0x000ea80000300800 */
[----:B------:R-:W2:Y:S04]  /*27320*/  LDL.LU R18, [R1+0x218] ;  /* 0x0002180001127983 */ /* 0x000ea80000300800 */
[----:B------:R-:W2:Y:S04]  /*27330*/  LDL.LU R19, [R1+0x21c] ;  /* 0x00021c0001137983 */ /* 0x000ea80000300800 */
[----:B--2---:R-:W-:Y:S04]  /*27340*/  STL.64 [R1+0x1b80], R18 ;  /* 0x001b801201007387 */ /* 0x004fe80000100a00 */
[----:B------:R-:W-:Y:S04]  /*27350*/  STL.64 [R1+0x1b78], R16 ;  /* 0x001b781001007387 */ /* 0x000fe80000100a00 */
        /* <DEDUP_REMOVED lines=16> */
[----:B------:R-:W2:Y:S04]  /*27460*/  LDL.64 R16, [R1+0xf0] ;  /* 0x0000f00001107983 */ /* 0x000ea80000100a00 */
[----:B----4-:R-:W-:Y:S04]  /*27470*/  STL.64 [R1+0x1b30], R26 ;  /* 0x001b301a01007387 */ /* 0x010fe80000100a00 */
[----:B------:R0:W-:Y:S04]  /*27480*/  STL.64 [R1+0x1b28], R24 ;  /* 0x001b281801007387 */ /* 0x0001e80000100a00 */
[----:B0-----:R-:W4:Y:S04]  /*27490*/  LDL.LU R24, [R1+0x1d0] ;  /* 0x0001d00001187983 */ /* 0x001f280000300800 */
[----:B------:R-:W4:Y:S04]  /*274a0*/  LDL.LU R25, [R1+0x1d4] ;  /* 0x0001d40001197983 */ /* 0x000f280000300800 */
[----:B------:R-:W2:Y:S04]  /*274b0*/  LDL.LU R26, [R1+0x1d8] ;  /* 0x0001d800011a7983 */ /* 0x000ea80000300800 */
[----:B------:R-:W2:Y:S01]  /*274c0*/  LDL.LU R27, [R1+0x1dc] ;  /* 0x0001dc00011b7983 */ /* 0x000ea20000300800 */
[----:B------:R-:W-:-:S02]  /*274d0*/  IMAD.MOV.U32 R20, RZ, RZ, R5 ;  /* 0x000000ffff147224 */ /* 0x000fc400078e0005 */
[----:B------:R-:W-:Y:S02]  /*274e0*/  IMAD.MOV.U32 R21, RZ, RZ, R4 ;  /* 0x000000ffff157224 */ /* 0x000fe400078e0004 */
[----:B------:R-:W0:Y:S04]  /*274f0*/  LDSM.16.MT88.4 R4, [R28+UR5+0x5000] ;  /* 0x005000051c04783b */ /* 0x000e280008004200 */
[----:B--2---:R-:W-:Y:S04]  /*27500*/  STL.64 [R1+0x1b48], R26 ;  /* 0x001b481a01007387 */ /* 0x004fe80000100a00 */
[----:B----4-:R1:W-:Y:S04]  /*27510*/  STL.64 [R1+0x1b40], R24 ;  /* 0x001b401801007387 */ /* 0x0103e80000100a00 */
[----:B-1----:R-:W2:Y:S04]  /*27520*/  LDL.LU R24, [R1+0x1f0] ;  /* 0x0001f00001187983 */ /* 0x002ea80000300800 */
[----:B------:R-:W2:Y:S04]  /*27530*/  LDL.LU R25, [R1+0x1f4] ;  /* 0x0001f40001197983 */ /* 0x000ea80000300800 */
[----:B------:R-:W4:Y:S04]  /*27540*/  LDL.LU R26, [R1+0x1f8] ;  /* 0x0001f800011a7983 */ /* 0x000f280000300800 */
[----:B------:R-:W4:Y:S01]  /*27550*/  LDL.LU R27, [R1+0x1fc] ;  /* 0x0001fc00011b7983 */ /* 0x000f220000300800 */
[----:B------:R-:W-:Y:S03]  /*27560*/  HMMA.16816.F32.BF16 R8, R8, R20, R12 ;  /* 0x000000140808723c */ /* 0x000fe6000004180c */
[----:B----4-:R-:W-:Y:S04]  /*27570*/  STL.64 [R1+0x1b60], R26 ;  /* 0x001b601a01007387 */ /* 0x010fe80000100a00 */
[----:B--2---:R1:W-:Y:S04]  /*27580*/  STL.64 [R1+0x1b58], R24 ;  /* 0x001b581801007387 */ /* 0x0043e80000100a00 */
[----:B-1----:R-:W2:Y:S04]  /*27590*/  LDL.LU R24, [R1+0x200] ;  /* 0x0002000001187983 */ /* 0x002ea80000300800 */
[----:B------:R-:W2:Y:S04]  /*275a0*/  LDL.LU R25, [R1+0x204] ;  /* 0x0002040001197983 */ /* 0x000ea80000300800 */
[----:B------:R-:W2:Y:S04]  /*275b0*/  LDL.LU R26, [R1+0x208] ;  /* 0x00020800011a7983 */ /* 0x000ea80000300800 */
[----:B------:R-:W2:Y:S04]  /*275c0*/  LDL.LU R27, [R1+0x20c] ;  /* 0x00020c00011b7983 */ /* 0x000ea80000300800 */
[----:B0-----:R-:W-:Y:S04]  /*275d0*/  STL.64 [R1+0x19e8], R6 ;  /* 0x0019e80601007387 */ /* 0x001fe80000100a00 */
[----:B------:R0:W-:Y:S02]  /*275e0*/  STL.64 [R1+0x19e0], R4 ;  /* 0x0019e00401007387 */ /* 0x0001e40000100a00 */
[----:B0-----:R-:W-:-:S02]  /*275f0*/  IMAD.MOV.U32 R4, RZ, RZ, R0 ;  /* 0x000000ffff047224 */ /* 0x001fc400078e0000 */
[----:B------:R-:W-:Y:S01]  /*27600*/  IMAD.MOV.U32 R5, RZ, RZ, R3 ;  /* 0x000000ffff057224 */ /* 0x000fe200078e0003 */
[----:B------:R-:W4:Y:S04]  /*27610*/  LDL.LU R0, [R1+0x1bbc] ;  /* 0x001bbc0001007983 */ /* 0x000f280000300800 */
[----:B------:R-:W2:Y:S04]  /*27620*/  LDL.LU R3, [R1+0x1bb8] ;  /* 0x001bb80001037983 */ /* 0x000ea80000300800 */
[----:B------:R-:W2:Y:S04]  /*27630*/  LDL.LU.64 R14, [R1+0x1bb0] ;  /* 0x001bb000010e7983 */ /* 0x000ea80000300a00 */
[----:B------:R-:W2:Y:S04]  /*27640*/  LDL.LU.64 R12, [R1+0x1ba8] ;  /* 0x001ba800010c7983 */ /* 0x000ea80000300a00 */
[----:B------:R-:W2:Y:S04]  /*27650*/  LDL.LU.64 R22, [R1+0x1ba0] ;  /* 0x001ba00001167983 */ /* 0x000ea80000300a00 */
[----:B------:R-:W2:Y:S04]  /*27660*/  LDL.LU.64 R20, [R1+0x1b98] ;  /* 0x001b980001147983 */ /* 0x000ea80000300a00 */
[----:B------:R-:W-:Y:S04]  /*27670*/  STL.64 [R1+0x30], R8 ;  /* 0x0000300801007387 */ /* 0x000fe80000100a00 */
[----:B------:R-:W-:Y:S04]  /*27680*/  STL.64 [R1+0x38], R10 ;  /* 0x0000380a01007387 */ /* 0x000fe80000100a00 */
[----:B------:R-:W0:Y:S04]  /*27690*/  LDSM.16.MT88.4 R8, [R28+UR5+0x5080] ;  /* 0x005080051c08783b */ /* 0x000e280008004200 */
[----:B0-----:R-:W-:Y:S04]  /*276a0*/  STL.64 [R1+0x1970], R10 ;  /* 0x0019700a01007387 */ /* 0x001fe80000100a00 */
[----:B------:R0:W-:Y:S04]  /*276b0*/  STL.64 [R1+0x1968], R8 ;  /* 0x0019680801007387 */ /* 0x0001e80000100a00 */
[----:B0-----:R-:W3:Y:S04]  /*276c0*/  LDL.LU.64 R8, [R1+0x70] ;  /* 0x0000700001087983 */ /* 0x001ee80000300a00 */
[----:B------:R-:W3:Y:S01]  /*276d0*/  LDL.64 R10, [R1+0x78] ;  /* 0x00007800010a7983 */ /* 0x000ee20000100a00 */
[----:B--2---:R-:W-:Y:S03]  /*276e0*/  HMMA.16816.F32.BF16 R12, R20, R16, R12 ;  /* 0x00000010140c723c */ /* 0x004fe6000004180c */
[----:B---3--:R-:W-:Y:S04]  /*276f0*/  STL [R1+0x1a9c], R10 ;  /* 0x001a9c0a01007387 */ /* 0x008fe80000100800 */
[----:B------:R-:W-:-:S12]  /*27700*/  STL [R1+0x1a98], R11 ;  /* 0x001a980b01007387 */ /* 0x000fd80000100800 */
[----:B------:R-:W-:Y:S04]  /*27710*/  STL.64 [R1+0x390], R12 ;  /* 0x0003900c01007387 */ /* 0x000fe80000100a00 */
[----:B------:R0:W-:Y:S04]  /*27720*/  STL.64 [R1+0x398], R14 ;  /* 0x0003980e01007387 */ /* 0x0001e80000100a00 */
[----:B0-----:R-:W2:Y:S04]  /*27730*/  LDL.LU.64 R14, [R1+0x1b90] ;  /* 0x001b9000010e7983 */ /* 0x001ea80000300a00 */
[----:B------:R-:W2:Y:S01]  /*27740*/  LDL.LU.64 R12, [R1+0x1b88] ;  /* 0x001b8800010c7983 */ /* 0x000ea20000300a00 */
[----:B------:R-:W-:-:S02]  /*27750*/  IMAD.MOV.U32 R6, RZ, RZ, R16 ;  /* 0x000000ffff067224 */ /* 0x000fc400078e0010 */
[----:B------:R-:W-:Y:S01]  /*27760*/  IMAD.MOV.U32 R2, RZ, RZ, R17 ;  /* 0x000000ffff027224 */ /* 0x000fe200078e0011 */
[----:B------:R-:W3:Y:S04]  /*27770*/  LDL.LU.64 R18, [R1+0x1b80] ;  /* 0x001b800001127983 */ /* 0x000ee80000300a00 */
[----:B------:R-:W3:Y:S01]  /*27780*/  LDL.LU.64 R16, [R1+0x1b78] ;  /* 0x001b780001107983 */ /* 0x000ee20000300a00 */
[----:B--2---:R-:W-:-:S15]  /*27790*/  HMMA.16816.F32.BF16 R12, R20, R4, R12 ;  /* 0x00000004140c723c */ /* 0x004fde000004180c */
[----:B------:R-:W-:-:S04]  /*277a0*/  NOP ;  /* 0x0000000000007918 */ /* 0x000fc80000000000 */
[----:B------:R0:W-:Y:S04]  /*277b0*/  STL.64 [R1+0x380], R12 ;  /* 0x0003800c01007387 */ /* 0x0001e80000100a00 */
[----:B------:R-:W-:Y:S04]  /*277c0*/  STL.64 [R1+0x388], R14 ;  /* 0x0003880e01007387 */ /* 0x000fe80000100a00 */
[----:B0-----:R-:W3:Y:S02]  /*277d0*/  LDL.LU.64 R12, [R1+0x1b70] ;  /* 0x001b7000010c7983 */ /* 0x001ee40000300a00 */
[----:B---3--:R-:W-:-:S15]  /*277e0*/  HMMA.16816.F32.BF16 R16, R20, R12, R16 ;  /* 0x0000000c1410723c */ /* 0x008fde0000041810 */
[----:B------:R-:W-:-:S04]  /*277f0*/  NOP ;  /* 0x0000000000007918 */ /* 0x000fc80000000000 */
[----:B------:R0:W-:Y:S04]  /*27800*/  STL.64 [R1+0x370], R16 ;  /* 0x0003701001007387 */ /* 0x0001e80000100a00 */
[----:B------:R1:W-:Y:S04]  /*27810*/  STL.64 [R1+0x378], R18 ;  /* 0x0003781201007387 */ /* 0x0003e80000100a00 */
[----:B0-----:R-:W1:Y:S02]  /*27820*/  LDL.LU.64 R16, [R1+0x1b68] ;  /* 0x001b680001107983 */ /* 0x001e640000300a00 */
[----:B-1----:R-:W-:Y:S02]  /*27830*/  HMMA.16816.F32.BF16 R16, R20, R16, R24 ;  /* 0x000000101410723c */ /* 0x002fe40000041818 */
        /* <DEDUP_REMOVED lines=15> */
[----:B------:R-:W-:Y:S04]  /*27930*/  STL.64 [R1+0x2a8], R18 ;  /* 0x0002a81201007387 */ /* 0x000fe80000100a00 */
        /* <DEDUP_REMOVED lines=9> */
[----:B------:R-:W3:Y:S04]  /*279d0*/  LDL.LU.64 R18, [R1+0x1b08] ;  /* 0x001b080001127983 */ /* 0x000ee80000300a00 */
[----:B------:R-:W3:Y:S02]  /*279e0*/  LDL.LU.64 R16, [R1+0x1b00] ;  /* 0x001b000001107983 */ /* 0x000ee40000300a00 */
[----:B---3--:R-:W-:Y:S02]  /*279f0*/  HMMA.16816.F32.BF16 R20, R20, R8, R16 ;  /* 0x000000081414723c */ /* 0x008fe40000041810 */
[----:B------:R-:W2:Y:S04]  /*27a00*/  LDL.LU.64 R18, [R1+0x1af8] ;  /* 0x001af80001127983 */ /* 0x000ea80000300a00 */
[----:B------:R-:W2:-:S13]  /*27a10*/  LDL.LU.64 R16, [R1+0x1af0] ;  /* 0x001af00001107983 */ /* 0x000e9a0000300a00 */
[----:B------:R0:W-:Y:S04]  /*27a20*/  STL.64 [R1+0x280], R20 ;  /* 0x0002801401007387 */ /* 0x0001e80000100a00 */
[----:B------:R2:W-:Y:S01]  /*27a30*/  STL.64 [R1+0x288], R22 ;  /* 0x0002881601007387 */ /* 0x0005e20000100a00 */
[----:B0-----:R-:W-:Y:S02]  /*27a40*/  IMAD.MOV.U32 R20, RZ, RZ, R6 ;  /* 0x000000ffff147224 */ /* 0x001fe400078e0006 */
[----:B------:R-:W-:-:S07]  /*27a50*/  IMAD.MOV.U32 R21, RZ, RZ, R2 ;  /* 0x000000ffff157224 */ /* 0x000fce00078e0002 */
[----:B--2---:R-:W-:Y:S01]  /*27a60*/  HMMA.16816.F32.BF16 R20, R16, R20, R24 ;  /* 0x000000141014723c */ /* 0x004fe20000041818 */
[----:B------:R-:W2:Y:S04]  /*27a70*/  LDL.LU.64 R26, [R1+0x1ae8] ;  /* 0x001ae800011a7983 */ /* 0x000ea80000300a00 */
[----:B------:R-:W2:-:S14]  /*27a80*/  LDL.LU.64 R24, [R1+0x1ae0] ;  /* 0x001ae00001187983 */ /* 0x000e9c0000300a00 */
[----:B------:R-:W-:Y:S01]  /*27a90*/  IMAD.MOV.U32 R28, RZ, RZ, R23 ;  /* 0x000000ffff1c7224 */ /* 0x000fe200078e0017 */
[----:B------:R0:W-:Y:S04]  /*27aa0*/  STL.64 [R1+0x10], R20 ;  /* 0x0000101401007387 */ /* 0x0001e80000100a00 */
[----:B------:R1:W-:Y:S04]  /*27ab0*/  STL [R1+0x18], R22 ;  /* 0x0000181601007387 */ /* 0x0003e80000100800 */
[----:B0-----:R-:W3:Y:S04]  /*27ac0*/  LDL.LU R20, [R1+0x330] ;  /* 0x0003300001147983 */ /* 0x001ee80000300800 */
[----:B------:R-:W3:Y:S04]  /*27ad0*/  LDL.LU R21, [R1+0x334] ;  /* 0x0003340001157983 */ /* 0x000ee80000300800 */
[----:B------:R0:W-:Y:S01]  /*27ae0*/  STL [R1+0x19d8], R28 ;  /* 0x0019d81c01007387 */ /* 0x0001e20000100800 */
[----:B--2---:R-:W-:Y:S03]  /*27af0*/  HMMA.16816.F32.BF16 R4, R16, R4, R24 ;  /* 0x000000041004723c */ /* 0x004fe60000041818 */
[----:B------:R-:W2:Y:S04]  /*27b00*/  LDL.LU.64 R26, [R1+0x1ad8] ;  /* 0x001ad800011a7983 */ /* 0x000ea80000300a00 */
[----:B------:R-:W2:Y:S01]  /*27b10*/  LDL.LU.64 R24, [R1+0x1ad0] ;  /* 0x001ad00001187983 */ /* 0x000ea20000300a00 */
[----:B-1----:R-:W-:-:S02]  /*27b20*/  IMAD.MOV.U32 R22, RZ, RZ, R3 ;  /* 0x000000ffff167224 */ /* 0x002fc400078e0003 */
[----:B----4-:R-:W-:Y:S02]  /*27b30*/  IMAD.MOV.U32 R23, RZ, RZ, R0 ;  /* 0x000000ffff177224 */ /* 0x010fe400078e0000 */
[----:B0-----:R-:W-:-:S07]  /*27b40*/  IMAD.MOV.U32 R28, RZ, RZ, R13 ;  /* 0x000000ffff1c7224 */ /* 0x001fce00078e000d */
[----:B------:R0:W-:Y:S01]  /*27b50*/  STL [R1], R4 ;  /* 0x0000000401007387 */ /* 0x0001e20000100800 */
[----:B------:R-:W-:Y:S02]  /*27b60*/  IMAD.MOV.U32 R2, RZ, RZ, R5 ;  /* 0x000000ffff027224 */ /* 0x000fe400078e0005 */
[----:B------:R-:W-:Y:S02]  /*27b70*/  IMAD.MOV.U32 R3, RZ, RZ, R6 ;  /* 0x000000ffff037224 */ /* 0x000fe400078e0006 */
[----:B------:R-:W-:Y:S01]  /*27b80*/  IMAD.MOV.U32 R0, RZ, RZ, R7 ;  /* 0x000000ffff007224 */ /* 0x000fe200078e0007 */
[----:B------:R-:W-:Y:S01]  /*27b90*/  MOV R7, R29 ;  /* 0x0000001d00077202 */ /* 0x000fe20000000f00 */
[----:B0-----:R-:W4:Y:S04]  /*27ba0*/  LDL.LU R4, [R1+0x130] ;  /* 0x0001300001047983 */ /* 0x001f280000300800 */
[----:B------:R-:W4:Y:S04]  /*27bb0*/  LDL.LU R5, [R1+0x134] ;  /* 0x0001340001057983 */ /* 0x000f280000300800 */
[----:B------:R-:W3:Y:S04]  /*27bc0*/  LDL.LU R6, [R1+0x138] ;  /* 0x0001380001067983 */ /* 0x000ee80000300800 */
[----:B------:R-:W3:Y:S01]  /*27bd0*/  LDL.LU R29, [R1+0x1acc] ;  /* 0x001acc00011d7983 */ /* 0x000ee20000300800 */
[----:B--2---:R-:W-:Y:S03]  /*27be0*/  HMMA.16816.F32.BF16 R24, R16, R12, R24 ;  /* 0x0000000c1018723c */ /* 0x004fe60000041818 */
        /* <DEDUP_REMOVED lines=10> */
[----:B---3--:R-:W-:Y:S04]  /*27c90*/  STL.64 [R1+0x19f8], R6 ;  /* 0x0019f80601007387 */ /* 0x008fe80000100a00 */
[----:B----4-:R0:W-:Y:S02]  /*27ca0*/  STL.64 [R1+0x19f0], R4 ;  /* 0x0019f00401007387 */ /* 0x0101e40000100a00 */
[----:B0-----:R-:W-:-:S02]  /*27cb0*/  IMAD.MOV.U32 R4, RZ, RZ, R11 ;  /* 0x000000ffff047224 */ /* 0x001fc400078e000b */
[----:B------:R-:W-:-:S05]  /*27cc0*/  IMAD.MOV.U32 R5, RZ, RZ, R10 ;  /* 0x000000ffff057224 */ /* 0x000fca00078e000a */
[----:B------:R0:W-:Y:S04]  /*27cd0*/  STL.64 [R1+0x1ac0], R4 ;  /* 0x001ac00401007387 */ /* 0x0001e80000100a00 */
[----:B0-----:R-:W2:Y:S04]  /*27ce0*/  LDL.LU.64 R4, [R1+0xa0] ;  /* 0x0000a00001047983 */ /* 0x001ea80000300a00 */
[----:B------:R-:W-:Y:S04]  /*27cf0*/  STL.64 [R1+0x1948], R26 ;  /* 0x0019481a01007387 */ /* 0x000fe80000100a00 */
[----:B------:R0:W-:Y:S04]  /*27d00*/  STL.64 [R1+0x1940], R24 ;  /* 0x0019401801007387 */ /* 0x0001e80000100a00 */
[----:B0-----:R-:W3:Y:S04]  /*27d10*/  LDL.LU.64 R24, [R1+0xd0] ;  /* 0x0000d00001187983 */ /* 0x001ee80000300a00 */
[----:B------:R-:W4:Y:S04]  /*27d20*/  LDL.64 R26, [R1+0xd8] ;  /* 0x0000d800011a7983 */ /* 0x000f280000100a00 */
[----:B----4-:R-:W-:Y:S04]  /*27d30*/  STL.64 [R1+0x1a70], R26 ;  /* 0x001a701a01007387 */ /* 0x010fe80000100a00 */
[----:B---3--:R0:W-:Y:S04]  /*27d40*/  STL.64 [R1+0x1a68], R24 ;  /* 0x001a681801007387 */ /* 0x0081e80000100a00 */
[----:B0-----:R-:W3:Y:S02]  /*27d50*/  LDL.LU.64 R24, [R1+0xb0] ;  /* 0x0000b00001187983 */ /* 0x001ee40000300a00 */
[----:B---3--:R-:W-:Y:S01]  /*27d60*/  HMMA.16816.F32.BF16 R20, R16, R24, R20 ;  /* 0x000000181014723c */ /* 0x008fe20000041814 */
[----:B------:R-:W-:-:S02]  /*27d70*/  IMAD.MOV.U32 R10, RZ, RZ, R24 ;  /* 0x000000ffff0a7224 */ /* 0x000fc400078e0018 */
[----:B------:R-:W-:-:S05]  /*27d80*/  IMAD.MOV.U32 R11, RZ, RZ, R25 ;  /* 0x000000ffff0b7224 */ /* 0x000fca00078e0019 */
[----:B------:R-:W-:Y:S04]  /*27d90*/  STL.64 [R1+0x1aa8], R10 ;  /* 0x001aa80a01007387 */ /* 0x000fe80000100a00 */
[----:B------:R0:W-:Y:S04]  /*27da0*/  STL.64 [R1+0x1aa0], R8 ;  /* 0x001aa00801007387 */ /* 0x0001e80000100a00 */
[----:B0-----:R-:W3:Y:S04]  /*27db0*/  LDL.LU.64 R8, [R1+0x90] ;  /* 0x0000900001087983 */ /* 0x001ee80000300a00 */
[----:B------:R0:W-:Y:S04]  /*27dc0*/  STL.64 [R1+0x1938], R22 ;  /* 0x0019381601007387 */ /* 0x0001e80000100a00 */
[----:B------:R1:W-:Y:S01]  /*27dd0*/  STL.64 [R1+0x1930], R20 ;  /* 0x0019301401007387 */ /* 0x0003e20000100a00 */
[----:B0-----:R-:W-:-:S03]  /*27de0*/  IMAD.MOV.U32 R22, RZ, RZ, R29 ;  /* 0x000000ffff167224 */ /* 0x001fc600078e001d */
[----:B-1----:R-:W4:Y:S04]  /*27df0*/  LDL.LU R20, [R1+0xc0] ;  /* 0x0000c00001147983 */ /* 0x002f280000300800 */
[----:B------:R-:W3:Y:S04]  /*27e00*/  LDL.LU R29, [R1+0x1ac8] ;  /* 0x001ac800011d7983 */ /* 0x000ee80000300800 */
[----:B------:R-:W3:Y:S01]  /*27e10*/  LDL R23, [R1+0xcc] ;  /* 0x0000cc0001177983 */ /* 0x000ee20000100800 */
[----:B--2---:R-:W-:Y:S01]  /*27e20*/  HMMA.16816.F32.BF16 R12, R16, R4, R12 ;  /* 0x00000004100c723c */ /* 0x004fe2000004180c */
[----:B------:R-:W-:-:S02]  /*27e30*/  IMAD.MOV.U32 R21, RZ, RZ, R28 ;  /* 0x000000ffff157224 */ /* 0x000fc400078e001c */
[----:B------:R-:W-:Y:S02]  /*27e40*/  IMAD.MOV.U32 R27, RZ, RZ, R4 ;  /* 0x000000ffff1b7224 */ /* 0x000fe400078e0004 */
[----:B------:R-:W-:-:S14]  /*27e50*/  IMAD.MOV.U32 R26, RZ, RZ, R5 ;  /* 0x000000ffff1a7224 */ /* 0x000fdc00078e0005 */
[----:B------:R-:W-:Y:S01]  /*27e60*/  IMAD.MOV.U32 R28, RZ, RZ, R15 ;  /* 0x000000ffff1c7224 */ /* 0x000fe200078e000f */
[----:B---3--:R-:W-:Y:S04]  /*27e70*/  STL.64 [R1+0x1a60], R22 ;  /* 0x001a601601007387 */ /* 0x008fe80000100a00 */
[----:B----4-:R0:W-:Y:S04]  /*27e80*/  STL.64 [R1+0x1a58], R20 ;  /* 0x001a581401007387 */ /* 0x0101e80000100a00 */
[----:B0-----:R-:W2:Y:S04]  /*27e90*/  LDL.LU R20, [R1+0x300] ;  /* 0x0003000001147983 */ /* 0x001ea80000300800 */
[----:B------:R-:W2:Y:S04]  /*27ea0*/  LDL.LU R21, [R1+0x304] ;  /* 0x0003040001157983 */ /* 0x000ea80000300800 */
[----:B------:R-:W2:Y:S04]  /*27eb0*/  LDL.LU R22, [R1+0x308] ;  /* 0x0003080001167983 */ /* 0x000ea80000300800 */
[----:B------:R-:W2:Y:S04]  /*27ec0*/  LDL.LU.64 R4, [R1+0x1ac0] ;  /* 0x001ac00001047983 */ /* 0x000ea80000300a00 */
[----:B------:R-:W-:Y:S04]  /*27ed0*/  STL.64 [R1+0x20], R12 ;  /* 0x0000200c01007387 */ /* 0x000fe80000100a00 */
[----:B------:R0:W-:Y:S04]  /*27ee0*/  STL [R1+0x28], R14 ;  /* 0x0000280e01007387 */ /* 0x0001e80000100800 */
[----:B0-----:R-:W3:Y:S04]  /*27ef0*/  LDL.LU.64 R14, [R1+0x1ab8] ;  /* 0x001ab800010e7983 */ /* 0x001ee80000300a00 */
[----:B------:R-:W3:Y:S01]  /*27f00*/  LDL.LU.64 R12, [R1+0x1ab0] ;  /* 0x001ab000010c7983 */ /* 0x000ee20000300a00 */
[----:B------:R-:W-:-:S02]  /*27f10*/  IMAD.MOV.U32 R23, RZ, RZ, R29 ;  /* 0x000000ffff177224 */ /* 0x000fc400078e001d */
[----:B------:R-:W-:Y:S02]  /*27f20*/  IMAD.MOV.U32 R7, RZ, RZ, R8 ;  /* 0x000000ffff077224 */ /* 0x000fe400078e0008 */
[----:B------:R-:W-:Y:S01]  /*27f30*/  IMAD.MOV.U32 R6, RZ, RZ, R9 ;  /* 0x000000ffff067224 */ /* 0x000fe200078e0009 */
[----:B------:R-:W4:Y:S02]  /*27f40*/  LDL.LU.64 R10, [R1+0x1aa8] ;  /* 0x001aa800010a7983 */ /* 0x000f240000300a00 */
[C---:B--2---:R-:W-:Y:S08]  /*27f50*/  HMMA.16816.F32.BF16 R20, R16.reuse, R4, R20 ;  /* 0x000000041014723c */ /* 0x044ff00000041814 */
[----:B---3--:R-:W-:Y:S01]  /*27f60*/  HMMA.16816.F32.BF16 R12, R16, R8, R12 ;  /* 0x00000008100c723c */ /* 0x008fe2000004180c */
[----:B------:R-:W2:-:S15]  /*27f70*/  LDL.LU.64 R8, [R1+0x1aa0] ;  /* 0x001aa00001087983 */ /* 0x000e9e0000300a00 */
[----:B------:R-:W-:-:S03]  /*27f80*/  NOP ;  /* 0x0000000000007918 */ /* 0x000fc60000000000 */
[----:B------:R0:W-:Y:S04]  /*27f90*/  STL.64 [R1+0x140], R12 ;  /* 0x0001400c01007387 */ /* 0x0001e80000100a00 */
[----:B------:R1:W-:Y:S01]  /*27fa0*/  STL [R1+0x148], R14 ;  /* 0x0001480e01007387 */ /* 0x0003e20000100800 */
[----:B------:R-:W-:-:S03]  /*27fb0*/  IMAD.MOV.U32 R29, RZ, RZ, R15 ;  /* 0x000000ffff1d7224 */ /* 0x000fc600078e000f */
[----:B0-----:R-:W2:Y:S04]  /*27fc0*/  LDL.LU R12, [R1+0x2f0] ;  /* 0x0002f000010c7983 */ /* 0x001ea80000300800 */
[----:B------:R-:W2:Y:S04]  /*27fd0*/  LDL.LU R13, [R1+0x2f4] ;  /* 0x0002f400010d7983 */ /* 0x000ea80000300800 */
[----:B-1----:R-:W2:Y:S04]  /*27fe0*/  LDL.LU R14, [R1+0x2f8] ;  /* 0x0002f800010e7983 */ /* 0x002ea80000300800 */
[----:B------:R-:W2:Y:S04]  /*27ff0*/  LDL.LU R15, [R1+0x2fc] ;  /* 0x0002fc00010f7983 */ /* 0x000ea80000300800 */
[----:B------:R0:W-:Y:S04]  /*28000*/  STL.64 [R1+0x1a10], R4 ;  /* 0x001a100401007387 */ /* 0x0001e80000100a00 */
[----:B------:R-:W-:Y:S04]  /*28010*/  STL.64 [R1+0x200], R20 ;  /* 0x0002001401007387 */ /* 0x000fe80000100a00 */
[----:B------:R-:W-:Y:S01]  /*28020*/  STL.64 [R1+0x208], R22 ;  /* 0x0002081601007387 */ /* 0x000fe20000100a00 */
[----:B0-----:R-:W-:-:S02]  /*28030*/  IMAD.MOV.U32 R4, RZ, RZ, R7 ;  /* 0x000000ffff047224 */ /* 0x001fc400078e0007 */
[----:B------:R-:W-:-:S05]  /*28040*/  IMAD.MOV.U32 R5, RZ, RZ, R6 ;  /* 0x000000ffff057224 */ /* 0x000fca00078e0006 */
[----:B------:R0:W-:Y:S04]  /*28050*/  STL.64 [R1+0x1a28], R4 ;  /* 0x001a280401007387 */ /* 0x0001e80000100a00 */
[----:B0-----:R-:W3:Y:S04]  /*28060*/  LDL.LU R4, [R1+0x170] ;  /* 0x0001700001047983 */ /* 0x001ee80000300800 */
[----:B------:R-:W3:Y:S04]  /*28070*/  LDL.LU R5, [R1+0x174] ;  /* 0x0001740001057983 */ /* 0x000ee80000300800 */
[----:B------:R-:W2:Y:S04]  /*28080*/  LDL.LU R6, [R1+0x178] ;  /* 0x0001780001067983 */ /* 0x000ea80000300800 */
[----:B------:R-:W2:Y:S04]  /*28090*/  LDL.LU R7, [R1+0x17c] ;  /* 0x00017c0001077983 */ /* 0x000ea80000300800 */
[----:B------:R-:W2:Y:S04]  /*280a0*/  LDL.LU R20, [R1+0x1b0] ;  /* 0x0001b00001147983 */ /* 0x000ea80000300800 */
[----:B------:R-:W2:Y:S04]  /*280b0*/  LDL.LU R21, [R1+0x1b4] ;  /* 0x0001b40001157983 */ /* 0x000ea80000300800 */
[----:B------:R-:W2:Y:S04]  /*280c0*/  LDL.LU R22, [R1+0x1b8] ;  /* 0x0001b80001167983 */ /* 0x000ea80000300800 */
[----:B------:R-:W2:Y:S04]  /*280d0*/  LDL.LU R23, [R1+0x1bc] ;  /* 0x0001bc0001177983 */ /* 0x000ea80000300800 */
[----:B--2---:R-:W-:Y:S04]  /*280e0*/  STL.64 [R1+0x1a80], R22 ;  /* 0x001a801601007387 */ /* 0x004fe80000100a00 */
[----:B------:R0:W-:Y:S04]  /*280f0*/  STL.64 [R1+0x1a78], R20 ;  /* 0x001a781401007387 */ /* 0x0001e80000100a00 */
[----:B------:R-:W2:Y:S04]  /*28100*/  LDL.LU R24, [R1+0xf0] ;  /* 0x0000f00001187983 */ /* 0x000ea80000300800 */
[----:B------:R-:W2:Y:S04]  /*28110*/  LDL.LU R25, [R1+0xf4] ;  /* 0x0000f40001197983 */ /* 0x000ea80000300800 */
[----:B0-----:R-:W2:Y:S04]  /*28120*/  LDL.LU R20, [R1+0x1e0] ;  /* 0x0001e00001147983 */ /* 0x001ea80000300800 */
[----:B------:R-:W2:Y:S04]  /*28130*/  LDL.LU R21, [R1+0x1e4] ;  /* 0x0001e40001157983 */ /* 0x000ea80000300800 */
[----:B------:R-:W2:Y:S04]  /*28140*/  LDL.LU R22, [R1+0x1e8] ;  /* 0x0001e80001167983 */ /* 0x000ea80000300800 */
[----:B------:R-:W2:Y:S04]  /*28150*/  LDL.LU R23, [R1+0x1ec] ;  /* 0x0001ec0001177983 */ /* 0x000ea80000300800 */
[----:B------:R-:W-:Y:S04]  /*28160*/  STL.64 [R1+0x1a38], R6 ;  /* 0x001a380601007387 */ /* 0x000fe80000100a00 */
[----:B---3--:R4:W-:Y:S02]  /*28170*/  STL.64 [R1+0x1a30], R4 ;  /* 0x001a300401007387 */ /* 0x0089e40000100a00 */
[----:B----4-:R-:W-:-:S02]  /*28180*/  IMAD.MOV.U32 R4, RZ, RZ, R10 ;  /* 0x000000ffff047224 */ /* 0x010fc400078e000a */
[----:B------:R-:W-:Y:S01]  /*28190*/  IMAD.MOV.U32 R5, RZ, RZ, R11 ;  /* 0x000000ffff057224 */ /* 0x000fe200078e000b */
[----:B------:R-:W3:Y:S04]  /*281a0*/  LDL.LU R10, [R1+0x1a9c] ;  /* 0x001a9c00010a7983 */ /* 0x000ee80000300800 */
[----:B------:R-:W3:Y:S01]  /*281b0*/  LDL.LU R11, [R1+0x1a98] ;  /* 0x001a9800010b7983 */ /* 0x000ee20000300800 */
[----:B------:R-:W-:Y:S03]  /*281c0*/  HMMA.16816.F32.BF16 R16, R16, R8, R12 ;  /* 0x000000081010723c */ /* 0x000fe6000004180c */
[----:B------:R0:W-:Y:S04]  /*281d0*/  STL.64 [R1+0x1a50], R4 ;  /* 0x001a500401007387 */ /* 0x0001e80000100a00 */
[----:B0-----:R-:W4:Y:S04]  /*281e0*/  LDL.LU R4, [R1+0x190] ;  /* 0x0001900001047983 */ /* 0x001f280000300800 */
[----:B------:R-:W4:Y:S04]  /*281f0*/  LDL.LU R5, [R1+0x194] ;  /* 0x0001940001057983 */ /* 0x000f280000300800 */
[----:B------:R-:W4:Y:S04]  /*28200*/  LDL.LU R6, [R1+0x198] ;  /* 0x0001980001067983 */ /* 0x000f280000300800 */
[----:B------:R-:W4:Y:S04]  /*28210*/  LDL.LU R7, [R1+0x19c] ;  /* 0x00019c0001077983 */ /* 0x000f280000300800 */
[----:B------:R-:W2:Y:S04]  /*28220*/  LDL.LU.64 R14, [R1+0x1a90] ;  /* 0x001a9000010e7983 */ /* 0x000ea80000300a00 */
[----:B------:R-:W2:Y:S04]  /*28230*/  LDL.LU.64 R12, [R1+0x1a88] ;  /* 0x001a8800010c7983 */ /* 0x000ea80000300a00 */
[----:B---3--:R-:W-:Y:S04]  /*28240*/  STL.64 [R1+0x1a08], R10 ;  /* 0x001a080a01007387 */ /* 0x008fe80000100a00 */
[----:B------:R0:W-:Y:S04]  /*28250*/  STL.64 [R1+0x1a00], R8 ;  /* 0x001a000801007387 */ /* 0x0001e80000100a00 */
[----:B------:R1:W-:Y:S04]  /*28260*/  STL.64 [R1+0x1f0], R16 ;  /* 0x0001f01001007387 */ /* 0x0003e80000100a00 */
[----:B------:R-:W-:Y:S04]  /*28270*/  STL.64 [R1+0x1f8], R18 ;  /* 0x0001f81201007387 */ /* 0x000fe80000100a00 */
[----:B0-----:R-:W3:Y:S04]  /*28280*/  LDL.LU R8, [R1+0x150] ;  /* 0x0001500001087983 */ /* 0x001ee80000300800 */
[----:B------:R-:W3:Y:S04]  /*28290*/  LDL.LU R9, [R1+0x154] ;  /* 0x0001540001097983 */ /* 0x000ee80000300800 */
[----:B------:R-:W3:Y:S04]  /*282a0*/  LDL.LU R10, [R1+0x158] ;  /* 0x00015800010a7983 */ /* 0x000ee80000300800 */
[----:B------:R-:W3:Y:S01]  /*282b0*/  LDL.LU R11, [R1+0x15c] ;  /* 0x00015c00010b7983 */ /* 0x000ee20000300800 */
[----:B-1----:R-:W-:-:S02]  /*282c0*/  IMAD.MOV.U32 R16, RZ, RZ, R27 ;  /* 0x000000ffff107224 */ /* 0x002fc400078e001b */
[----:B------:R-:W-:Y:S02]  /*282d0*/  IMAD.MOV.U32 R17, RZ, RZ, R26 ;  /* 0x000000ffff117224 */ /* 0x000fe400078e001a */
[C---:B--2---:R-:W-:Y:S01]  /*282e0*/  HMMA.16816.F32.BF16 R24, R12.reuse, R24, R20 ;  /* 0x000000180c18723c */ /* 0x044fe20000041814 */
[----:B---3--:R-:W-:Y:S04]  /*282f0*/  STL.64 [R1+0x1a20], R10 ;  /* 0x001a200a01007387 */ /* 0x008fe80000100a00 */
[----:B------:R0:W-:Y:S04]  /*28300*/  STL.64 [R1+0x1a18], R8 ;  /* 0x001a180801007387 */ /* 0x0001e80000100a00 */
        /* <DEDUP_REMOVED lines=8> */
[----:B------:R-:W2:Y:S04]  /*28390*/  LDL.LU R10, [R1+0x188] ;  /* 0x00018800010a7983 */ /* 0x000ea80000300800 */
[----:B------:R-:W2:Y:S04]  /*283a0*/  LDL.LU R11, [R1+0x18c] ;  /* 0x00018c00010b7983 */ /* 0x000ea80000300800 */
[----:B------:R-:W3:Y:S04]  /*283b0*/  LDL R18, [R1+0xa8] ;  /* 0x0000a80001127983 */ /* 0x000ee80000100800 */
[----:B------:R-:W3:Y:S04]  /*283c0*/  LDL R19, [R1+0xac] ;  /* 0x0000ac0001137983 */ /* 0x000ee80000100800 */
        /* <DEDUP_REMOVED lines=11> */
[----:B------:R-:W4:Y:S02]  /*28480*/  LDL.LU.64 R20, [R1+0x1a58] ;  /* 0x001a580001147983 */ /* 0x000f240000300a00 */
[----:B----4-:R-:W-:-:S15]  /*28490*/  HMMA.16816.F32.BF16 R4, R12, R20, R4 ;  /* 0x000000140c04723c */ /* 0x010fde0000041804 */
[----:B------:R-:W-:-:S04]  /*284a0*/  NOP ;  /* 0x0000000000007918 */ /* 0x000fc80000000000 */
[----:B------:R0:W-:Y:S04]  /*284b0*/  STL.64 [R1+0x250], R4 ;  /* 0x0002500401007387 */ /* 0x0001e80000100a00 */
[----:B------:R1:W-:Y:S04]  /*284c0*/  STL.64 [R1+0x258], R6 ;  /* 0x0002580601007387 */ /* 0x0003e80000100a00 */
[----:B0-----:R-:W1:Y:S02]  /*284d0*/  LDL.LU.64 R4, [R1+0x1a50] ;  /* 0x001a500001047983 */ /* 0x001e640000300a00 */
[----:B-1----:R-:W-:Y:S02]  /*284e0*/  HMMA.16816.F32.BF16 R4, R12, R4, R8 ;  /* 0x000000040c04723c */ /* 0x002fe40000041808 */
[----:B------:R-:W4:Y:S04]  /*284f0*/  LDL.LU.64 R10, [R1+0x1a48] ;  /* 0x001a4800010a7983 */ /* 0x000f280000300a00 */
[----:B------:R-:W4:-:S13]  /*28500*/  LDL.LU.64 R8, [R1+0x1a40] ;  /* 0x001a400001087983 */ /* 0x000f1a0000300a00 */
        /* <DEDUP_REMOVED lines=8> */
[----:B0-----:R-:W4:Y:S04]  /*28590*/  LDL.LU.64 R4, [R1+0x1a28] ;  /* 0x001a280001047983 */ /* 0x001f280000300a00 */
[----:B---3--:R0:W-:Y:S04]  /*285a0*/  STL.64 [R1+0x19c0], R18 ;  /* 0x0019c01201007387 */ /* 0x0081e80000100a00 */
[----:B------:R-:W2:Y:S04]  /*285b0*/  LDL.LU R16, [R1+0x110] ;  /* 0x0001100001107983 */ /* 0x000ea80000300800 */
[----:B------:R-:W2:Y:S04]  /*285c0*/  LDL.LU R17, [R1+0x114] ;  /* 0x0001140001117983 */ /* 0x000ea80000300800 */
[----:B0-----:R-:W2:Y:S04]  /*285d0*/  LDL.LU R18, [R1+0x118] ;  /* 0x0001180001127983 */ /* 0x001ea80000300800 */
[----:B------:R-:W2:Y:S01]  /*285e0*/  LDL.LU R19, [R1+0x11c] ;  /* 0x00011c0001137983 */ /* 0x000ea20000300800 */
[----:B----4-:R-:W-:Y:S03]  /*285f0*/  HMMA.16816.F32.BF16 R4, R12, R4, R8 ;  /* 0x000000040c04723c */ /* 0x010fe60000041808 */
[----:B------:R-:W3:Y:S04]  /*28600*/  LDL.LU.64 R10, [R1+0x1a20] ;  /* 0x001a2000010a7983 */ /* 0x000ee80000300a00 */
[----:B------:R-:W3:-:S12]  /*28610*/  LDL.LU.64 R8, [R1+0x1a18] ;  /* 0x001a180001087983 */ /* 0x000ed80000300a00 */
[----:B------:R0:W-:Y:S04]  /*28620*/  STL.64 [R1+0x220], R4 ;  /* 0x0002200401007387 */ /* 0x0001e80000100a00 */
[----:B------:R3:W-:Y:S04]  /*28630*/  STL.64 [R1+0x228], R6 ;  /* 0x0002280601007387 */ /* 0x0007e80000100a00 */
[----:B0-----:R-:W3:Y:S02]  /*28640*/  LDL.LU.64 R4, [R1+0x1a10] ;  /* 0x001a100001047983 */ /* 0x001ee40000300a00 */
[----:B---3--:R-:W-:Y:S02]  /*28650*/  HMMA.16816.F32.BF16 R4, R12, R4, R8 ;  /* 0x000000040c04723c */ /* 0x008fe40000041808 */
[----:B------:R-:W3:Y:S04]  /*28660*/  LDL.LU.64 R10, [R1+0x1a08] ;  /* 0x001a0800010a7983 */ /* 0x000ee80000300a00 */
[----:B------:R-:W4:-:S13]  /*28670*/  LDL.LU.64 R8, [R1+0x1a00] ;  /* 0x001a000001087983 */ /* 0x000f1a0000300a00 */
[----:B------:R-:W-:Y:S04]  /*28680*/  STL.64 [R1+0x210], R4 ;  /* 0x0002100401007387 */ /* 0x000fe80000100a00 */
[----:B------:R0:W-:Y:S04]  /*28690*/  STL.64 [R1+0x218], R6 ;  /* 0x0002180601007387 */ /* 0x0001e80000100a00 */
[----:B0-----:R-:W4:Y:S04]  /*286a0*/  LDL.LU.64 R6, [R1+0x19f8] ;  /* 0x0019f80001067983 */ /* 0x001f280000300a00 */
[----:B------:R-:W4:Y:S02]  /*286b0*/  LDL.LU.64 R4, [R1+0x19f0] ;  /* 0x0019f00001047983 */ /* 0x000f240000300a00 */
[----:B----4-:R-:W-:Y:S02]  /*286c0*/  HMMA.16816.F32.BF16 R12, R12, R8, R4 ;  /* 0x000000080c0c723c */ /* 0x010fe40000041804 */
[----:B------:R-:W4:Y:S04]  /*286d0*/  LDL.LU.64 R6, [R1+0x19e8] ;  /* 0x0019e80001067983 */ /* 0x000f280000300a00 */
[----:B------:R-:W4:-:S13]  /*286e0*/  LDL.LU.64 R4, [R1+0x19e0] ;  /* 0x0019e00001047983 */ /* 0x000f1a0000300a00 */
[----:B------:R-:W-:Y:S04]  /*286f0*/  STL.64 [R1+0x1e0], R12 ;  /* 0x0001e00c01007387 */ /* 0x000fe80000100a00 */
[----:B------:R0:W-:Y:S04]  /*28700*/  STL.64 [R1+0x1e8], R14 ;  /* 0x0001e80e01007387 */ /* 0x0001e80000100a00 */
[----:B0-----:R-:W4:Y:S04]  /*28710*/  LDL.64 R14, [R1+0xf8] ;  /* 0x0000f800010e7983 */ /* 0x001f280000100a00 */
[----:B---3--:R0:W-:Y:S04]  /*28720*/  STL.64 [R1+0x1980], R10 ;  /* 0x0019800a01007387 */ /* 0x0081e80000100a00 */
[----:B------:R-:W4:Y:S04]  /*28730*/  LDL.LU R8, [R1+0x120] ;  /* 0x0001200001087983 */ /* 0x000f280000300800 */
[----:B------:R-:W4:Y:S04]  /*28740*/  LDL.LU R9, [R1+0x124] ;  /* 0x0001240001097983 */ /* 0x000f280000300800 */
[----:B0-----:R-:W4:Y:S04]  /*28750*/  LDL.LU R10, [R1+0x128] ;  /* 0x00012800010a7983 */ /* 0x001f280000300800 */
[----:B------:R-:W4:Y:S02]  /*28760*/  LDL.LU R11, [R1+0x12c] ;  /* 0x00012c00010b7983 */ /* 0x000f240000300800 */
[----:B----4-:R-:W-:-:S15]  /*28770*/  HMMA.16816.F32.BF16 R8, R4, R14, R8 ;  /* 0x0000000e0408723c */ /* 0x010fde0000041808 */
[----:B------:R-:W-:-:S04]  /*28780*/  NOP ;  /* 0x0000000000007918 */ /* 0x000fc80000000000 */
[----:B------:R0:W-:Y:S02]  /*28790*/  STL.64 [R1+0x1d0], R8 ;  /* 0x0001d00801007387 */ /* 0x0001e40000100a00 */
[----:B0-----:R-:W-:Y:S02]  /*287a0*/  IMAD.MOV.U32 R9, RZ, RZ, R14 ;  /* 0x000000ffff097224 */ /* 0x001fe400078e000e */
[----:B------:R-:W-:Y:S02]  /*287b0*/  IMAD.MOV.U32 R8, RZ, RZ, R15 ;  /* 0x000000ffff087224 */ /* 0x000fe400078e000f */
[----:B--2---:R-:W-:Y:S01]  /*287c0*/  HMMA.16816.F32.BF16 R12, R4, R26, R16 ;  /* 0x0000001a040c723c */ /* 0x004fe20000041810 */
[----:B------:R0:W-:Y:S04]  /*287d0*/  STL.64 [R1+0x1d8], R10 ;  /* 0x0001d80a01007387 */ /* 0x0001e80000100a00 */
[----:B0-----:R-:W2:-:S14]  /*287e0*/  LDL R10, [R1+0x88] ;  /* 0x00008800010a7983 */ /* 0x001e9c0000100800 */
[----:B------:R-:W-:Y:S04]  /*287f0*/  STL.64 [R1+0x1c0], R12 ;  /* 0x0001c00c01007387 */ /* 0x000fe80000100a00 */
[----:B------:R-:W-:Y:S04]  /*28800*/  STL.64 [R1+0x1c8], R14 ;  /* 0x0001c80e01007387 */ /* 0x000fe80000100a00 */
[----:B------:R-:W2:Y:S04]  /*28810*/  LDL R11, [R1+0x8c] ;  /* 0x00008c00010b7983 */ /* 0x000ea80000100800 */
[----:B--2---:R-:W-:Y:S04]  /*28820*/  STL.64 [R1+0x1998], R10 ;  /* 0x0019980a01007387 */ /* 0x004fe80000100a00 */
[----:B------:R0:W-:Y:S02]  /*28830*/  STL.64 [R1+0x1950], R26 ;  /* 0x0019501a01007387 */ /* 0x0001e40000100a00 */
[----:B0-----:R-:W-:-:S02]  /*28840*/  IMAD.MOV.U32 R27, RZ, RZ, R8 ;  /* 0x000000ffff1b7224 */ /* 0x001fc400078e0008 */
[----:B------:R-:W-:Y:S01]  /*28850*/  IMAD.MOV.U32 R26, RZ, RZ, R9 ;  /* 0x000000ffff1a7224 */ /* 0x000fe200078e0009 */
[----:B------:R-:W2:Y:S04]  /*28860*/  LDL.LU R8, [R1+0x50] ;  /* 0x0000500001087983 */ /* 0x000ea80000300800 */
        /* <DEDUP_REMOVED lines=15> */
[----:B------:R-:W3:Y:S04]  /*28960*/  LDL.LU R16, [R1+0xe0] ;  /* 0x0000e00001107983 */ /* 0x000ee80000300800 */
[----:B------:R-:W3:Y:S04]  /*28970*/  LDL.LU R17, [R1+0xe4] ;  /* 0x0000e40001117983 */ /* 0x000ee80000300800 */
[----:B------:R-:W3:Y:S04]  /*28980*/  LDL.LU R18, [R1+0xe8] ;  /* 0x0000e80001127983 */ /* 0x000ee80000300800 */
[----:B------:R-:W3:Y:S04]  /*28990*/  LDL.LU R19, [R1+0xec] ;  /* 0x0000ec0001137983 */ /* 0x000ee80000300800 */
[----:B------:R0:W-:Y:S04]  /*289a0*/  STL.64 [R1+0x1978], R26 ;  /* 0x0019781a01007387 */ /* 0x0001e80000100a00 */
[----:B------:R-:W4:Y:S04]  /*289b0*/  LDL.LU R24, [R1+0x30] ;  /* 0x0000300001187983 */ /* 0x000f280000300800 */
[----:B------:R-:W4:Y:S04]  /*289c0*/  LDL.LU R25, [R1+0x34] ;  /* 0x0000340001197983 */ /* 0x000f280000300800 */
[----:B0-----:R-:W2:Y:S04]  /*289d0*/  LDL.LU R26, [R1+0x38] ;  /* 0x00003800011a7983 */ /* 0x001ea80000300800 */
[----:B------:R-:W2:Y:S04]  /*289e0*/  LDL.LU R27, [R1+0x3c] ;  /* 0x00003c00011b7983 */ /* 0x000ea80000300800 */
[----:B--2---:R-:W-:Y:S04]  /*289f0*/  STL.64 [R1+0x1990], R26 ;  /* 0x0019901a01007387 */ /* 0x004fe80000100a00 */
[----:B----4-:R0:W-:Y:S04]  /*28a00*/  STL.64 [R1+0x1988], R24 ;  /* 0x0019881801007387 */ /* 0x0101e80000100a00 */
[----:B0-----:R-:W2:Y:S04]  /*28a10*/  LDL.LU R24, [R1+0x40] ;  /* 0x0000400001187983 */ /* 0x001ea80000300800 */
[----:B------:R-:W2:Y:S04]  /*28a20*/  LDL.LU R25, [R1+0x44] ;  /* 0x0000440001197983 */ /* 0x000ea80000300800 */
[----:B------:R-:W4:Y:S04]  /*28a30*/  LDL.LU R26, [R1+0x48] ;  /* 0x00004800011a7983 */ /* 0x000f280000300800 */
[----:B------:R-:W4:Y:S04]  /*28a40*/  LDL.LU R27, [R1+0x4c] ;  /* 0x00004c00011b7983 */ /* 0x000f280000300800 */
[----:B----4-:R0:W-:Y:S04]  /*28a50*/  STL.64 [R1+0x19a8], R26 ;  /* 0x0019a81a01007387 */ /* 0x0101e80000100a00 */
[----:B--2---:R-:W-:Y:S04]  /*28a60*/  STL.64 [R1+0x19a0], R24 ;  /* 0x0019a01801007387 */ /* 0x004fe80000100a00 */
[----:B------:R-:W2:Y:S04]  /*28a70*/  LDL R15, [R1+0x3c8] ;  /* 0x0003c800010f7983 */ /* 0x000ea80000100800 */
[----:B0-----:R-:W4:Y:S04]  /*28a80*/  LDL.64 R26, [R1+0x98] ;  /* 0x00009800011a7983 */ /* 0x001f280000100a00 */
[----:B--2---:R0:W-:Y:S04]  /*28a90*/  STL [R1+0x1918], R15 ;  /* 0x0019180f01007387 */ /* 0x0041e80000100800 */
[----:B------:R-:W2:Y:S04]  /*28aa0*/  LDL.LU R12, [R1+0x20] ;  /* 0x00002000010c7983 */ /* 0x000ea80000300800 */
[----:B------:R-:W2:Y:S04]  /*28ab0*/  LDL.LU R13, [R1+0x24] ;  /* 0x00002400010d7983 */ /* 0x000ea80000300800 */
[----:B------:R-:W2:Y:S01]  /*28ac0*/  LDL.LU R14, [R1+0x28] ;  /* 0x00002800010e7983 */ /* 0x000ea20000300800 */
[----:B0-----:R-:W-:-:S03]  /*28ad0*/  IMAD.MOV.U32 R15, RZ, RZ, R28 ;  /* 0x000000ffff0f7224 */ /* 0x001fc600078e001c */
[----:B------:R-:W3:Y:S04]  /*28ae0*/  LDL.LU R28, [R1+0x19d8] ;  /* 0x0019d800011c7983 */ /* 0x000ee80000300800 */
[----:B--2---:R0:W-:Y:S04]  /*28af0*/  STL.64 [R1+0x1928], R14 ;  /* 0x0019280e01007387 */ /* 0x0041e80000100a00 */
[----:B------:R-:W-:Y:S04]  /*28b00*/  STL.64 [R1+0x1920], R12 ;  /* 0x0019200c01007387 */ /* 0x000fe80000100a00 */
[----:B0-----:R-:W3:Y:S04]  /*28b10*/  LDL R14, [R1+0xb8] ;  /* 0x0000b800010e7983 */ /* 0x001ee80000100800 */
[----:B------:R-:W3:Y:S01]  /*28b20*/  LDL R15, [R1+0xbc] ;  /* 0x0000bc00010f7983 */ /* 0x000ee20000100800 */
[----:B------:R-:W-:-:S15]  /*28b30*/  HMMA.16816.F32.BF16 R8, R4, R22, R8 ;  /* 0x000000160408723c */ /* 0x000fde0000041808 */
[----:B------:R-:W-:-:S04]  /*28b40*/  NOP ;  /* 0x0000000000007918 */ /* 0x000fc80000000000 */
[----:B------:R-:W-:Y:S04]  /*28b50*/  STL.64 [R1+0x1b0], R8 ;  /* 0x0001b00801007387 */ /* 0x000fe80000100a00 */
[----:B------:R0:W-:Y:S04]  /*28b60*/  STL.64 [R1+0x1b8], R10 ;  /* 0x0001b80a01007387 */ /* 0x0001e80000100a00 */
[----:B0-----:R-:W2:Y:S04]  /*28b70*/  LDL.LU.64 R10, [R1+0x19d0] ;  /* 0x0019d000010a7983 */ /* 0x001ea80000300a00 */
[----:B------:R-:W2:Y:S04]  /*28b80*/  LDL.LU.64 R8, [R1+0x19c8] ;  /* 0x0019c80001087983 */ /* 0x000ea80000300a00 */
[----:B------:R0:W-:Y:S04]  /*28b90*/  STL.64 [R1+0x1958], R22 ;  /* 0x0019581601007387 */ /* 0x0001e80000100a00 */
[----:B------:R-:W2:Y:S04]  /*28ba0*/  LDL.LU R20, [R1+0x10] ;  /* 0x0000100001147983 */ /* 0x000ea80000300800 */
[----:B------:R-:W2:Y:S04]  /*28bb0*/  LDL.LU R21, [R1+0x14] ;  /* 0x0000140001157983 */ /* 0x000ea80000300800 */
[----:B0-----:R-:W2:Y:S01]  /*28bc0*/  LDL.LU R22, [R1+0x18] ;  /* 0x0000180001167983 */ /* 0x001ea20000300800 */
[----:B---3--:R-:W-:-:S15]  /*28bd0*/  HMMA.16816.F32.BF16 R16, R4, R14, R16 ;  /* 0x0000000e0410723c */ /* 0x008fde0000041810 */
[----:B------:R-:W-:-:S04]  /*28be0*/  NOP ;  /* 0x0000000000007918 */ /* 0x000fc80000000000 */
[----:B------:R-:W-:Y:S04]  /*28bf0*/  STL.64 [R1+0x1a0], R16 ;  /* 0x0001a01001007387 */ /* 0x000fe80000100a00 */
[----:B------:R0:W-:Y:S04]  /*28c00*/  STL.64 [R1+0x1a8], R18 ;  /* 0x0001a81201007387 */ /* 0x0001e80000100a00 */
[----:B0-----:R-:W2:Y:S02]  /*28c10*/  LDL.LU.64 R18, [R1+0x19c0] ;  /* 0x0019c00001127983 */ /* 0x001ea40000300a00 */
[----:B--2---:R-:W-:-:S15]  /*28c20*/  HMMA.16816.F32.BF16 R8, R4, R18, R8 ;  /* 0x000000120408723c */ /* 0x004fde0000041808 */
[----:B------:R-:W-:-:S04]  /*28c30*/  NOP ;  /* 0x0000000000007918 */ /* 0x000fc80000000000 */
[----:B------:R-:W-:Y:S04]  /*28c40*/  STL.64 [R1+0x190], R8 ;  /* 0x0001900801007387 */ /* 0x000fe80000100a00 */
[----:B------:R0:W-:Y:S04]  /*28c50*/  STL.64 [R1+0x198], R10 ;  /* 0x0001980a01007387 */ /* 0x0001e80000100a00 */
[----:B0-----:R-:W2:Y:S04]  /*28c60*/  LDL.LU.64 R10, [R1+0x19b8] ;  /* 0x0019b800010a7983 */ /* 0x001ea80000300a00 */
[----:B------:R-:W2:Y:S01]  /*28c70*/  LDL.LU.64 R8, [R1+0x19b0] ;  /* 0x0019b00001087983 */ /* 0x000ea20000300a00 */
[----:B----4-:R-:W-:-:S02]  /*28c80*/  IMAD.MOV.U32 R13, RZ, RZ, R26 ;  /* 0x000000ffff0d7224 */ /* 0x010fc400078e001a */
[----:B------:R-:W-:Y:S02]  /*28c90*/  IMAD.MOV.U32 R12, RZ, RZ, R27 ;  /* 0x000000ffff0c7224 */ /* 0x000fe400078e001b */
[----:B------:R-:W-:Y:S01]  /*28ca0*/  IMAD.MOV.U32 R23, RZ, RZ, R28 ;  /* 0x000000ffff177224 */ /* 0x000fe200078e001c */
[----:B--2---:R-:W-:Y:S01]  /*28cb0*/  HMMA.16816.F32.BF16 R8, R4, R26, R8 ;  /* 0x0000001a0408723c */ /* 0x004fe20000041808 */
[----:B------:R-:W2:Y:S04]  /*28cc0*/  LDL.LU.64 R26, [R1+0x19a8] ;  /* 0x0019a800011a7983 */ /* 0x000ea80000300a00 */
[----:B------:R-:W2:-:S14]  /*28cd0*/  LDL.LU.64 R24, [R1+0x19a0] ;  /* 0x0019a00001187983 */ /* 0x000e9c0000300a00 */
[----:B------:R-:W-:Y:S04]  /*28ce0*/  STL.64 [R1+0x180], R8 ;  /* 0x0001800801007387 */ /* 0x000fe80000100a00 */
[----:B------:R0:W-:Y:S01]  /*28cf0*/  STL [R1+0x188], R10 ;  /* 0x0001880a01007387 */ /* 0x0001e20000100800 */
[----:B------:R-:W-:-:S03]  /*28d00*/  IMAD.MOV.U32 R28, RZ, RZ, R11 ;  /* 0x000000ffff1c7224 */ /* 0x000fc600078e000b */
[----:B0-----:R-:W2:Y:S04]  /*28d10*/  LDL.LU.64 R10, [R1+0x1998] ;  /* 0x00199800010a7983 */ /* 0x001ea80000300a00 */
[----:B------:R-:W-:Y:S01]  /*28d20*/  STL [R1+0x1870], R28 ;  /* 0x0018701c01007387 */ /* 0x000fe20000100800 */
[----:B--2---:R-:W-:Y:S03]  /*28d30*/  HMMA.16816.F32.BF16 R8, R4, R10, R24 ;  /* 0x0000000a0408723c */ /* 0x004fe60000041818 */
[----:B------:R-:W2:Y:S04]  /*28d40*/  LDL.LU.64 R26, [R1+0x1990] ;  /* 0x00199000011a7983 */ /* 0x000ea80000300a00 */
[----:B------:R-:W2:-:S12]  /*28d50*/  LDL.LU.64 R24, [R1+0x1988] ;  /* 0x0019880001187983 */ /* 0x000e980000300a00 */
[----:B------:R-:W-:Y:S04]  /*28d60*/  STL.64 [R1+0x170], R8 ;  /* 0x0001700801007387 */ /* 0x000fe80000100a00 */
[----:B------:R0:W-:Y:S04]  /*28d70*/  STL.64 [R1+0x178], R10 ;  /* 0x0001780a01007387 */ /* 0x0001e80000100a00 */
[----:B0-----:R-:W2:Y:S02]  /*28d80*/  LDL.LU.64 R10, [R1+0x1980] ;  /* 0x00198000010a7983 */ /* 0x001ea40000300a00 */
[----:B--2---:R-:W-:Y:S02]  /*28d90*/  HMMA.16816.F32.BF16 R4, R4, R10, R24 ;  /* 0x0000000a0404723c */ /* 0x004fe40000041818 */
[----:B------:R-:W2:Y:S01]  /*28da0*/  LDL.LU.64 R26, [R1+0x1978] ;  /* 0x00197800011a7983 */ /* 0x000ea20000300a00 */
[----:B------:R-:W-:-:S03]  /*28db0*/  IMAD.MOV.U32 R28, RZ, RZ, R11 ;  /* 0x000000ffff1c7224 */ /* 0x000fc600078e000b */
[----:B------:R-:W2:-:S13]  /*28dc0*/  LDL.LU.64 R10, [R1+0x1970] ;  /* 0x00197000010a7983 */ /* 0x000e9a0000300a00 */
[----:B------:R0:W-:Y:S04]  /*28dd0*/  STL.64 [R1+0x160], R4 ;  /* 0x0001600401007387 */ /* 0x0001e80000100a00 */
[----:B------:R1:W-:Y:S04]  /*28de0*/  STL.64 [R1+0x168], R6 ;  /* 0x0001680601007387 */ /* 0x0003e80000100a00 */
[----:B------:R-:W2:Y:S04]  /*28df0*/  LDL.LU.64 R8, [R1+0x1968] ;  /* 0x0019680001087983 */ /* 0x000ea80000300a00 */
[----:B0-----:R-:W3:Y:S01]  /*28e00*/  LDL.LU R4, [R1] ;  /* 0x0000000001047983 */ /* 0x001ee20000300800 */
[----:B------:R-:W-:-:S03]  /*28e10*/  IMAD.MOV.U32 R5, RZ, RZ, R2 ;  /* 0x000000ffff057224 */ /* 0x000fc600078e0002 */
[----:B------:R-:W4:Y:S01]  /*28e20*/  LDL.LU R2, [R1+0x1960] ;  /* 0x0019600001027983 */ /* 0x000f220000300800 */
[----:B-1----:R-:W-:Y:S01]  /*28e30*/  IMAD.MOV.U32 R6, RZ, RZ, R3 ;  /* 0x000000ffff067224 */ /* 0x002fe200078e0003 */
[----:B--2---:R-:W-:Y:S02]  /*28e40*/  HMMA.16816.F32.BF16 R24, R8, R26, R20 ;  /* 0x0000001a0818723c */ /* 0x004fe40000041814 */
[----:B------:R-:W2:-:S15]  /*28e50*/  LDL.LU.64 R22, [R1+0x1958] ;  /* 0x0019580001167983 */ /* 0x000e9e0000300a00 */
[----:B------:R-:W-:Y:S02]  /*28e60*/  NOP ;  /* 0x0000000000007918 */ /* 0x000fe40000000000 */
[----:B------:R-:W-:Y:S04]  /*28e70*/  STL.64 [R1+0x300], R24 ;  /* 0x0003001801007387 */ /* 0x000fe80000100a00 */
[----:B------:R0:W-:Y:S01]  /*28e80*/  STL [R1+0x308], R26 ;  /* 0x0003081a01007387 */ /* 0x0001e20000100800 */
[----:B------:R-:W-:-:S03]  /*28e90*/  IMAD.MOV.U32 R3, RZ, RZ, R27 ;  /* 0x000000ffff037224 */ /* 0x000fc600078e001b */
[----:B0-----:R-:W3:Y:S01]  /*28ea0*/  LDL.LU.64 R26, [R1+0x1950] ;  /* 0x00195000011a7983 */ /* 0x001ee20000300a00 */
[----:B------:R-:W-:-:S03]  /*28eb0*/  IMAD.MOV.U32 R7, RZ, RZ, R0 ;  /* 0x000000ffff077224 */ /* 0x000fc600078e0000 */
[----:B------:R-:W-:Y:S04]  /*28ec0*/  STL [R1+0x1710], R3 ;  /* 0x0017100301007387 */ /* 0x000fe80000100800 */
[----:B---3--:R-:W-:Y:S01]  /*28ed0*/  HMMA.16816.F32.BF16 R4, R8, R26, R4 ;  /* 0x0000001a0804723c */ /* 0x008fe20000041804 */
[----:B------:R-:W-:-:S15]  /*28ee0*/  IMAD.MOV.U32 R0, RZ, RZ, R27 ;  /* 0x000000ffff007224 */ /* 0x000fde00078e001b */
[----:B------:R-:W-:-:S03]  /*28ef0*/  NOP ;  /* 0x0000000000007918 */ /* 0x000fc60000000000 */
[----:B------:R0:W-:Y:S04]  /*28f00*/  STL.64 [R1+0x2f0], R4 ;  /* 0x0002f00401007387 */ /* 0x0001e80000100a00 */
[----:B------:R-:W-:Y:S01]  /*28f10*/  STL.64 [R1+0x2f8], R6 ;  /* 0x0002f80601007387 */ /* 0x000fe20000100a00 */
[----:B0-----:R-:W-:-:S03]  /*28f20*/  IMAD.MOV.U32 R4, RZ, RZ, R26 ;  /* 0x000000ffff047224 */ /* 0x001fc600078e001a */
[----:B------:R-:W2:Y:S04]  /*28f30*/  LDL.LU.64 R26, [R1+0x1948] ;  /* 0x00194800011a7983 */ /* 0x000ea80000300a00 */
[----:B------:R-:W2:Y:S02]  /*28f40*/  LDL.LU.64 R24, [R1+0x1940] ;  /* 0x0019400001187983 */ /* 0x000ea40000300a00 */
[----:B--2---:R-:W-:Y:S02]  /*28f50*/  HMMA.16816.F32.BF16 R24, R8, R22, R24 ;  /* 0x000000160818723c */ /* 0x004fe40000041818 */
[----:B------:R-:W2:Y:S04]  /*28f60*/  LDL.LU.64 R22, [R1+0x1938] ;  /* 0x0019380001167983 */ /* 0x000ea80000300a00 */
[----:B------:R-:W2:-:S13]  /*28f70*/  LDL.LU.64 R20, [R1+0x1930] ;  /* 0x0019300001147983 */ /* 0x000e9a0000300a00 */
[----:B------:R-:W-:Y:S04]  /*28f80*/  STL.64 [R1+0x2e0], R24 ;  /* 0x0002e01801007387 */ /* 0x000fe80000100a00 */
[----:B------:R0:W-:Y:S02]  /*28f90*/  STL.64 [R1+0x2e8], R26 ;  /* 0x0002e81a01007387 */ /* 0x0001e40000100a00 */
[----:B0-----:R-:W-:Y:S02]  /*28fa0*/  IMAD.MOV.U32 R26, RZ, RZ, R13 ;  /* 0x000000ffff1a7224 */ /* 0x001fe400078e000d */
[----:B------:R-:W-:Y:S01]  /*28fb0*/  IMAD.MOV.U32 R27, RZ, RZ, R12 ;  /* 0x000000ffff1b7224 */ /* 0x000fe200078e000c */
[----:B--2---:R-:W-:Y:S01]  /*28fc0*/  HMMA.16816.F32.BF16 R20, R8, R14, R20 ;  /* 0x0000000e0814723c */ /* 0x004fe20000041814 */
[----:B------:R-:W2:Y:S04]  /*28fd0*/  LDL.LU.64 R14, [R1+0x1928] ;  /* 0x00192800010e7983 */ /* 0x000ea80000300a00 */
[----:B------:R-:W2:-:S14]  /*28fe0*/  LDL.LU.64 R12, [R1+0x1920] ;  /* 0x00192000010c7983 */ /* 0x000e9c0000300a00 */
[----:B------:R-:W-:Y:S04]  /*28ff0*/  STL.64 [R1+0x2d0], R20 ;  /* 0x0002d01401007387 */ /* 0x000fe80000100a00 */
[----:B------:R-:W-:Y:S04]  /*29000*/  STL.64 [R1+0x2d8], R22 ;  /* 0x0002d81601007387 */ /* 0x000fe80000100a00 */
[----:B----4-:R-:W0:Y:S04]  /*29010*/  LDSM.16.MT88.4 R20, [R2+UR5+0x5000] ;  /* 0x005000050214783b */ /* 0x010e280008004200 */
[----:B0-----:R-:W-:Y:S04]  /*29020*/  STL.64 [R1+0x1900], R22 ;  /* 0x0019001601007387 */ /* 0x001fe80000100a00 */
[----:B------:R0:W-:Y:S04]  /*29030*/  STL.64 [R1+0x18f8], R20 ;  /* 0x0018f81401007387 */ /* 0x0001e80000100a00 */
[----:B0-----:R-:W3:Y:S04]  /*29040*/  LDL.LU R20, [R1+0x140] ;  /* 0x0001400001147983 */ /* 0x001ee80000300800 */
[----:B------:R-:W3:Y:S04]  /*29050*/  LDL.LU R21, [R1+0x144] ;  /* 0x0001440001157983 */ /* 0x000ee80000300800 */
[----:B------:R-:W3:Y:S01]  /*29060*/  LDL.LU R22, [R1+0x148] ;  /* 0x0001480001167983 */ /* 0x000ee20000300800 */
[----:B------:R-:W-:-:S03]  /*29070*/  IMAD.MOV.U32 R23, RZ, RZ, R29 ;  /* 0x000000ffff177224 */ /* 0x000fc600078e001d */
[----:B------:R-:W4:Y:S01]  /*29080*/  LDL.LU R29, [R1+0x191c] ;  /* 0x00191c00011d7983 */ /* 0x000f220000300800 */
[----:B--2---:R-:W-:Y:S03]  /*29090*/  HMMA.16816.F32.BF16 R16, R8, R18, R12 ;  /* 0x000000120810723c */ /* 0x004fe6000004180c */
[----:B------:R-:W2:-:S15]  /*290a0*/  LDL.LU R15, [R1+0x1918] ;  /* 0x00191800010f7983 */ /* 0x000e9e0000300800 */
[----:B------:R-:W-:Y:S01]  /*290b0*/  NOP ;  /* 0x0000000000007918 */ /* 0x000fe20000000000 */
[----:B------:R-:W-:Y:S04]  /*290c0*/  STL.64 [R1+0x320], R16 ;  /* 0x0003201001007387 */ /* 0x000fe80000100a00 */
[----:B------:R-:W-:Y:S04]  /*290d0*/  STL.64 [R1+0x328], R18 ;  /* 0x0003281201007387 */ /* 0x000fe80000100a00 */
[----:B------:R-:W0:Y:S04]  /*290e0*/  LDSM.16.MT88.4 R16, [R2+UR5+0x5080] ;  /* 0x005080050210783b */ /* 0x000e280008004200 */
[----:B0-----:R-:W-:Y:S04]  /*290f0*/  STL.64 [R1+0x18c0], R18 ;  /* 0x0018c01201007387 */ /* 0x001fe80000100a00 */
[----:B------:R-:W-:Y:S04]  /*29100*/  STL.64 [R1+0x18b8], R16 ;  /* 0x0018b81001007387 */ /* 0x000fe80000100a00 */
[----:B------:R-:W2:Y:S04]  /*29110*/  LDL R6, [R1+0x88] ;  /* 0x0000880001067983 */ /* 0x000ea80000100800 */
[----:B------:R-:W2:Y:S04]  /*29120*/  LDL R7, [R1+0x8c] ;  /* 0x00008c0001077983 */ /* 0x000ea80000100800 */
[----:B----4-:R-:W-:Y:S01]  /*29130*/  LDSM.16.M88.4 R16, [R29+UR5+0x8080] ;  /* 0x008080051d10783b */ /* 0x010fe20008000200 */
[----:B---3--:R-:W-:Y:S03]  /*29140*/  HMMA.16816.F32.BF16 R24, R8, R26, R20 ;  /* 0x0000001a0818723c */ /* 0x008fe60000041814 */
[----:B------:R-:W-:Y:S04]  /*29150*/  LDSM.16.M88.4 R20, [R29+UR5+0x9080] ;  /* 0x009080051d14783b */ /* 0x000fe80008000200 */
[----:B--2---:R-:W0:Y:S04]  /*29160*/  LDSM.16.MT88.4 R12, [R15+UR5+0x6000] ;  /* 0x006000050f0c783b */ /* 0x004e280008004200 */
[----:B0-----:R0:W-:Y:S04]  /*29170*/  STL.64 [R1+0x17f8], R14 ;  /* 0x0017f80e01007387 */ /* 0x0011e80000100a00 */
[----:B------:R-:W-:Y:S04]  /*29180*/  STL.64 [R1+0x17f0], R12 ;  /* 0x0017f00c01007387 */ /* 0x000fe80000100a00 */
[----:B0-----:R-:W2:Y:S04]  /*29190*/  LDL.LU R14, [R1+0x78] ;  /* 0x00007800010e7983 */ /* 0x001ea80000300800 */
[----:B------:R-:W-:Y:S04]  /*291a0*/  STL.64 [R1+0x60], R16 ;  /* 0x0000601001007387 */ /* 0x000fe80000100a00 */
[----:B------:R-:W-:Y:S04]  /*291b0*/  STL.64 [R1+0x68], R18 ;  /* 0x0000681201007387 */ /* 0x000fe80000100a00 */
[----:B------:R-:W0:Y:S04]  /*291c0*/  LDSM.16.M88.4 R16, [R29+UR5+0x8880] ;  /* 0x008880051d10783b */ /* 0x000e280008000200 */
[----:B------:R-:W-:Y:S04]  /*291d0*/  STL.64 [R1+0x330], R24 ;  /* 0x0003301801007387 */ /* 0x000fe80000100a00 */
[----:B------:R-:W-:Y:S04]  /*291e0*/  STL.64 [R1+0x338], R26 ;  /* 0x0003381a01007387 */ /* 0x000fe80000100a00 */
[----:B------:R-:W1:Y:S04]  /*291f0*/  LDSM.16.M88.4 R24, [R29+UR5+0x9880] ;  /* 0x009880051d18783b */ /* 0x000e680008000200 */
[----:B0-----:R-:W-:Y:S04]  /*29200*/  STL.64 [R1+0x50], R16 ;  /* 0x0000501001007387 */ /* 0x001fe80000100a00 */
[----:B------:R-:W-:Y:S04]  /*29210*/  STL.64 [R1+0x58], R18 ;  /* 0x0000581201007387 */ /* 0x000fe80000100a00 */
[----:B------:R-:W0:Y:S04]  /*29220*/  LDSM.16.M88.4 R16, [R29+UR5+0xa080] ;  /* 0x00a080051d10783b */ /* 0x000e280008000200 */
[----:B------:R3:W-:Y:S04]  /*29230*/  STL.64 [R1+0x40], R20 ;  /* 0x0000401401007387 */ /* 0x0007e80000100a00 */
[----:B------:R4:W-:Y:S04]  /*29240*/  STL.64 [R1+0x48], R22 ;  /* 0x0000481601007387 */ /* 0x0009e80000100a00 */
[----:B---3--:R-:W3:Y:S04]  /*29250*/  LDL.LU R20, [R1+0x1f0] ;  /* 0x0001f00001147983 */ /* 0x008ee80000300800 */
[----:B-1----:R-:W-:Y:S04]  /*29260*/  STL.64 [R1+0x30], R24 ;  /* 0x0000301801007387 */ /* 0x002fe80000100a00 */
[----:B------:R-:W-:Y:S04]  /*29270*/  STL.64 [R1+0x38], R26 ;  /* 0x0000381a01007387 */ /* 0x000fe80000100a00 */
[----:B------:R-:W1:Y:S04]  /*29280*/  LDSM.16.M88.4 R24, [R29+UR5+0xb080] ;  /* 0x00b080051d18783b */ /* 0x000e680008000200 */
[----:B0-----:R-:W-:Y:S04]  /*29290*/  STL.64 [R1+0x20], R16 ;  /* 0x0000201001007387 */ /* 0x001fe80000100a00 */
[----:B------:R-:W-:Y:S04]  /*292a0*/  STL.64 [R1+0x28], R18 ;  /* 0x0000281201007387 */ /* 0x000fe80000100a00 */
[----:B------:R-:W3:Y:S04]  /*292b0*/  LDL.LU R21, [R1+0x1f4] ;  /* 0x0001f40001157983 */ /* 0x000ee80000300800 */
[----:B----4-:R-:W4:Y:S04]  /*292c0*/  LDL.LU R22, [R1+0x1f8] ;  /* 0x0001f80001167983 */ /* 0x010f280000300800 */
[----:B------:R-:W4:Y:S04]  /*292d0*/  LDL.LU R23, [R1+0x1fc] ;  /* 0x0001fc0001177983 */ /* 0x000f280000300800 */
[----:B------:R-:W0:Y:S01]  /*292e0*/  LDSM.16.M88.4 R16, [R29+UR5+0xa880] ;  /* 0x00a880051d10783b */ /* 0x000e220008000200 */
[----:B-1----:R-:W-:-:S02]  /*292f0*/  IMAD.MOV.U32 R3, RZ, RZ, R25 ;  /* 0x000000ffff037224 */ /* 0x002fc400078e0019 */
[----:B0-----:R-:W-:Y:S01]  /*29300*/  IMAD.MOV.U32 R12, RZ, RZ, R17 ;  /* 0x000000ffff0c7224 */ /* 0x001fe200078e0011 */
[----:B------:R-:W-:Y:S01]  /*29310*/  MOV R13, R16 ;  /* 0x00000010000d7202 */ /* 0x000fe20000000f00 */
[----:B----4-:R-:W-:Y:S04]  /*29320*/  STL.64 [R1+0x1910], R22 ;  /* 0x0019101601007387 */ /* 0x010fe80000100a00 */
[----:B---3--:R0:W-:Y:S04]  /*29330*/  STL.64 [R1+0x1908], R20 ;  /* 0x0019081401007387 */ /* 0x0081e80000100a00 */
[----:B0-----:R-:W3:Y:S04]  /*29340*/  LDL.LU R20, [R1+0x200] ;  /* 0x0002000001147983 */ /* 0x001ee80000300800 */
[----:B------:R-:W3:Y:S04]  /*29350*/  LDL.LU R21, [R1+0x204] ;  /* 0x0002040001157983 */ /* 0x000ee80000300800 */
[----:B------:R-:W3:Y:S04]  /*29360*/  LDL.LU R22, [R1+0x208] ;  /* 0x0002080001167983 */ /* 0x000ee80000300800 */
[----:B------:R-:W3:Y:S04]  /*29370*/  LDL.LU R23, [R1+0x20c] ;  /* 0x00020c0001177983 */ /* 0x000ee80000300800 */
[----:B------:R0:W-:Y:S04]  /*29380*/  STL.64 [R1+0x10], R16 ;  /* 0x0000101001007387 */ /* 0x0001e80000100a00 */
[----:B------:R1:W-:Y:S04]  /*29390*/  STL.64 [R1+0x18], R18 ;  /* 0x0000181201007387 */ /* 0x0003e80000100a00 */
[----:B------:R-:W-:Y:S04]  /*293a0*/  STL [R1+0x1878], R12 ;  /* 0x0018780c01007387 */ /* 0x000fe80000100800 */
[----:B------:R-:W-:Y:S04]  /*293b0*/  STL [R1+0x1874], R13 ;  /* 0x0018740d01007387 */ /* 0x000fe80000100800 */
[----:B------:R-:W-:Y:S04]  /*293c0*/  STL.64 [R1], R24 ;  /* 0x0000001801007387 */ /* 0x000fe80000100a00 */
[----:B------:R-:W-:Y:S01]  /*293d0*/  STL.64 [R1+0x8], R26 ;  /* 0x0000081a01007387 */ /* 0x000fe20000100a00 */
[----:B0-----:R-:W-:-:S03]  /*293e0*/  IMAD.MOV.U32 R16, RZ, RZ, R24 ;  /* 0x000000ffff107224 */ /* 0x001fc600078e0018 */
[----:B------:R-:W0:Y:S01]  /*293f0*/  LDSM.16.M88.4 R24, [R29+UR5+0xb880] ;  /* 0x00b880051d18783b */ /* 0x000e220008000200 */
[----:B-1----:R-:W-:-:S03]  /*29400*/  IMAD.MOV.U32 R18, RZ, RZ, R4 ;  /* 0x000000ffff127224 */ /* 0x002fc600078e0004 */
[----:B0-----:R-:W-:Y:S04]  /*29410*/  STL [R1+0x1724], R24 ;  /* 0x0017241801007387 */ /* 0x001fe80000100800 */
[----:B------:R-:W-:Y:S04]  /*29420*/  STL [R1+0x1720], R25 ;  /* 0x0017201901007387 */ /* 0x000fe80000100800 */
[----:B------:R0:W-:Y:S04]  /*29430*/  STL [R1+0x1554], R26 ;  /* 0x0015541a01007387 */ /* 0x0001e80000100800 */
[----:B0-----:R-:W4:Y:S04]  /*29440*/  LDL R26, [R1+0x3c8] ;  /* 0x0003c800011a7983 */ /* 0x001f280000100800 */
[----:B------:R0:W-:Y:S01]  /*29450*/  STL [R1+0x1550], R27 ;  /* 0x0015501b01007387 */ /* 0x0001e20000100800 */
[----:B---3--:R-:W-:Y:S03]  /*29460*/  HMMA.16816.F32.BF16 R4, R8, R6, R20 ;  /* 0x000000060804723c */ /* 0x008fe60000041814 */
[----:B------:R-:W2:Y:S04]  /*29470*/  LDL.LU.64 R22, [R1+0x1910] ;  /* 0x0019100001167983 */ /* 0x000ea80000300a00 */
[----:B------:R-:W2:Y:S01]  /*29480*/  LDL.LU.64 R20, [R1+0x1908] ;  /* 0x0019080001147983 */ /* 0x000ea20000300a00 */
[----:B------:R-:W-:-:S11]  /*29490*/  IMAD.MOV.U32 R19, RZ, RZ, R0 ;  /* 0x000000ffff137224 */ /* 0x000fd600078e0000 */
[----:B------:R-:W-:Y:S02]  /*294a0*/  IMAD.MOV.U32 R0, RZ, RZ, R5 ;  /* 0x000000ffff007224 */ /* 0x000fe400078e0005 */
[----:B------:R-:W-:Y:S01]  /*294b0*/  IMAD.MOV.U32 R29, RZ, RZ, R6 ;  /* 0x000000ffff1d7224 */ /* 0x000fe200078e0006 */
[----:B------:R-:W-:Y:S01]  /*294c0*/  STL [R1+0x350], R4 ;  /* 0x0003500401007387 */ /* 0x000fe20000100800 */
[----:B0-----:R-:W-:-:S03]  /*294d0*/  IMAD.MOV.U32 R27, RZ, RZ, R7 ;  /* 0x000000ffff1b7224 */ /* 0x001fc600078e0007 */
[----:B------:R-:W0:Y:S01]  /*294e0*/  LDSM.16.MT88.4 R4, [R2+UR5+0x6000] ;  /* 0x006000050204783b */ /* 0x000e220008004200 */
[----:B------:R-:W-:-:S03]  /*294f0*/  IMAD.MOV.U32 R15, RZ, RZ, R28 ;  /* 0x000000ffff0f7224 */ /* 0x000fc600078e001c */
[----:B------:R-:W-:Y:S04]  /*29500*/  STL [R1+0x171c], R27 ;  /* 0x00171c1b01007387 */ /* 0x000fe80000100800 */
[----:B------:R-:W-:Y:S04]  /*29510*/  STL [R1+0x1718], R29 ;  /* 0x0017181d01007387 */ /* 0x000fe80000100800 */
[----:B------:R-:W-:Y:S04]  /*29520*/  STL [R1+0x1714], R0 ;  /* 0x0017140001007387 */ /* 0x000fe80000100800 */
[----:B------:R-:W-:Y:S04]  /*29530*/  STL [R1+0x1728], R2 ;  /* 0x0017280201007387 */ /* 0x000fe80000100800 */
[----:B0-----:R-:W-:Y:S04]  /*29540*/  STL.64 [R1+0x1708], R6 ;  /* 0x0017080601007387 */ /* 0x001fe80000100a00 */
[----:B------:R0:W-:Y:S04]  /*29550*/  STL.64 [R1+0x1700], R4 ;  /* 0x0017000401007387 */ /* 0x0001e80000100a00 */
[----:B0-----:R-:W3:Y:S04]  /*29560*/  LDL.LU R4, [R1+0x370] ;  /* 0x0003700001047983 */ /* 0x001ee80000300800 */
[----:B------:R-:W3:Y:S04]  /*29570*/  LDL.LU R5, [R1+0x374] ;  /* 0x0003740001057983 */ /* 0x000ee80000300800 */
[----:B------:R-:W3:Y:S04]  /*29580*/  LDL.LU R6, [R1+0x378] ;  /* 0x0003780001067983 */ /* 0x000ee80000300800 */
[----:B------:R-:W3:Y:S01]  /*29590*/  LDL.LU R7, [R1+0x37c] ;  /* 0x00037c0001077983 */ /* 0x000ee20000300800 */
[----:B--2---:R-:W-:Y:S03]  /*295a0*/  HMMA.16816.F32.BF16 R8, R8, R14, R20 ;  /* 0x0000000e0808723c */ /* 0x004fe60000041814 */
[----:B------:R-:W2:Y:S04]  /*295b0*/  LDL.LU.64 R22, [R1+0x1900] ;  /* 0x0019000001167983 */ /* 0x000ea80000300a00 */
[----:B------:R-:W2:Y:S04]  /*295c0*/  LDL.LU.64 R20, [R1+0x18f8] ;  /* 0x0018f80001147983 */ /* 0x000ea80000300a00 */
[----:B------:R0:W-:Y:S04]  /*295d0*/  STL.64 [R1+0x18f0], R14 ;  /* 0x0018f00e01007387 */ /* 0x0001e80000100a00 */
[----:B------:R-:W2:Y:S04]  /*295e0*/  LDL.LU R12, [R1+0x380] ;  /* 0x00038000010c7983 */ /* 0x000ea80000300800 */
[----:B------:R-:W-:Y:S04]  /*295f0*/  STL.64 [R1+0x340], R8 ;  /* 0x0003400801007387 */ /* 0x000fe80000100a00 */
[----:B------:R-:W-:Y:S04]  /*29600*/  STL.64 [R1+0x348], R10 ;  /* 0x0003480a01007387 */ /* 0x000fe80000100a00 */
[----:B----4-:R-:W1:Y:S04]  /*29610*/  LDSM.16.MT88.4 R8, [R26+UR5+0x6080] ;  /* 0x006080051a08783b */ /* 0x010e680008004200 */
[----:B------:R-:W2:Y:S04]  /*29620*/  LDL.LU R13, [R1+0x384] ;  /* 0x00038400010d7983 */ /* 0x000ea80000300800 */
[----:B0-----:R-:W2:Y:S04]  /*29630*/  LDL.LU R14, [R1+0x388] ;  /* 0x00038800010e7983 */ /* 0x001ea80000300800 */
[----:B------:R-:W2:Y:S04]  /*29640*/  LDL.LU R15, [R1+0x38c] ;  /* 0x00038c00010f7983 */ /* 0x000ea80000300800 */
[----:B------:R0:W-:Y:S04]  /*29650*/  STL [R1+0x172c], R26 ;  /* 0x00172c1a01007387 */ /* 0x0001e80000100800 */
[----:B0-----:R-:W4:Y:S04]  /*29660*/  LDL.LU.64 R26, [R1+0xf8] ;  /* 0x0000f800011a7983 */ /* 0x001f280000300a00 */
[----:B-1----:R-:W-:Y:S04]  /*29670*/  STL.64 [R1+0x1668], R10 ;  /* 0x0016680a01007387 */ /* 0x002fe80000100a00 */
[----:B------:R0:W-:Y:S02]  /*29680*/  STL.64 [R1+0x1660], R8 ;  /* 0x0016600801007387 */ /* 0x0001e40000100a00 */
[----:B0-----:R-:W-:-:S02]  /*29690*/  IMAD.MOV.U32 R8, RZ, RZ, R16 ;  /* 0x000000ffff087224 */ /* 0x001fc400078e0010 */
[----:B------:R-:W-:-:S03]  /*296a0*/  IMAD.MOV.U32 R9, RZ, RZ, R3 ;  /* 0x000000ffff097224 */ /* 0x000fc600078e0003 */
[----:B------:R0:W-:Y:S04]  /*296b0*/  STL [R1+0x1760], R8 ;  /* 0x0017600801007387 */ /* 0x0001e80000100800 */
[----:B------:R1:W-:Y:S04]  /*296c0*/  STL [R1+0x18e0], R9 ;  /* 0x0018e00901007387 */ /* 0x0003e80000100800 */
[----:B0-----:R-:W4:Y:S04]  /*296d0*/  LDL.LU R8, [R1+0x390] ;  /* 0x0003900001087983 */ /* 0x001f280000300800 */
[----:B-1----:R-:W4:Y:S04]  /*296e0*/  LDL.LU R9, [R1+0x394] ;  /* 0x0003940001097983 */ /* 0x002f280000300800 */
[----:B------:R-:W4:Y:S04]  /*296f0*/  LDL.LU R10, [R1+0x398] ;  /* 0x00039800010a7983 */ /* 0x000f280000300800 */
[----:B------:R-:W4:Y:S01]  /*29700*/  LDL.LU R11, [R1+0x39c] ;  /* 0x00039c00010b7983 */ /* 0x000f220000300800 */
[----:B--2---:R-:W-:-:S15]  /*29710*/  HMMA.16816.F32.BF16 R12, R20, R18, R12 ;  /* 0x00000012140c723c */ /* 0x004fde000004180c */
[----:B------:R-:W-:-:S04]  /*29720*/  NOP ;  /* 0x0000000000007918 */ /* 0x000fc80000000000 */
[----:B------:R-:W-:Y:S02]  /*29730*/  IMAD.MOV.U32 R3, RZ, RZ, R15 ;  /* 0x000000ffff037224 */ /* 0x000fe400078e000f */
[----:B------:R-:W-:Y:S02]  /*29740*/  IMAD.MOV.U32 R0, RZ, RZ, R14 ;  /* 0x000000ffff007224 */ /* 0x000fe400078e000e */
[----:B------:R-:W-:Y:S01]  /*29750*/  IMAD.MOV.U32 R29, RZ, RZ, R13 ;  /* 0x000000ffff1d7224 */ /* 0x000fe200078e000d */
[----:B----4-:R-:W-:-:S15]  /*29760*/  HMMA.16816.F32.BF16 R8, R20, R26, R8 ;  /* 0x0000001a1408723c */ /* 0x010fde0000041808 */
[----:B------:R-:W-:-:S04]  /*29770*/  NOP ;  /* 0x0000000000007918 */ /* 0x000fc80000000000 */
[----:B------:R0:W-:Y:S04]  /*29780*/  STL.64 [R1+0x150], R8 ;  /* 0x0001500801007387 */ /* 0x0001e80000100a00 */
[----:B------:R1:W-:Y:S01]  /*29790*/  STL.64 [R1+0x158], R10 ;  /* 0x0001580a01007387 */ /* 0x0003e20000100a00 */
[----:B0-----:R-:W-:Y:S02]  /*297a0*/  IMAD.MOV.U32 R9, RZ, RZ, R26 ;  /* 0x000000ffff097224 */ /* 0x001fe400078e001a */
[----:B------:R-:W-:Y:S02]  /*297b0*/  IMAD.MOV.U32 R8, RZ, RZ, R27 ;  /* 0x000000ffff087224 */ /* 0x000fe400078e001b */
[----:B------:R-:W-:-:S03]  /*297c0*/  IMAD.MOV.U32 R27, RZ, RZ, R12 ;  /* 0x000000ffff1b7224 */ /* 0x000fc600078e000c */
[----:B------:R-:W-:Y:S04]  /*297d0*/  STL.64 [R1+0x18e8], R8 ;  /* 0x0018e80801007387 */ /* 0x000fe80000100a00 */
[----:B-1----:R-:W2:Y:S04]  /*297e0*/  LDL.LU.64 R10, [R1+0xb8] ;  /* 0x0000b800010a7983 */ /* 0x002ea80000300a00 */
[----:B------:R-:W4:Y:S04]  /*297f0*/  LDL.LU R16, [R1+0x2b0] ;  /* 0x0002b00001107983 */ /* 0x000f280000300800 */
[----:B------:R-:W4:Y:S04]  /*29800*/  LDL.LU R17, [R1+0x2b4] ;  /* 0x0002b40001117983 */ /* 0x000f280000300800 */
[----:B------:R-:W4:Y:S04]  /*29810*/  LDL.LU R18, [R1+0x2b8] ;  /* 0x0002b80001127983 */ /* 0x000f280000300800 */
[----:B------:R-:W4:Y:S04]  /*29820*/  LDL.LU R19, [R1+0x2bc] ;  /* 0x0002bc0001137983 */ /* 0x000f280000300800 */
[----:B------:R-:W-:Y:S04]  /*29830*/  STL [R1+0x173c], R3 ;  /* 0x00173c0301007387 */ /* 0x000fe80000100800 */
[----:B------:R-:W-:Y:S04]  /*29840*/  STL [R1+0x1738], R0 ;  /* 0x0017380001007387 */ /* 0x000fe80000100800 */
[----:B------:R-:W-:Y:S04]  /*29850*/  STL [R1+0x1734], R29 ;  /* 0x0017341d01007387 */ /* 0x000fe80000100800 */
[----:B------:R0:W-:Y:S04]  /*29860*/  STL [R1+0x1730], R27 ;  /* 0x0017301b01007387 */ /* 0x0001e80000100800 */
[----:B0-----:R-:W3:Y:S02]  /*29870*/  LDL.LU.64 R26, [R1+0xc8] ;  /* 0x0000c800011a7983 */ /* 0x001ee40000300a00 */
[----:B---3--:R-:W-:Y:S01]  /*29880*/  HMMA.16816.F32.BF16 R12, R20, R26, R4 ;  /* 0x0000001a140c723c */ /* 0x008fe20000041804 */
[----:B------:R-:W-:-:S02]  /*29890*/  IMAD.MOV.U32 R5, RZ, RZ, R26 ;  /* 0x000000ffff057224 */ /* 0x000fc400078e001a */
[----:B------:R-:W-:-:S15]  /*298a0*/  IMAD.MOV.U32 R4, RZ, RZ, R27 ;  /* 0x000000ffff047224 */ /* 0x000fde00078e001b */
[----:B------:R-:W-:Y:S01]  /*298b0*/  NOP ;  /* 0x0000000000007918 */ /* 0x000fe20000000000 */
[----:B------:R-:W-:Y:S02]  /*298c0*/  IMAD.MOV.U32 R25, RZ, RZ, R15 ;  /* 0x000000ffff197224 */ /* 0x000fe400078e000f */
[----:B------:R-:W-:Y:S02]  /*298d0*/  IMAD.MOV.U32 R24, RZ, RZ, R14 ;  /* 0x000000ffff187224 */ /* 0x000fe400078e000e */
[----:B------:R-:W-:Y:S02]  /*298e0*/  IMAD.MOV.U32 R2, RZ, RZ, R13 ;  /* 0x000000ffff027224 */ /* 0x000fe400078e000d */
[----:B------:R-:W-:Y:S01]  /*298f0*/  IMAD.MOV.U32 R26, RZ, RZ, R12 ;  /* 0x000000ffff1a7224 */ /* 0x000fe200078e000c */
[----:B------:R-:W3:Y:S04]  /*29900*/  LDL.LU.64 R14, [R1+0x18f0] ;  /* 0x0018f000010e7983 */ /* 0x000ee80000300a00 */
[----:B------:R-:W-:Y:S04]  /*29910*/  STL [R1+0x174c], R25 ;  /* 0x00174c1901007387 */ /* 0x000fe80000100800 */
[----:B------:R0:W-:Y:S04]  /*29920*/  STL [R1+0x1748], R24 ;  /* 0x0017481801007387 */ /* 0x0001e80000100800 */
[----:B------:R-:W-:Y:S04]  /*29930*/  STL [R1+0x1744], R2 ;  /* 0x0017440201007387 */ /* 0x000fe80000100800 */
[----:B------:R1:W-:Y:S04]  /*29940*/  STL [R1+0x1740], R26 ;  /* 0x0017401a01007387 */ /* 0x0003e80000100800 */
[----:B0-----:R-:W3:Y:S04]  /*29950*/  LDL.LU R24, [R1+0x2c0] ;  /* 0x0002c00001187983 */ /* 0x001ee80000300800 */
[----:B------:R-:W3:Y:S04]  /*29960*/  LDL.LU R25, [R1+0x2c4] ;  /* 0x0002c40001197983 */ /* 0x000ee80000300800 */
[----:B-1----:R-:W3:Y:S04]  /*29970*/  LDL.LU R26, [R1+0x2c8] ;  /* 0x0002c800011a7983 */ /* 0x002ee80000300800 */
[----:B------:R-:W3:Y:S01]  /*29980*/  LDL.LU R27, [R1+0x2cc] ;  /* 0x0002cc00011b7983 */ /* 0x000ee20000300800 */
[----:B--2---:R-:W-:-:S02]  /*29990*/  IMAD.MOV.U32 R28, RZ, RZ, R11 ;  /* 0x000000ffff1c7224 */ /* 0x004fc400078e000b */
[----:B------:R-:W-:Y:S01]  /*299a0*/  IMAD.MOV.U32 R13, RZ, RZ, R10 ;  /* 0x000000ffff0d7224 */ /* 0x000fe200078e000a */
[----:B------:R-:W2:Y:S01]  /*299b0*/  LDL.LU.64 R8, [R1+0x18e8] ;  /* 0x0018e80001087983 */ /* 0x000ea20000300a00 */
[----:B---3--:R-:W-:Y:S03]  /*299c0*/  HMMA.16816.F32.BF16 R24, R20, R10, R24 ;  /* 0x0000000a1418723c */ /* 0x008fe60000041818 */
[----:B------:R-:W3:Y:S04]  /*299d0*/  LDL.LU.64 R10, [R1+0x98] ;  /* 0x00009800010a7983 */ /* 0x000ee80000300a00 */
[----:B------:R-:W-:Y:S04]  /*299e0*/  STL [R1+0x1880], R28 ;  /* 0x0018801c01007387 */ /* 0x000fe80000100800 */
[----:B------:R-:W-:Y:S08]  /*299f0*/  STL [R1+0x187c], R13 ;  /* 0x00187c0d01007387 */ /* 0x000ff00000100800 */
[----:B------:R-:W-:Y:S01]  /*29a00*/  IMAD.MOV.U32 R29, RZ, RZ, R26 ;  /* 0x000000ffff1d7224 */ /* 0x000fe200078e001a */
[----:B------:R0:W-:Y:S04]  /*29a10*/  STL [R1+0x175c], R27 ;  /* 0x00175c1b01007387 */ /* 0x0001e80000100800 */
[----:B0-----:R-:W4:Y:S01]  /*29a20*/  LDL.LU.64 R26, [R1+0xa8] ;  /* 0x0000a800011a7983 */ /* 0x001f220000300a00 */
[----:B------:R-:W-:-:S02]  /*29a30*/  IMAD.MOV.U32 R0, RZ, RZ, R25 ;  /* 0x000000ffff007224 */ /* 0x000fc400078e0019 */
[----:B------:R-:W-:Y:S01]  /*29a40*/  IMAD.MOV.U32 R3, RZ, RZ, R24 ;  /* 0x000000ffff037224 */ /* 0x000fe200078e0018 */
[----:B------:R0:W-:Y:S04]  /*29a50*/  STL [R1+0x1758], R29 ;  /* 0x0017581d01007387 */ /* 0x0001e80000100800 */
[----:B------:R-:W-:Y:S04]  /*29a60*/  STL [R1+0x1754], R0 ;  /* 0x0017540001007387 */ /* 0x000fe80000100800 */
[----:B------:R-:W-:Y:S01]  /*29a70*/  STL [R1+0x1750], R3 ;  /* 0x0017500301007387 */ /* 0x000fe20000100800 */
[----:B----4-:R-:W-:Y:S01]  /*29a80*/  HMMA.16816.F32.BF16 R16, R20, R26, R16 ;  /* 0x0000001a1410723c */ /* 0x010fe20000041810 */
[----:B0-----:R-:W-:-:S02]  /*29a90*/  IMAD.MOV.U32 R29, RZ, RZ, R27 ;  /* 0x000000ffff1d7224 */ /* 0x001fc400078e001b */
[----:B------:R-:W-:Y:S02]  /*29aa0*/  IMAD.MOV.U32 R12, RZ, RZ, R26 ;  /* 0x000000ffff0c7224 */ /* 0x000fe400078e001a */
[----:B------:R-:W-:Y:S01]  /*29ab0*/  IMAD.MOV.U32 R27, RZ, RZ, R4 ;  /* 0x000000ffff1b7224 */ /* 0x000fe200078e0004 */
[----:B------:R-:W-:Y:S04]  /*29ac0*/  STL [R1+0x1888], R29 ;  /* 0x0018881d01007387 */ /* 0x000fe80000100800 */
[----:B------:R-:W-:Y:S09]  /*29ad0*/  STL [R1+0x1884], R12 ;  /* 0x0018840c01007387 */ /* 0x000ff20000100800 */
[----:B------:R-:W-:-:S02]  /*29ae0*/  IMAD.MOV.U32 R26, RZ, RZ, R19 ;  /* 0x000000ffff1a7224 */ /* 0x000fc400078e0013 */
[----:B------:R-:W-:Y:S02]  /*29af0*/  IMAD.MOV.U32 R25, RZ, RZ, R16 ;  /* 0x000000ffff197224 */ /* 0x000fe400078e0010 */
[----:B------:R-:W-:Y:S01]  /*29b00*/  IMAD.MOV.U32 R24, RZ, RZ, R17 ;  /* 0x000000ffff187224 */ /* 0x000fe200078e0011 */
[----:B------:R0:W-:Y:S04]  /*29b10*/  STL [R1+0x17b8], R26 ;  /* 0x0017b81a01007387 */ /* 0x0001e80000100800 */
[----:B------:R1:W-:Y:S01]  /*29b20*/  STL.64 [R1+0x17b0], R24 ;  /* 0x0017b01801007387 */ /* 0x0003e20000100a00 */
[----:B0-----:R-:W-:-:S05]  /*29b30*/  IMAD.MOV.U32 R26, RZ, RZ, R5 ;  /* 0x000000ffff1a7224 */ /* 0x001fca00078e0005 */
[----:B------:R0:W-:Y:S04]  /*29b40*/  STL.64 [R1+0x1890], R26 ;  /* 0x0018901a01007387 */ /* 0x0001e80000100a00 */
[----:B-1----:R-:W4:Y:S04]  /*29b50*/  LDL.LU R24, [R1+0x260] ;  /* 0x0002600001187983 */ /* 0x002f280000300800 */
[----:B------:R-:W4:Y:S01]  /*29b60*/  LDL.LU R25, [R1+0x264] ;  /* 0x0002640001197983 */ /* 0x000f220000300800 */
[----:B------:R-:W-:-:S03]  /*29b70*/  IMAD.MOV.U32 R2, RZ, RZ, R18 ;  /* 0x000000ffff027224 */ /* 0x000fc600078e0012 */
        /* <DEDUP_REMOVED lines=11> */
[----:B------:R-:W-:Y:S04]  /*29c30*/  STL.64 [R1+0x18c8], R16 ;  /* 0x0018c81001007387 */ /* 0x000fe80000100a00 */
[----:B0-----:R-:W2:Y:S04]  /*29c40*/  LDL.LU.64 R18, [R1+0x88] ;  /* 0x0000880001127983 */ /* 0x001ea80000300a00 */
[----:B------:R0:W-:Y:S04]  /*29c50*/  STL.64 [R1+0x18a0], R26 ;  /* 0x0018a01a01007387 */ /* 0x0001e80000100a00 */
[----:B----4-:R1:W-:Y:S01]  /*29c60*/  STL.64 [R1+0x1898], R24 ;  /* 0x0018981801007387 */ /* 0x0103e20000100a00 */
[----:B0-----:R-:W-:-:S02]  /*29c70*/  IMAD.MOV.U32 R26, RZ, RZ, R9 ;  /* 0x000000ffff1a7224 */ /* 0x001fc400078e0009 */
[----:B------:R-:W-:-:S05]  /*29c80*/  IMAD.MOV.U32 R27, RZ, RZ, R8 ;  /* 0x000000ffff1b7224 */ /* 0x000fca00078e0008 */
[----:B------:R0:W-:Y:S04]  /*29c90*/  STL.64 [R1+0x18d8], R26 ;  /* 0x0018d81a01007387 */ /* 0x0001e80000100a00 */
[----:B-1----:R-:W4:Y:S04]  /*29ca0*/  LDL.LU R24, [R1+0x2a0] ;  /* 0x0002a00001187983 */ /* 0x002f280000300800 */
[----:B------:R-:W4:Y:S04]  /*29cb0*/  LDL.LU R25, [R1+0x2a4] ;  /* 0x0002a40001197983 */ /* 0x000f280000300800 */
[----:B0-----:R-:W4:Y:S04]  /*29cc0*/  LDL.LU R26, [R1+0x2a8] ;  /* 0x0002a800011a7983 */ /* 0x001f280000300800 */
[----:B------:R-:W4:Y:S04]  /*29cd0*/  LDL.LU R27, [R1+0x2ac] ;  /* 0x0002ac00011b7983 */ /* 0x000f280000300800 */
[----:B------:R-:W2:Y:S01]  /*29ce0*/  LDL.LU R9, [R1+0x18e0] ;  /* 0x0018e00001097983 */ /* 0x000ea20000300800 */
[----:B---3--:R-:W-:-:S02]  /*29cf0*/  IMAD.MOV.U32 R28, RZ, RZ, R10 ;  /* 0x000000ffff1c7224 */ /* 0x008fc400078e000a */
[----:B------:R-:W-:Y:S01]  /*29d00*/  IMAD.MOV.U32 R13, RZ, RZ, R11 ;  /* 0x000000ffff0d7224 */ /* 0x000fe200078e000b */
[----:B----4-:R-:W-:-:S15]  /*29d10*/  HMMA.16816.F32.BF16 R24, R20, R10, R24 ;  /* 0x0000000a1418723c */ /* 0x010fde0000041818 */
[----:B------:R-:W-:-:S04]  /*29d20*/  NOP ;  /* 0x0000000000007918 */ /* 0x000fc80000000000 */
[----:B------:R-:W-:Y:S02]  /*29d30*/  IMAD.MOV.U32 R10, RZ, RZ, R26 ;  /* 0x000000ffff0a7224 */ /* 0x000fe400078e001a */
[----:B------:R-:W-:-:S05]  /*29d40*/  IMAD.MOV.U32 R11, RZ, RZ, R27 ;  /* 0x000000ffff0b7224 */ /* 0x000fca00078e001b */
[----:B------:R-:W-:Y:S04]  /*29d50*/  STL.64 [R1+0x1790], R10 ;  /* 0x0017900a01007387 */ /* 0x000fe80000100a00 */
[----:B--2---:R0:W-:Y:S04]  /*29d60*/  STL [R1+0x1788], R9 ;  /* 0x0017880901007387 */ /* 0x0041e80000100800 */
[----:B------:R-:W2:Y:S04]  /*29d70*/  LDL.LU R8, [R1+0x250] ;  /* 0x0002500001087983 */ /* 0x000ea80000300800 */
[----:B0-----:R-:W2:Y:S04]  /*29d80*/  LDL.LU R9, [R1+0x254] ;  /* 0x0002540001097983 */ /* 0x001ea80000300800 */
[----:B------:R-:W3:Y:S04]  /*29d90*/  LDL.LU R10, [R1+0x258] ;  /* 0x00025800010a7983 */ /* 0x000ee80000300800 */
[----:B------:R-:W3:Y:S01]  /*29da0*/  LDL.LU R11, [R1+0x25c] ;  /* 0x00025c00010b7983 */ /* 0x000ee20000300800 */
[----:B------:R-:W-:Y:S01]  /*29db0*/  MOV R0, R24 ;  /* 0x0000001800007202 */ /* 0x000fe20000000f00 */
[----:B------:R-:W-:-:S02]  /*29dc0*/  IMAD.MOV.U32 R3, RZ, RZ, R25 ;  /* 0x000000ffff037224 */ /* 0x000fc400078e0019 */
[----:B------:R-:W-:Y:S01]  /*29dd0*/  HMMA.16816.F32.BF16 R24, R20, R18, R4 ;  /* 0x000000121418723c */ /* 0x000fe20000041804 */
[----:B------:R-:W-:Y:S02]  /*29de0*/  IMAD.MOV.U32 R29, RZ, RZ, R18 ;  /* 0x000000ffff1d7224 */ /* 0x000fe400078e0012 */
[----:B------:R-:W-:-:S15]  /*29df0*/  IMAD.MOV.U32 R12, RZ, RZ, R19 ;  /* 0x000000ffff0c7224 */ /* 0x000fde00078e0013 */
[----:B------:R-:W-:Y:S01]  /*29e00*/  NOP ;  /* 0x0000000000007918 */ /* 0x000fe20000000000 */
[----:B------:R-:W-:Y:S02]  /*29e10*/  IMAD.MOV.U32 R5, RZ, RZ, R26 ;  /* 0x000000ffff057224 */ /* 0x000fe400078e001a */
[----:B------:R-:W-:Y:S01]  /*29e20*/  IMAD.MOV.U32 R4, RZ, RZ, R27 ;  /* 0x000000ffff047224 */ /* 0x000fe200078e001b */
[----:B---3--:R-:W-:Y:S04]  /*29e30*/  STL.64 [R1+0x18b0], R10 ;  /* 0x0018b00a01007387 */ /* 0x008fe80000100a00 */
[----:B--2---:R0:W-:Y:S04]  /*29e40*/  STL.64 [R1+0x18a8], R8 ;  /* 0x0018a80801007387 */ /* 0x0041e80000100a00 */
[----:B0-----:R-:W2:Y:S04]  /*29e50*/  LDL.LU R8, [R1+0x270] ;  /* 0x0002700001087983 */ /* 0x001ea80000300800 */
[----:B------:R-:W2:Y:S04]  /*29e60*/  LDL.LU R9, [R1+0x274] ;  /* 0x0002740001097983 */ /* 0x000ea80000300800 */
[----:B------:R-:W2:Y:S04]  /*29e70*/  LDL.LU R10, [R1+0x278] ;  /* 0x00027800010a7983 */ /* 0x000ea80000300800 */
[----:B------:R-:W2:Y:S04]  /*29e80*/  LDL.LU R11, [R1+0x27c] ;  /* 0x00027c00010b7983 */ /* 0x000ea80000300800 */
[----:B------:R-:W2:Y:S04]  /*29e90*/  LDL.LU.64 R26, [R1+0x18d8] ;  /* 0x0018d800011a7983 */ /* 0x000ea80000300a00 */
[----:B------:R-:W3:Y:S04]  /*29ea0*/  LDL.LU.64 R18, [R1+0x18d0] ;  /* 0x0018d00001127983 */ /* 0x000ee80000300a00 */
[----:B------:R-:W3:Y:S02]  /*29eb0*/  LDL.LU.64 R16, [R1+0x18c8] ;  /* 0x0018c80001107983 */ /* 0x000ee40000300a00 */
[----:B---3--:R-:W-:Y:S02]  /*29ec0*/  HMMA.16816.F32.BF16 R20, R20, R14, R16 ;  /* 0x0000000e1414723c */ /* 0x008fe40000041810 */
[----:B------:R-:W2:Y:S04]  /*29ed0*/  LDL.LU.64 R18, [R1+0x18c0] ;  /* 0x0018c00001127983 */ /* 0x000ea80000300a00 */
[----:B------:R-:W2:Y:S01]  /*29ee0*/  LDL.LU.64 R16, [R1+0x18b8] ;  /* 0x0018b80001107983 */ /* 0x000ea20000300a00 */
[----:B------:R-:W-:-:S02]  /*29ef0*/  IMAD.MOV.U32 R7, RZ, RZ, R24 ;  /* 0x000000ffff077224 */ /* 0x000fc400078e0018 */
[----:B------:R-:W-:Y:S01]  /*29f00*/  IMAD.MOV.U32 R6, RZ, RZ, R25 ;  /* 0x000000ffff067224 */ /* 0x000fe200078e0019 */
[----:B------:R-:W-:Y:S09]  /*29f10*/  STL.64 [R1+0x1810], R14 ;  /* 0x0018100e01007387 */ /* 0x000ff20000100a00 */
[----:B------:R0:W-:Y:S04]  /*29f20*/  STL.64 [R1+0x1678], R22 ;  /* 0x0016781601007387 */ /* 0x0001e80000100a00 */
[----:B------:R-:W-:Y:S04]  /*29f30*/  STL.64 [R1+0x1670], R20 ;  /* 0x0016701401007387 */ /* 0x000fe80000100a00 */
[----:B0-----:R-:W3:Y:S04]  /*29f40*/  LDL.LU R22, [R1+0xd8] ;  /* 0x0000d80001167983 */ /* 0x001ee80000300800 */
[----:B------:R-:W3:Y:S01]  /*29f50*/  LDL.LU R23, [R1+0xdc] ;  /* 0x0000dc0001177983 */ /* 0x000ee20000300800 */
[----:B--2---:R-:W-:Y:S03]  /*29f60*/  HMMA.16816.F32.BF16 R24, R16, R26, R8 ;  /* 0x0000001a1018723c */ /* 0x004fe60000041808 */
[----:B------:R-:W2:Y:S04]  /*29f70*/  LDL.LU.64 R10, [R1+0x18b0] ;  /* 0x0018b000010a7983 */ /* 0x000ea80000300a00 */
[----:B------:R-:W2:-:S12]  /*29f80*/  LDL.LU.64 R8, [R1+0x18a8] ;  /* 0x0018a80001087983 */ /* 0x000e980000300a00 */
[----:B------:R-:W-:Y:S04]  /*29f90*/  STL.64 [R1+0x310], R24 ;  /* 0x0003101801007387 */ /* 0x000fe80000100a00 */
[----:B------:R0:W-:Y:S04]  /*29fa0*/  STL.64 [R1+0x318], R26 ;  /* 0x0003181a01007387 */ /* 0x0001e80000100a00 */
[----:B0-----:R-:W3:Y:S04]  /*29fb0*/  LDL.LU.64 R26, [R1+0x18a0] ;  /* 0x0018a000011a7983 */ /* 0x001ee80000300a00 */
[----:B------:R-:W3:Y:S02]  /*29fc0*/  LDL.LU.64 R24, [R1+0x1898] ;  /* 0x0018980001187983 */ /* 0x000ee40000300a00 */
[----:B---3--:R-:W-:Y:S02]  /*29fd0*/  HMMA.16816.F32.BF16 R20, R16, R22, R24 ;  /* 0x000000161014723c */ /* 0x008fe40000041818 */
[----:B------:R-:W2:-:S15]  /*29fe0*/  LDL.LU.64 R26, [R1+0x1890] ;  /* 0x00189000011a7983 */ /* 0x000e9e0000300a00 */
[----:B------:R-:W-:Y:S02]  /*29ff0*/  NOP ;  /* 0x0000000000007918 */ /* 0x000fe40000000000 */
[----:B------:R-:W-:Y:S04]  /*2a000*/  STL.64 [R1+0x2c0], R20 ;  /* 0x0002c01401007387 */ /* 0x000fe80000100a00 */
[----:B------:R0:W-:Y:S02]  /*2a010*/  STL.64 [R1+0x2c8], R22 ;  /* 0x0002c81601007387 */ /* 0x0001e40000100a00 */
[----:B0-----:R-:W-:Y:S02]  /*2a020*/  IMAD.MOV.U32 R23, RZ, RZ, R4 ;  /* 0x000000ffff177224 */ /* 0x001fe400078e0004 */
[----:B------:R-:W-:Y:S02]  /*2a030*/  IMAD.MOV.U32 R22, RZ, RZ, R5 ;  /* 0x000000ffff167224 */ /* 0x000fe400078e0005 */
[----:B------:R-:W-:-:S02]  /*2a040*/  IMAD.MOV.U32 R21, RZ, RZ, R6 ;  /* 0x000000ffff157224 */ /* 0x000fc400078e0006 */
[----:B------:R-:W-:Y:S01]  /*2a050*/  IMAD.MOV.U32 R20, RZ, RZ, R7 ;  /* 0x000000ffff147224 */ /* 0x000fe200078e0007 */
[----:B--2---:R-:W-:-:S15]  /*2a060*/  HMMA.16816.F32.BF16 R8, R16, R26, R8 ;  /* 0x0000001a1008723c */ /* 0x004fde0000041808 */
[----:B------:R-:W-:-:S04]  /*2a070*/  NOP ;  /* 0x0000000000007918 */ /* 0x000fc80000000000 */
[----:B------:R0:W-:Y:S04]  /*2a080*/  STL.64 [R1+0x2b0], R8 ;  /* 0x0002b00801007387 */ /* 0x0001e80000100a00 */
[----:B------:R1:W-:Y:S04]  /*2a090*/  STL.64 [R1+0x2b8], R10 ;  /* 0x0002b80a01007387 */ /* 0x0003e80000100a00 */
[----:B------:R-:W2:Y:S04]  /*2a0a0*/  LDL.LU R4, [R1+0x170] ;  /* 0x0001700001047983 */ /* 0x000ea80000300800 */
[----:B------:R-:W2:Y:S04]  /*2a0b0*/  LDL.LU R5, [R1+0x174] ;  /* 0x0001740001057983 */ /* 0x000ea80000300800 */
[----:B------:R-:W3:Y:S04]  /*2a0c0*/  LDL.LU R6, [R1+0x178] ;  /* 0x0001780001067983 */ /* 0x000ee80000300800 */
[----:B------:R-:W3:Y:S04]  /*2a0d0*/  LDL.LU R7, [R1+0x17c] ;  /* 0x00017c0001077983 */ /* 0x000ee80000300800 */
[----:B0-----:R-:W4:Y:S04]  /*2a0e0*/  LDL.LU R8, [R1+0x190] ;  /* 0x0001900001087983 */ /* 0x001f280000300800 */
[----:B------:R-:W4:Y:S04]  /*2a0f0*/  LDL.LU R9, [R1+0x194] ;  /* 0x0001940001097983 */ /* 0x000f280000300800 */
[----:B-1----:R-:W2:Y:S04]  /*2a100*/  LDL.LU R10, [R1+0x198] ;  /* 0x00019800010a7983 */ /* 0x002ea80000300800 */
[----:B------:R-:W2:Y:S04]  /*2a110*/  LDL.LU R11, [R1+0x19c] ;  /* 0x00019c00010b7983 */ /* 0x000ea80000300800 */
[----:B------:R-:W2:Y:S04]  /*2a120*/  LDL.64 R24, [R1+0x40] ;  /* 0x0000400001187983 */ /* 0x000ea80000100a00 */
[----:B--2---:R0:W-:Y:S04]  /*2a130*/  STL.64 [R1+0x17d0], R24 ;  /* 0x0017d01801007387 */ /* 0x0041e80000100a00 */
[----:B0-----:R-:W2:Y:S04]  /*2a140*/  LDL.64 R24, [R1+0x50] ;  /* 0x0000500001187983 */ /* 0x001ea80000100a00 */
[----:B--2---:R-:W-:Y:S04]  /*2a150*/  STL.64 [R1+0x17e8], R24 ;  /* 0x0017e81801007387 */ /* 0x004fe80000100a00 */
[----:B------:R-:W-:Y:S04]  /*2a160*/  STL.64 [R1+0x17a0], R10 ;  /* 0x0017a00a01007387 */ /* 0x000fe80000100a00 */
        /* <DEDUP_REMOVED lines=14> */
[----:B------:R-:W2:Y:S01]  /*2a250*/  LDL.LU R27, [R1+0x1ec] ;  /* 0x0001ec00011b7983 */ /* 0x000ea20000300800 */
[----:B------:R-:W-:-:S02]  /*2a260*/  IMAD.MOV.U32 R14, RZ, RZ, R29 ;  /* 0x000000ffff0e7224 */ /* 0x000fc400078e001d */
[----:B------:R-:W-:Y:S01]  /*2a270*/  IMAD.MOV.U32 R15, RZ, RZ, R12 ;  /* 0x000000ffff0f7224 */ /* 0x000fe200078e000c */
[----:B--2---:R-:W-:Y:S04]  /*2a280*/  STL.64 [R1+0x1820], R26 ;  /* 0x0018201a01007387 */ /* 0x004fe80000100a00 */
[----:B------:R-:W-:Y:S04]  /*2a290*/  STL.64 [R1+0x1818], R24 ;  /* 0x0018181801007387 */ /* 0x000fe80000100a00 */
[----:B------:R-:W2:Y:S04]  /*2a2a0*/  LDL.LU R29, [R1+0x1888] ;  /* 0x00188800011d7983 */ /* 0x000ea80000300800 */
[----:B------:R-:W3:Y:S04]  /*2a2b0*/  LDL.LU R12, [R1+0x1884] ;  /* 0x00188400010c7983 */ /* 0x000ee80000300800 */
[----:B------:R0:W-:Y:S02]  /*2a2c0*/  STL.64 [R1+0x1828], R14 ;  /* 0x0018280e01007387 */ /* 0x0001e40000100a00 */
[----:B0-----:R-:W-:-:S02]  /*2a2d0*/  IMAD.MOV.U32 R14, RZ, RZ, R28 ;  /* 0x000000ffff0e7224 */ /* 0x001fc400078e001c */
[----:B------:R-:W-:Y:S01]  /*2a2e0*/  IMAD.MOV.U32 R15, RZ, RZ, R13 ;  /* 0x000000ffff0f7224 */ /* 0x000fe200078e000d */
[----:B------:R-:W4:Y:S04]  /*2a2f0*/  LDL.LU R28, [R1+0x1880] ;  /* 0x00188000011c7983 */ /* 0x000f280000300800 */
[----:B------:R-:W4:Y:S04]  /*2a300*/  LDL.LU R13, [R1+0x187c] ;  /* 0x00187c00010d7983 */ /* 0x000f280000300800 */
[----:B------:R2:W-:Y:S04]  /*2a310*/  STL.64 [R1+0x1840], R14 ;  /* 0x0018400e01007387 */ /* 0x0005e80000100a00 */
[----:B------:R-:W4:Y:S04]  /*2a320*/  LDL.LU R24, [R1+0x210] ;  /* 0x0002100001187983 */ /* 0x000f280000300800 */
[----:B------:R-:W4:Y:S04]  /*2a330*/  LDL.LU R25, [R1+0x214] ;  /* 0x0002140001197983 */ /* 0x000f280000300800 */
[----:B------:R-:W4:Y:S04]  /*2a340*/  LDL.LU R26, [R1+0x218] ;  /* 0x00021800011a7983 */ /* 0x000f280000300800 */
[----:B------:R-:W4:Y:S01]  /*2a350*/  LDL.LU R27, [R1+0x21c] ;  /* 0x00021c00011b7983 */ /* 0x000f220000300800 */
[----:B--2---:R-:W-:-:S02]  /*2a360*/  IMAD.MOV.U32 R15, RZ, RZ, R29 ;  /* 0x000000ffff0f7224 */ /* 0x004fc400078e001d */
[----:B---3--:R-:W-:Y:S02]  /*2a370*/  IMAD.MOV.U32 R14, RZ, RZ, R12 ;  /* 0x000000ffff0e7224 */ /* 0x008fe400078e000c */
[----:B------:R-:W2:Y:S04]  /*2a380*/  LDL.LU R12, [R1+0x1878] ;  /* 0x00187800010c7983 */ /* 0x000ea80000300800 */
[----:B------:R-:W-:Y:S04]  /*2a390*/  STL.64 [R1+0x1858], R14 ;  /* 0x0018580e01007387 */ /* 0x000fe80000100a00 */
[----:B----4-:R-:W-:Y:S04]  /*2a3a0*/  STL.64 [R1+0x1838], R26 ;  /* 0x0018381a01007387 */ /* 0x010fe80000100a00 */
[----:B------:R0:W-:Y:S04]  /*2a3b0*/  STL.64 [R1+0x1830], R24 ;  /* 0x0018301801007387 */ /* 0x0001e80000100a00 */
[----:B0-----:R-:W3:Y:S04]  /*2a3c0*/  LDL.LU R24, [R1+0x220] ;  /* 0x0002200001187983 */ /* 0x001ee80000300800 */
[----:B------:R-:W3:Y:S04]  /*2a3d0*/  LDL.LU R25, [R1+0x224] ;  /* 0x0002240001197983 */ /* 0x000ee80000300800 */
[----:B------:R-:W4:Y:S04]  /*2a3e0*/  LDL.LU R26, [R1+0x228] ;  /* 0x00022800011a7983 */ /* 0x000f280000300800 */
[----:B------:R-:W4:Y:S01]  /*2a3f0*/  LDL.LU R27, [R1+0x22c] ;  /* 0x00022c00011b7983 */ /* 0x000f220000300800 */
[----:B------:R-:W-:-:S02]  /*2a400*/  IMAD.MOV.U32 R14, RZ, RZ, R13 ;  /* 0x000000ffff0e7224 */ /* 0x000fc400078e000d */
[----:B------:R-:W-:Y:S01]  /*2a410*/  IMAD.MOV.U32 R15, RZ, RZ, R28 ;  /* 0x000000ffff0f7224 */ /* 0x000fe200078e001c */
[----:B------:R-:W2:Y:S04]  /*2a420*/  LDL.LU R13, [R1+0x1874] ;  /* 0x00187400010d7983 */ /* 0x000ea80000300800 */
[----:B------:R-:W2:Y:S04]  /*2a430*/  LDL.LU R28, [R1+0x1870] ;  /* 0x00187000011c7983 */ /* 0x000ea80000300800 */
[----:B----4-:R-:W-:Y:S04]  /*2a440*/  STL.64 [R1+0x1850], R26 ;  /* 0x0018501a01007387 */ /* 0x010fe80000100a00 */
[----:B---3--:R0:W-:Y:S04]  /*2a450*/  STL.64 [R1+0x1848], R24 ;  /* 0x0018481801007387 */ /* 0x0081e80000100a00 */
[----:B0-----:R-:W3:Y:S04]  /*2a460*/  LDL.LU R24, [R1+0x230] ;  /* 0x0002300001187983 */ /* 0x001ee80000300800 */
[----:B------:R-:W3:Y:S04]  /*2a470*/  LDL.LU R25, [R1+0x234] ;  /* 0x0002340001197983 */ /* 0x000ee80000300800 */
[----:B------:R-:W4:Y:S04]  /*2a480*/  LDL.LU R26, [R1+0x238] ;  /* 0x00023800011a7983 */ /* 0x000f280000300800 */
[----:B------:R-:W4:Y:S04]  /*2a490*/  LDL.LU R27, [R1+0x23c] ;  /* 0x00023c00011b7983 */ /* 0x000f280000300800 */
[----:B----4-:R-:W-:Y:S04]  /*2a4a0*/  STL.64 [R1+0x1868], R26 ;  /* 0x0018681a01007387 */ /* 0x010fe80000100a00 */
[----:B---3--:R0:W-:Y:S04]  /*2a4b0*/  STL.64 [R1+0x1860], R24 ;  /* 0x0018601801007387 */ /* 0x0081e80000100a00 */
[----:B0-----:R-:W3:Y:S04]  /*2a4c0*/  LDL.LU R24, [R1+0x240] ;  /* 0x0002400001187983 */ /* 0x001ee80000300800 */
[----:B------:R-:W3:Y:S04]  /*2a4d0*/  LDL.LU R25, [R1+0x244] ;  /* 0x0002440001197983 */ /* 0x000ee80000300800 */
[----:B------:R-:W3:Y:S04]  /*2a4e0*/  LDL.LU R26, [R1+0x248] ;  /* 0x00024800011a7983 */ /* 0x000ee80000300800 */
[----:B------:R-:W3:Y:S04]  /*2a4f0*/  LDL.LU R27, [R1+0x24c] ;  /* 0x00024c00011b7983 */ /* 0x000ee80000300800 */
[----:B------:R-:W-:Y:S04]  /*2a500*/  STL.64 [R1+0x17c8], R10 ;  /* 0x0017c80a01007387 */ /* 0x000fe80000100a00 */
[----:B------:R0:W-:Y:S04]  /*2a510*/  STL.64 [R1+0x17c0], R8 ;  /* 0x0017c00801007387 */ /* 0x0001e80000100a00 */
[----:B0-----:R-:W4:Y:S04]  /*2a520*/  LDL.LU R8, [R1+0x1b0] ;  /* 0x0001b00001087983 */ /* 0x001f280000300800 */
[----:B------:R-:W4:Y:S04]  /*2a530*/  LDL.LU R9, [R1+0x1b4] ;  /* 0x0001b40001097983 */ /* 0x000f280000300800 */
[----:B------:R-:W2:Y:S04]  /*2a540*/  LDL.LU R10, [R1+0x1b8] ;  /* 0x0001b800010a7983 */ /* 0x000ea80000300800 */
[----:B------:R-:W2:Y:S04]  /*2a550*/  LDL.LU R11, [R1+0x1bc] ;  /* 0x0001bc00010b7983 */ /* 0x000ea80000300800 */
[----:B--2---:R-:W-:Y:S04]  /*2a560*/  STL.64 [R1+0x17e0], R10 ;  /* 0x0017e00a01007387 */ /* 0x004fe80000100a00 */
[----:B----4-:R0:W-:Y:S04]  /*2a570*/  STL.64 [R1+0x17d8], R8 ;  /* 0x0017d80801007387 */ /* 0x0101e80000100a00 */
[----:B0-----:R-:W2:Y:S04]  /*2a580*/  LDL.LU R8, [R1+0x1c0] ;  /* 0x0001c00001087983 */ /* 0x001ea80000300800 */
[----:B------:R-:W2:Y:S04]  /*2a590*/  LDL.LU R9, [R1+0x1c4] ;  /* 0x0001c40001097983 */ /* 0x000ea80000300800 */
[----:B------:R-:W2:Y:S04]  /*2a5a0*/  LDL.LU R10, [R1+0x1c8] ;  /* 0x0001c800010a7983 */ /* 0x000ea80000300800 */
[----:B------:R-:W2:Y:S04]  /*2a5b0*/  LDL.LU R11, [R1+0x1cc] ;  /* 0x0001cc00010b7983 */ /* 0x000ea80000300800 */
[----:B------:R-:W-:Y:S04]  /*2a5c0*/  STL.64 [R1+0x1770], R6 ;  /* 0x0017700601007387 */ /* 0x000fe80000100a00 */
[----:B------:R0:W-:Y:S04]  /*2a5d0*/  STL.64 [R1+0x1768], R4 ;  /* 0x0017680401007387 */ /* 0x0001e80000100a00 */
[----:B0-----:R-:W4:Y:S04]  /*2a5e0*/  LDL.LU R4, [R1+0x180] ;  /* 0x0001800001047983 */ /* 0x001f280000300800 */
[----:B------:R-:W4:Y:S04]  /*2a5f0*/  LDL.LU R5, [R1+0x184] ;  /* 0x0001840001057983 */ /* 0x000f280000300800 */
[----:B------:R-:W2:Y:S01]  /*2a600*/  LDL.LU R6, [R1+0x188] ;  /* 0x0001880001067983 */ /* 0x000ea20000300800 */
[----:B------:R-:W-:-:S05]  /*2a610*/  IMAD.MOV.U32 R7, RZ, RZ, R28 ;  /* 0x000000ffff077224 */ /* 0x000fca00078e001c */
[----:B--2---:R-:W-:Y:S04]  /*2a620*/  STL.64 [R1+0x1780], R6 ;  /* 0x0017800601007387 */ /* 0x004fe80000100a00 */
[----:B----4-:R0:W-:Y:S04]  /*2a630*/  STL.64 [R1+0x1778], R4 ;  /* 0x0017780401007387 */ /* 0x0101e80000100a00 */
[----:B0-----:R-:W2:Y:S04]  /*2a640*/  LDL.64 R4, [R1+0x20] ;  /* 0x0000200001047983 */ /* 0x001ea80000100a00 */
[----:B--2---:R0:W-:Y:S04]  /*2a650*/  STL.64 [R1+0x17a8], R4 ;  /* 0x0017a80401007387 */ /* 0x0041e80000100a00 */
[----:B0-----:R-:W2:Y:S04]  /*2a660*/  LDL.64 R4, [R1+0x30] ;  /* 0x0000300001047983 */ /* 0x001ea80000100a00 */
[----:B------:R-:W-:Y:S04]  /*2a670*/  STL.64 [R1+0x1688], R22 ;  /* 0x0016881601007387 */ /* 0x000fe80000100a00 */
[----:B------:R0:W-:Y:S02]  /*2a680*/  STL.64 [R1+0x1680], R20 ;  /* 0x0016801401007387 */ /* 0x0001e40000100a00 */
[----:B0-----:R-:W-:-:S02]  /*2a690*/  IMAD.MOV.U32 R20, RZ, RZ, R13 ;  /* 0x000000ffff147224 */ /* 0x001fc400078e000d */
[----:B------:R-:W-:Y:S02]  /*2a6a0*/  IMAD.MOV.U32 R21, RZ, RZ, R12 ;  /* 0x000000ffff157224 */ /* 0x000fe400078e000c */
[----:B---3--:R-:W-:Y:S01]  /*2a6b0*/  HMMA.16816.F32.BF16 R12, R16, R14, R24 ;  /* 0x0000000e100c723c */ /* 0x008fe20000041818 */
[----:B------:R-:W3:Y:S04]  /*2a6c0*/  LDL.LU.64 R26, [R1+0x1868] ;  /* 0x00186800011a7983 */ /* 0x000ee80000300a00 */
[----:B------:R-:W3:-:S14]  /*2a6d0*/  LDL.LU.64 R24, [R1+0x1860] ;  /* 0x0018600001187983 */ /* 0x000edc0000300a00 */
[----:B------:R-:W-:Y:S04]  /*2a6e0*/  STL.64 [R1+0x2a0], R12 ;  /* 0x0002a00c01007387 */ /* 0x000fe80000100a00 */
[----:B------:R0:W-:Y:S04]  /*2a6f0*/  STL.64 [R1+0x2a8], R14 ;  /* 0x0002a80e01007387 */ /* 0x0001e80000100a00 */
[----:B0-----:R-:W3:Y:S02]  /*2a700*/  LDL.LU.64 R14, [R1+0x1858] ;  /* 0x00185800010e7983 */ /* 0x001ee40000300a00 */
[----:B---3--:R-:W-:Y:S02]  /*2a710*/  HMMA.16816.F32.BF16 R12, R16, R14, R24 ;  /* 0x0000000e100c723c */ /* 0x008fe40000041818 */
[----:B------:R-:W3:Y:S04]  /*2a720*/  LDL.LU.64 R26, [R1+0x1850] ;  /* 0x00185000011a7983 */ /* 0x000ee80000300a00 */
[----:B------:R-:W3:-:S13]  /*2a730*/  LDL.LU.64 R24, [R1+0x1848] ;  /* 0x0018480001187983 */ /* 0x000eda0000300a00 */
        /* <DEDUP_REMOVED lines=17> */
[----:B------:R-:W3:Y:S04]  /*2a850*/  LDL.LU.64 R24, [R1+0x1800] ;  /* 0x0018000001187983 */ /* 0x000ee80000300a00 */
[----:B------:R-:W3:Y:S04]  /*2a860*/  LDL.LU.64 R14, [R1+0x17f8] ;  /* 0x0017f800010e7983 */ /* 0x000ee80000300a00 */
[----:B------:R-:W3:Y:S05]  /*2a870*/  LDL.LU.64 R12, [R1+0x17f0] ;  /* 0x0017f000010c7983 */ /* 0x000eea0000300a00 */
[----:B------:R0:W-:Y:S04]  /*2a880*/  STL.64 [R1+0x260], R16 ;  /* 0x0002601001007387 */ /* 0x0001e80000100a00 */
[----:B------:R-:W-:Y:S04]  /*2a890*/  STL.64 [R1+0x268], R18 ;  /* 0x0002681201007387 */ /* 0x000fe80000100a00 */
[----:B0-----:R-:W3:Y:S02]  /*2a8a0*/  LDL.LU.64 R16, [R1+0x60] ;  /* 0x0000600001107983 */ /* 0x001ee40000300a00 */
[----:B---3--:R-:W-:-:S15]  /*2a8b0*/  HMMA.16816.F32.BF16 R24, R12, R16, R24 ;  /* 0x000000100c18723c */ /* 0x008fde0000041818 */
        /* <DEDUP_REMOVED lines=8> */
[----:B------:R-:W-:Y:S04]  /*2a940*/  STL.64 [R1+0x240], R8 ;  /* 0x0002400801007387 */ /* 0x000fe80000100a00 */
[----:B------:R0:W-:Y:S04]  /*2a950*/  STL.64 [R1+0x248], R10 ;  /* 0x0002480a01007387 */ /* 0x0001e80000100a00 */
[----:B0-----:R-:W3:Y:S04]  /*2a960*/  LDL.LU.64 R10, [R1+0x17e0] ;  /* 0x0017e000010a7983 */ /* 0x001ee80000300a00 */
[----:B------:R-:W3:Y:S04]  /*2a970*/  LDL.LU.64 R8, [R1+0x17d8] ;  /* 0x0017d80001087983 */ /* 0x000ee80000300a00 */
[----:B------:R-:W3:Y:S02]  /*2a980*/  LDL.LU.64 R24, [R1+0x17d0] ;  /* 0x0017d00001187983 */ /* 0x000ee40000300a00 */
[----:B---3--:R-:W-:-:S15]  /*2a990*/  HMMA.16816.F32.BF16 R8, R12, R24, R8 ;  /* 0x000000180c08723c */ /* 0x008fde0000041808 */
[----:B------:R-:W-:-:S04]  /*2a9a0*/  NOP ;  /* 0x0000000000007918 */ /* 0x000fc80000000000 */
[----:B------:R-:W-:Y:S04]  /*2a9b0*/  STL.64 [R1+0x230], R8 ;  /* 0x0002300801007387 */ /* 0x000fe80000100a00 */
[----:B------:R0:W-:Y:S04]  /*2a9c0*/  STL.64 [R1+0x238], R10 ;  /* 0x0002380a01007387 */ /* 0x0001e80000100a00 */
[----:B0-----:R-:W3:Y:S04]  /*2a9d0*/  LDL.LU.64 R10, [R1+0x17c8] ;  /* 0x0017c800010a7983 */ /* 0x001ee80000300a00 */
[----:B------:R-:W3:Y:S01]  /*2a9e0*/  LDL.LU.64 R8, [R1+0x17c0] ;  /* 0x0017c00001087983 */ /* 0x000ee20000300a00 */
[----:B------:R-:W-:-:S02]  /*2a9f0*/  IMAD.MOV.U32 R23, RZ, RZ, R24 ;  /* 0x000000ffff177224 */ /* 0x000fc400078e0018 */
[----:B------:R-:W-:Y:S01]  /*2aa00*/  IMAD.MOV.U32 R22, RZ, RZ, R25 ;  /* 0x000000ffff167224 */ /* 0x000fe200078e0019 */
[----:B------:R-:W4:Y:S04]  /*2aa10*/  LDL.LU R26, [R1+0x17b8] ;  /* 0x0017b800011a7983 */ /* 0x000f280000300800 */
[----:B------:R-:W4:Y:S01]  /*2aa20*/  LDL.LU.64 R24, [R1+0x17b0] ;  /* 0x0017b00001187983 */ /* 0x000f220000300a00 */
[----:B--2---:R-:W-:Y:S02]  /*2aa30*/  IMAD.MOV.U32 R27, RZ, RZ, R4 ;  /* 0x000000ffff1b7224 */ /* 0x004fe400078e0004 */
[----:B------:R-:W-:Y:S01]  /*2aa40*/  IMAD.MOV.U32 R29, RZ, RZ, R5 ;  /* 0x000000ffff1d7224 */ /* 0x000fe200078e0005 */
[----:B---3--:R-:W-:Y:S01]  /*2aa50*/  HMMA.16816.F32.BF16 R8, R12, R4, R8 ;  /* 0x000000040c08723c */ /* 0x008fe20000041808 */
[----:B------:R-:W2:-:S15]  /*2aa60*/  LDL.LU.64 R4, [R1+0x17a8] ;  /* 0x0017a80001047983 */ /* 0x000e9e0000300a00 */
[----:B------:R-:W-:-:S03]  /*2aa70*/  NOP ;  /* 0x0000000000007918 */ /* 0x000fc60000000000 */
[----:B------:R-:W-:Y:S04]  /*2aa80*/  STL.64 [R1+0x220], R8 ;  /* 0x0002200801007387 */ /* 0x000fe80000100a00 */
[----:B------:R0:W-:Y:S01]  /*2aa90*/  STL [R1+0x228], R10 ;  /* 0x0002280a01007387 */ /* 0x0001e20000100800 */
[----:B------:R-:W-:-:S03]  /*2aaa0*/  IMAD.MOV.U32 R28, RZ, RZ, R11 ;  /* 0x000000ffff1c7224 */ /* 0x000fc600078e000b */
[----:B0-----:R-:W3:Y:S04]  /*2aab0*/  LDL.LU.64 R10, [R1+0x17a0] ;  /* 0x0017a000010a7983 */ /* 0x001ee80000300a00 */
[----:B------:R-:W3:Y:S04]  /*2aac0*/  LDL.LU.64 R8, [R1+0x1798] ;  /* 0x0017980001087983 */ /* 0x000ee80000300a00 */
[----:B------:R2:W-:Y:S02]  /*2aad0*/  STL [R1+0x1528], R28 ;  /* 0x0015281c01007387 */ /* 0x0005e40000100800 */
[----:B--2---:R-:W-:Y:S01]  /*2aae0*/  IMAD.MOV.U32 R28, RZ, RZ, R5 ;  /* 0x000000ffff1c7224 */ /* 0x004fe200078e0005 */
[----:B---3--:R-:W-:-:S15]  /*2aaf0*/  HMMA.16816.F32.BF16 R8, R12, R4, R8 ;  /* 0x000000040c08723c */ /* 0x008fde0000041808 */
[----:B------:R-:W-:-:S04]  /*2ab00*/  NOP ;  /* 0x0000000000007918 */ /* 0x000fc80000000000 */
[----:B------:R-:W-:Y:S04]  /*2ab10*/  STL.64 [R1+0x210], R8 ;  /* 0x0002100801007387 */ /* 0x000fe80000100a00 */
[----:B------:R0:W-:Y:S04]  /*2ab20*/  STL.64 [R1+0x218], R10 ;  /* 0x0002180a01007387 */ /* 0x0001e80000100a00 */
[----:B0-----:R-:W2:Y:S04]  /*2ab30*/  LDL.LU.64 R10, [R1+0x1790] ;  /* 0x00179000010a7983 */ /* 0x001ea80000300a00 */
[----:B------:R-:W3:Y:S01]  /*2ab40*/  LDL.LU R9, [R1+0x1788] ;  /* 0x0017880001097983 */ /* 0x000ee20000300800 */
        /* <DEDUP_REMOVED lines=8> */
[----:B------:R-:W3:Y:S04]  /*2abd0*/  LDL.LU.64 R4, [R1+0x1768] ;  /* 0x0017680001047983 */ /* 0x000ee80000300a00 */
[----:B------:R0:W-:Y:S02]  /*2abe0*/  STL.64 [R1+0x1698], R20 ;  /* 0x0016981401007387 */ /* 0x0001e40000100a00 */
[----:B0-----:R-:W-:-:S02]  /*2abf0*/  IMAD.MOV.U32 R20, RZ, RZ, R8 ;  /* 0x000000ffff147224 */ /* 0x001fc400078e0008 */
[----:B------:R-:W3:Y:S01]  /*2ac00*/  LDL.LU R8, [R1+0x1760] ;  /* 0x0017600001087983 */ /* 0x000ee20000300800 */
[----:B------:R-:W-:-:S05]  /*2ac10*/  IMAD.MOV.U32 R21, RZ, RZ, R28 ;  /* 0x000000ffff157224 */ /* 0x000fca00078e001c */
[----:B------:R0:W-:Y:S02]  /*2ac20*/  STL.64 [R1+0x16b0], R20 ;  /* 0x0016b01401007387 */ /* 0x0001e40000100a00 */
[----:B0-----:R-:W-:Y:S02]  /*2ac30*/  IMAD.MOV.U32 R20, RZ, RZ, R27 ;  /* 0x000000ffff147224 */ /* 0x001fe400078e001b */
[----:B------:R-:W-:Y:S01]  /*2ac40*/  IMAD.MOV.U32 R21, RZ, RZ, R29 ;  /* 0x000000ffff157224 */ /* 0x000fe200078e001d */
[----:B------:R-:W2:Y:S04]  /*2ac50*/  LDL.LU R27, [R1+0x175c] ;  /* 0x00175c00011b7983 */ /* 0x000ea80000300800 */
[----:B------:R-:W2:Y:S04]  /*2ac60*/  LDL.LU R29, [R1+0x1758] ;  /* 0x00175800011d7983 */ /* 0x000ea80000300800 */
[----:B------:R0:W-:Y:S02]  /*2ac70*/  STL.64 [R1+0x16c8], R20 ;  /* 0x0016c81401007387 */ /* 0x0001e40000100a00 */
[----:B0-----:R-:W-:-:S02]  /*2ac80*/  IMAD.MOV.U32 R20, RZ, RZ, R23 ;  /* 0x000000ffff147224 */ /* 0x001fc400078e0017 */
[----:B------:R-:W-:-:S05]  /*2ac90*/  IMAD.MOV.U32 R21, RZ, RZ, R22 ;  /* 0x000000ffff157224 */ /* 0x000fca00078e0016 */
[----:B------:R0:W-:Y:S02]  /*2aca0*/  STL.64 [R1+0x16e0], R20 ;  /* 0x0016e01401007387 */ /* 0x0001e40000100a00 */
[----:B0-----:R-:W-:Y:S01]  /*2acb0*/  MOV R20, R19 ;  /* 0x0000001300147202 */ /* 0x001fe20000000f00 */
[----:B------:R-:W-:-:S05]  /*2acc0*/  IMAD.MOV.U32 R21, RZ, RZ, R18 ;  /* 0x000000ffff157224 */ /* 0x000fca00078e0012 */
[----:B------:R3:W-:Y:S02]  /*2acd0*/  STL.64 [R1+0x16f8], R20 ;  /* 0x0016f81401007387 */ /* 0x0007e40000100a00 */
[----:B---3--:R-:W-:Y:S02]  /*2ace0*/  HMMA.16816.F32.BF16 R20, R12, R8, R4 ;  /* 0x000000080c14723c */ /* 0x008fe40000041804 */
[----:B------:R-:W3:-:S15]  /*2acf0*/  LDL.LU R4, [R1+0x160] ;  /* 0x0001600001047983 */ /* 0x000ede0000300800 */
[----:B------:R-:W-:Y:S02]  /*2ad00*/  NOP ;  /* 0x0000000000007918 */ /* 0x000fe40000000000 */
[----:B------:R0:W-:Y:S04]  /*2ad10*/  STL.64 [R1+0x1f0], R20 ;  /* 0x0001f01401007387 */ /* 0x0001e80000100a00 */
[----:B------:R1:W-:Y:S04]  /*2ad20*/  STL.64 [R1+0x1f8], R22 ;  /* 0x0001f81601007387 */ /* 0x0003e80000100a00 */
[----:B------:R-:W3:Y:S04]  /*2ad30*/  LDL.LU R5, [R1+0x164] ;  /* 0x0001640001057983 */ /* 0x000ee80000300800 */
[----:B------:R-:W3:Y:S04]  /*2ad40*/  LDL.LU R6, [R1+0x168] ;  /* 0x0001680001067983 */ /* 0x000ee80000300800 */
[----:B------:R-:W3:Y:S04]  /*2ad50*/  LDL.LU R7, [R1+0x16c] ;  /* 0x00016c0001077983 */ /* 0x000ee80000300800 */
[----:B0-----:R-:W3:Y:S04]  /*2ad60*/  LDL.LU R20, [R1+0x150] ;  /* 0x0001500001147983 */ /* 0x001ee80000300800 */
[----:B------:R-:W3:Y:S04]  /*2ad70*/  LDL.LU R21, [R1+0x154] ;  /* 0x0001540001157983 */ /* 0x000ee80000300800 */
[----:B-1----:R-:W3:Y:S04]  /*2ad80*/  LDL.LU R22, [R1+0x158] ;  /* 0x0001580001167983 */ /* 0x002ee80000300800 */
[----:B------:R-:W3:Y:S04]  /*2ad90*/  LDL.LU R23, [R1+0x15c] ;  /* 0x00015c0001177983 */ /* 0x000ee80000300800 */
[----:B------:R0:W-:Y:S02]  /*2ada0*/  STL.64 [R1+0x1690], R8 ;  /* 0x0016900801007387 */ /* 0x0001e40000100a00 */
[----:B0-----:R-:W-:-:S02]  /*2adb0*/  IMAD.MOV.U32 R8, RZ, RZ, R0 ;  /* 0x000000ffff087224 */ /* 0x001fc400078e0000 */
[----:B------:R-:W-:Y:S01]  /*2adc0*/  IMAD.MOV.U32 R9, RZ, RZ, R3 ;  /* 0x000000ffff097224 */ /* 0x000fe200078e0003 */
[----:B------:R-:W3:Y:S04]  /*2add0*/  LDL.LU R0, [R1+0x1754] ;  /* 0x0017540001007983 */ /* 0x000ee80000300800 */
[----:B------:R-:W3:Y:S04]  /*2ade0*/  LDL.LU R3, [R1+0x1750] ;  /* 0x0017500001037983 */ /* 0x000ee80000300800 */
[----:B------:R0:W-:Y:S04]  /*2adf0*/  STL.64 [R1+0x16a8], R10 ;  /* 0x0016a80a01007387 */ /* 0x0001e80000100a00 */
[----:B------:R4:W-:Y:S01]  /*2ae00*/  STL.64 [R1+0x16a0], R8 ;  /* 0x0016a00801007387 */ /* 0x0009e20000100a00 */
[----:B0-----:R-:W-:-:S02]  /*2ae10*/  IMAD.MOV.U32 R10, RZ, RZ, R2 ;  /* 0x000000ffff0a7224 */ /* 0x001fc400078e0002 */
[----:B----4-:R-:W-:Y:S02]  /*2ae20*/  IMAD.MOV.U32 R8, RZ, RZ, R25 ;  /* 0x000000ffff087224 */ /* 0x010fe400078e0019 */
[----:B------:R-:W-:Y:S01]  /*2ae30*/  IMAD.MOV.U32 R9, RZ, RZ, R24 ;  /* 0x000000ffff097224 */ /* 0x000fe200078e0018 */
[----:B------:R-:W4:Y:S04]  /*2ae40*/  LDL.LU R25, [R1+0x174c] ;  /* 0x00174c0001197983 */ /* 0x000f280000300800 */
[----:B------:R-:W4:Y:S04]  /*2ae50*/  LDL.LU R24, [R1+0x1748] ;  /* 0x0017480001187983 */ /* 0x000f280000300800 */
[----:B------:R-:W4:Y:S01]  /*2ae60*/  LDL.LU R2, [R1+0x1744] ;  /* 0x0017440001027983 */ /* 0x000f220000300800 */
[----:B------:R-:W-:-:S03]  /*2ae70*/  IMAD.MOV.U32 R11, RZ, RZ, R26 ;  /* 0x000000ffff0b7224 */ /* 0x000fc600078e001a */
[----:B------:R-:W4:Y:S04]  /*2ae80*/  LDL.LU R26, [R1+0x1740] ;  /* 0x00174000011a7983 */ /* 0x000f280000300800 */
[----:B------:R2:W-:Y:S04]  /*2ae90*/  STL.64 [R1+0x16c0], R10 ;  /* 0x0016c00a01007387 */ /* 0x0005e80000100a00 */
[----:B------:R3:W-:Y:S01]  /*2aea0*/  STL.64 [R1+0x16b8], R8 ;  /* 0x0016b80801007387 */ /* 0x0007e20000100a00 */
[----:B--2---:R-:W-:Y:S02]  /*2aeb0*/  IMAD.MOV.U32 R10, RZ, RZ, R29 ;  /* 0x000000ffff0a7224 */ /* 0x004fe400078e001d */
[----:B------:R-:W-:-:S02]  /*2aec0*/  IMAD.MOV.U32 R11, RZ, RZ, R27 ;  /* 0x000000ffff0b7224 */ /* 0x000fc400078e001b */
[----:B---3--:R-:W-:Y:S02]  /*2aed0*/  IMAD.MOV.U32 R9, RZ, RZ, R0 ;  /* 0x000000ffff097224 */ /* 0x008fe400078e0000 */
[----:B------:R-:W-:Y:S02]  /*2aee0*/  IMAD.MOV.U32 R8, RZ, RZ, R3 ;  /* 0x000000ffff087224 */ /* 0x000fe400078e0003 */
[----:B------:R-:W2:Y:S04]  /*2aef0*/  LDL.LU R3, [R1+0x173c] ;  /* 0x00173c0001037983 */ /* 0x000ea80000300800 */
[----:B------:R-:W3:Y:S04]  /*2af00*/  LDL.LU R0, [R1+0x1738] ;  /* 0x0017380001007983 */ /* 0x000ee80000300800 */
[----:B------:R-:W3:Y:S04]  /*2af10*/  LDL.LU R29, [R1+0x1734] ;  /* 0x00173400011d7983 */ /* 0x000ee80000300800 */
[----:B------:R-:W3:Y:S04]  /*2af20*/  LDL.LU R27, [R1+0x1730] ;  /* 0x00173000011b7983 */ /* 0x000ee80000300800 */
[----:B------:R4:W-:Y:S04]  /*2af30*/  STL.64 [R1+0x16d8], R10 ;  /* 0x0016d80a01007387 */ /* 0x0009e80000100a00 */
[----:B------:R0:W-:Y:S01]  /*2af40*/  STL.64 [R1+0x16d0], R8 ;  /* 0x0016d00801007387 */ /* 0x0001e20000100a00 */
[----:B----4-:R-:W-:-:S02]  /*2af50*/  IMAD.MOV.U32 R10, RZ, RZ, R24 ;  /* 0x000000ffff0a7224 */ /* 0x010fc400078e0018 */
[----:B0-----:R-:W-:Y:S02]  /*2af60*/  IMAD.MOV.U32 R9, RZ, RZ, R2 ;  /* 0x000000ffff097224 */ /* 0x001fe400078e0002 */
[----:B------:R-:W-:Y:S02]  /*2af70*/  IMAD.MOV.U32 R8, RZ, RZ, R26 ;  /* 0x000000ffff087224 */ /* 0x000fe400078e001a */
        /* <DEDUP_REMOVED lines=8> */
[----:B---3--:R-:W-:-:S02]  /*2b000*/  IMAD.MOV.U32 R10, RZ, RZ, R0 ;  /* 0x000000ffff0a7224 */ /* 0x008fc400078e0000 */
[----:B0-----:R-:W-:Y:S02]  /*2b010*/  IMAD.MOV.U32 R9, RZ, RZ, R29 ;  /* 0x000000ffff097224 */ /* 0x001fe400078e001d */
[----:B------:R-:W-:Y:S02]  /*2b020*/  IMAD.MOV.U32 R8, RZ, RZ, R27 ;  /* 0x000000ffff087224 */ /* 0x000fe400078e001b */
[----:B------:R-:W2:Y:S04]  /*2b030*/  LDL.LU R27, [R1+0x171c] ;  /* 0x00171c00011b7983 */ /* 0x000ea80000300800 */
[----:B------:R-:W3:Y:S04]  /*2b040*/  LDL.LU R29, [R1+0x1718] ;  /* 0x00171800011d7983 */ /* 0x000ee80000300800 */
[----:B------:R-:W2:Y:S04]  /*2b050*/  LDL.LU R0, [R1+0x1714] ;  /* 0x0017140001007983 */ /* 0x000ea80000300800 */
[----:B------:R-:W2:Y:S01]  /*2b060*/  LDL.LU R3, [R1+0x1710] ;  /* 0x0017100001037983 */ /* 0x000ea20000300800 */
[----:B----4-:R-:W-:Y:S03]  /*2b070*/  HMMA.16816.F32.BF16 R12, R12, R24, R4 ;  /* 0x000000180c0c723c */ /* 0x010fe60000041804 */
[----:B------:R-:W4:Y:S04]  /*2b080*/  LDL.LU.64 R6, [R1+0x1708] ;  /* 0x0017080001067983 */ /* 0x000f280000300a00 */
[----:B------:R-:W4:-:S12]  /*2b090*/  LDL.LU.64 R4, [R1+0x1700] ;  /* 0x0017000001047983 */ /* 0x000f180000300a00 */
[----:B------:R0:W-:Y:S04]  /*2b0a0*/  STL.64 [R1+0x1e0], R12 ;  /* 0x0001e00c01007387 */ /* 0x0001e80000100a00 */
[----:B------:R1:W-:Y:S04]  /*2b0b0*/  STL.64 [R1+0x1e8], R14 ;  /* 0x0001e80e01007387 */ /* 0x0003e80000100a00 */
[----:B0-----:R-:W2:Y:S04]  /*2b0c0*/  LDL.LU R12, [R1+0x300] ;  /* 0x00030000010c7983 */ /* 0x001ea80000300800 */
[----:B------:R-:W2:Y:S04]  /*2b0d0*/  LDL.LU R13, [R1+0x304] ;  /* 0x00030400010d7983 */ /* 0x000ea80000300800 */
[----:B-1----:R-:W2:Y:S01]  /*2b0e0*/  LDL.LU R14, [R1+0x308] ;  /* 0x00030800010e7983 */ /* 0x002ea20000300800 */
        /* <DEDUP_REMOVED lines=8> */
[----:B------:R0:W-:Y:S04]  /*2b170*/  STL.64 [R1+0x1c0], R20 ;  /* 0x0001c01401007387 */ /* 0x0001e80000100a00 */
[----:B------:R4:W-:Y:S04]  /*2b180*/  STL [R1+0x1c8], R22 ;  /* 0x0001c81601007387 */ /* 0x0009e80000100800 */
[----:B0-----:R-:W4:Y:S01]  /*2b190*/  LDL.LU.64 R20, [R1+0x16e0] ;  /* 0x0016e00001147983 */ /* 0x001f220000300a00 */
[----:B--2---:R-:W-:Y:S02]  /*2b1a0*/  IMAD.MOV.U32 R15, RZ, RZ, R3 ;  /* 0x000000ffff0f7224 */ /* 0x004fe400078e0003 */
[----:B------:R-:W-:-:S05]  /*2b1b0*/  IMAD.MOV.U32 R3, RZ, RZ, R23 ;  /* 0x000000ffff037224 */ /* 0x000fca00078e0017 */
[----:B------:R-:W-:Y:S01]  /*2b1c0*/  STL [R1+0x1400], R3 ;  /* 0x0014000301007387 */ /* 0x000fe20000100800 */
[----:B----4-:R-:W-:Y:S03]  /*2b1d0*/  HMMA.16816.F32.BF16 R20, R4, R20, R8 ;  /* 0x000000140414723c */ /* 0x010fe60000041808 */
[----:B------:R-:W2:Y:S04]  /*2b1e0*/  LDL.LU.64 R10, [R1+0x16d8] ;  /* 0x0016d800010a7983 */ /* 0x000ea80000300a00 */
[----:B------:R-:W2:-:S12]  /*2b1f0*/  LDL.LU.64 R8, [R1+0x16d0] ;  /* 0x0016d00001087983 */ /* 0x000e980000300a00 */
[----:B------:R0:W-:Y:S04]  /*2b200*/  STL.64 [R1+0x1b0], R20 ;  /* 0x0001b01401007387 */ /* 0x0001e80000100a00 */
[----:B------:R2:W-:Y:S04]  /*2b210*/  STL.64 [R1+0x1b8], R22 ;  /* 0x0001b81601007387 */ /* 0x0005e80000100a00 */
[----:B0-----:R-:W2:Y:S02]  /*2b220*/  LDL.LU.64 R20, [R1+0x16c8] ;  /* 0x0016c80001147983 */ /* 0x001ea40000300a00 */
[----:B--2---:R-:W-:Y:S02]  /*2b230*/  HMMA.16816.F32.BF16 R20, R4, R20, R8 ;  /* 0x000000140414723c */ /* 0x004fe40000041808 */
[----:B------:R-:W2:Y:S04]  /*2b240*/  LDL.LU.64 R10, [R1+0x16c0] ;  /* 0x0016c000010a7983 */ /* 0x000ea80000300a00 */
[----:B------:R-:W2:-:S13]  /*2b250*/  LDL.LU.64 R8, [R1+0x16b8] ;  /* 0x0016b80001087983 */ /* 0x000e9a0000300a00 */
        /* <DEDUP_REMOVED lines=10> */
[----:B0-----:R-:W2:Y:S02]  /*2b300*/  LDL.LU.64 R20, [R1+0x1698] ;  /* 0x0016980001147983 */ /* 0x001ea40000300a00 */
[----:B--2---:R-:W-:Y:S02]  /*2b310*/  HMMA.16816.F32.BF16 R20, R4, R20, R8 ;  /* 0x000000140414723c */ /* 0x004fe40000041808 */
        /* <DEDUP_REMOVED lines=11> */
[----:B0-----:R-:W4:Y:S04]  /*2b3d0*/  LDL.LU.64 R10, [R1+0x1668] ;  /* 0x00166800010a7983 */ /* 0x001f280000300a00 */
[----:B------:R-:W4:Y:S01]  /*2b3e0*/  LDL.LU.64 R8, [R1+0x1660] ;  /* 0x0016600001087983 */ /* 0x000f220000300a00 */
[----:B--2---:R-:W-:Y:S03]  /*2b3f0*/  HMMA.16816.F32.BF16 R4, R4, R24, R20 ;  /* 0x000000180404723c */ /* 0x004fe60000041814 */
[----:B------:R-:W2:Y:S04]  /*2b400*/  LDL.LU.64 R20, [R1+0x30] ;  /* 0x0000300001147983 */ /* 0x000ea80000300a00 */
[----:B--2---:R0:W-:-:S12]  /*2b410*/  STL.64 [R1+0x1648], R20 ;  /* 0x0016481401007387 */ /* 0x0041d80000100a00 */
[----:B------:R1:W-:Y:S04]  /*2b420*/  STL.64 [R1+0x160], R4 ;  /* 0x0001600401007387 */ /* 0x0003e80000100a00 */
[----:B------:R-:W-:Y:S04]  /*2b430*/  STL.64 [R1+0x168], R6 ;  /* 0x0001680601007387 */ /* 0x000fe80000100a00 */
[----:B0-----:R-:W2:Y:S01]  /*2b440*/  LDL.LU.64 R20, [R1+0x40] ;  /* 0x0000400001147983 */ /* 0x001ea20000300a00 */
[----:B----4-:R-:W-:Y:S01]  /*2b450*/  HMMA.16816.F32.BF16 R12, R8, R16, R12 ;  /* 0x00000010080c723c */ /* 0x010fe2000004180c */
[----:B-1----:R-:W-:-:S02]  /*2b460*/  IMAD.MOV.U32 R5, RZ, RZ, R16 ;  /* 0x000000ffff057224 */ /* 0x002fc400078e0010 */
[----:B------:R-:W-:Y:S01]  /*2b470*/  IMAD.MOV.U32 R4, RZ, RZ, R17 ;  /* 0x000000ffff047224 */ /* 0x000fe200078e0011 */
[----:B--2---:R0:W-:Y:S04]  /*2b480*/  STL.64 [R1+0x1658], R20 ;  /* 0x0016581401007387 */ /* 0x0041e80000100a00 */
[----:B0-----:R-:W2:Y:S04]  /*2b490*/  LDL.LU.64 R20, [R1+0x50] ;  /* 0x0000500001147983 */ /* 0x001ea80000300a00 */
[----:B------:R0:W-:Y:S04]  /*2b4a0*/  STL [R1+0x15f4], R24 ;  /* 0x0015f41801007387 */ /* 0x0001e80000100800 */
[----:B------:R1:W-:Y:S04]  /*2b4b0*/  STL [R1+0x15f0], R25 ;  /* 0x0015f01901007387 */ /* 0x0003e80000100800 */
[----:B------:R4:W-:Y:S04]  /*2b4c0*/  STL.64 [R1+0x1650], R26 ;  /* 0x0016501a01007387 */ /* 0x0009e80000100a00 */
[----:B0-----:R-:W2:Y:S04]  /*2b4d0*/  LDL.LU R24, [R1+0x2e0] ;  /* 0x0002e00001187983 */ /* 0x001ea80000300800 */
[----:B-1----:R-:W2:Y:S04]  /*2b4e0*/  LDL.LU R25, [R1+0x2e4] ;  /* 0x0002e40001197983 */ /* 0x002ea80000300800 */
[----:B----4-:R-:W4:Y:S04]  /*2b4f0*/  LDL.LU R26, [R1+0x2e8] ;  /* 0x0002e800011a7983 */ /* 0x010f280000300800 */
[----:B------:R-:W4:Y:S04]  /*2b500*/  LDL.LU R27, [R1+0x2ec] ;  /* 0x0002ec00011b7983 */ /* 0x000f280000300800 */
[----:B------:R-:W-:Y:S04]  /*2b510*/  STL.64 [R1+0x150], R12 ;  /* 0x0001500c01007387 */ /* 0x000fe80000100a00 */
        /* <DEDUP_REMOVED lines=17> */
[----:B0-----:R-:W2:Y:S04]  /*2b630*/  LDL.LU.64 R12, [R1+0x20] ;  /* 0x00002000010c7983 */ /* 0x001ea80000300a00 */
[----:B------:R-:W-:Y:S04]  /*2b640*/  STL [R1+0x15fc], R5 ;  /* 0x0015fc0501007387 */ /* 0x000fe80000100800 */
[----:B------:R0:W-:Y:S04]  /*2b650*/  STL [R1+0x15f8], R4 ;  /* 0x0015f80401007387 */ /* 0x0001e80000100800 */
[----:B0-----:R-:W2:Y:S04]  /*2b660*/  LDL.LU R4, [R1+0x2f0] ;  /* 0x0002f00001047983 */ /* 0x001ea80000300800 */
[----:B------:R-:W2:Y:S04]  /*2b670*/  LDL.LU R5, [R1+0x2f4] ;  /* 0x0002f40001057983 */ /* 0x000ea80000300800 */
        /* <DEDUP_REMOVED lines=8> */
[----:B------:R-:W4:Y:S02]  /*2b700*/  LDL.LU.64 R20, [R1+0x1658] ;  /* 0x0016580001147983 */ /* 0x000f240000300a00 */
[----:B----4-:R-:W-:-:S15]  /*2b710*/  HMMA.16816.F32.BF16 R24, R8, R20, R24 ;  /* 0x000000140818723c */ /* 0x010fde0000041818 */
[----:B------:R-:W-:-:S04]  /*2b720*/  NOP ;  /* 0x0000000000007918 */ /* 0x000fc80000000000 */
[----:B------:R0:W-:Y:S04]  /*2b730*/  STL.64 [R1+0x130], R24 ;  /* 0x0001301801007387 */ /* 0x0001e80000100a00 */
[----:B------:R1:W-:Y:S01]  /*2b740*/  STL.64 [R1+0x138], R26 ;  /* 0x0001381a01007387 */ /* 0x0003e20000100a00 */
[----:B0-----:R-:W-:-:S03]  /*2b750*/  IMAD.MOV.U32 R24, RZ, RZ, R20 ;  /* 0x000000ffff187224 */ /* 0x001fc600078e0014 */
[----:B-1----:R-:W2:Y:S01]  /*2b760*/  LDL.LU.64 R26, [R1+0x1650] ;  /* 0x00165000011a7983 */ /* 0x002ea20000300a00 */
[----:B------:R-:W-:-:S03]  /*2b770*/  IMAD.MOV.U32 R25, RZ, RZ, R21 ;  /* 0x000000ffff197224 */ /* 0x000fc600078e0015 */
[----:B------:R-:W4:Y:S02]  /*2b780*/  LDL.LU.64 R20, [R1+0x1648] ;  /* 0x0016480001147983 */ /* 0x000f240000300a00 */
[----:B----4-:R-:W-:Y:S01]  /*2b790*/  HMMA.16816.F32.BF16 R16, R8, R20, R16 ;  /* 0x000000140810723c */ /* 0x010fe20000041810 */
[----:B------:R-:W-:Y:S02]  /*2b7a0*/  IMAD.MOV.U32 R5, RZ, RZ, R20 ;  /* 0x000000ffff057224 */ /* 0x000fe400078e0014 */
[----:B------:R-:W-:Y:S02]  /*2b7b0*/  IMAD.MOV.U32 R4, RZ, RZ, R21 ;  /* 0x000000ffff047224 */ /* 0x000fe400078e0015 */
[----:B------:R-:W0:-:S14]  /*2b7c0*/  LDSM.16.MT88.4 R20, [R2+UR5+0x6080] ;  /* 0x006080050214783b */ /* 0x000e1c0008004200 */
[----:B------:R-:W-:Y:S04]  /*2b7d0*/  STL.64 [R1+0x120], R16 ;  /* 0x0001201001007387 */ /* 0x000fe80000100a00 */
[----:B------:R1:W-:Y:S04]  /*2b7e0*/  STL.64 [R1+0x128], R18 ;  /* 0x0001281201007387 */ /* 0x0003e80000100a00 */
[----:B-1----:R-:W4:Y:S04]  /*2b7f0*/  LDL.LU.64 R18, [R1+0x1640] ;  /* 0x0016400001127983 */ /* 0x002f280000300a00 */
[----:B------:R-:W4:Y:S04]  /*2b800*/  LDL.LU.64 R16, [R1+0x1638] ;  /* 0x0016380001107983 */ /* 0x000f280000300a00 */
[----:B------:R-:W-:Y:S04]  /*2b810*/  STL.64 [R1+0x1608], R6 ;  /* 0x0016080601007387 */ /* 0x000fe80000100a00 */
[----:B------:R1:W-:Y:S04]  /*2b820*/  STL.64 [R1+0x1600], R4 ;  /* 0x0016000401007387 */ /* 0x0003e80000100a00 */
[----:B-1----:R-:W4:Y:S01]  /*2b830*/  LDL.LU R4, [R1+0x350] ;  /* 0x0003500001047983 */ /* 0x002f220000300800 */
[----:B---3--:R-:W-:-:S02]  /*2b840*/  IMAD.MOV.U32 R6, RZ, RZ, R29 ;  /* 0x000000ffff067224 */ /* 0x008fc400078e001d */
[----:B--2---:R-:W-:Y:S02]  /*2b850*/  IMAD.MOV.U32 R7, RZ, RZ, R27 ;  /* 0x000000ffff077224 */ /* 0x004fe400078e001b */
[----:B------:R-:W-:Y:S02]  /*2b860*/  IMAD.MOV.U32 R5, RZ, RZ, R0 ;  /* 0x000000ffff057224 */ /* 0x000fe400078e0000 */
[----:B------:R-:W2:Y:S04]  /*2b870*/  LDL.LU R0, [R1+0x1630] ;  /* 0x0016300001007983 */ /* 0x000ea80000300800 */
[----:B------:R-:W-:Y:S01]  /*2b880*/  STL.64 [R1+0x1618], R6 ;  /* 0x0016180601007387 */ /* 0x000fe20000100a00 */
[----:B----4-:R-:W-:Y:S03]  /*2b890*/  HMMA.16816.F32.BF16 R16, R8, R12, R16 ;  /* 0x0000000c0810723c */ /* 0x010fe60000041810 */
[----:B------:R1:W-:Y:S04]  /*2b8a0*/  STL.64 [R1+0x1610], R4 ;  /* 0x0016100401007387 */ /* 0x0003e80000100a00 */
[----:B-1----:R-:W3:Y:S04]  /*2b8b0*/  LDL.LU.64 R4, [R1+0x10] ;  /* 0x0000100001047983 */ /* 0x002ee80000300a00 */
[----:B0-----:R-:W-:Y:S04]  /*2b8c0*/  STL.64 [R1+0x15e8], R22 ;  /* 0x0015e81601007387 */ /* 0x001fe80000100a00 */
[----:B------:R0:W-:Y:S04]  /*2b8d0*/  STL.64 [R1+0x15e0], R20 ;  /* 0x0015e01401007387 */ /* 0x0001e80000100a00 */
[----:B------:R-:W4:Y:S01]  /*2b8e0*/  LDL.LU.64 R14, [R1+0x1628] ;  /* 0x00162800010e7983 */ /* 0x000f220000300a00 */
[----:B0-----:R-:W-:-:S02]  /*2b8f0*/  IMAD.MOV.U32 R21, RZ, RZ, R12 ;  /* 0x000000ffff157224 */ /* 0x001fc400078e000c */
[----:B------:R-:W-:Y:S02]  /*2b900*/  IMAD.MOV.U32 R20, RZ, RZ, R13 ;  /* 0x000000ffff147224 */ /* 0x000fe400078e000d */
[----:B------:R-:W4:Y:S04]  /*2b910*/  LDL.LU.64 R12, [R1+0x1620] ;  /* 0x00162000010c7983 */ /* 0x000f280000300a00 */
[----:B------:R-:W-:Y:S04]  /*2b920*/  STL.64 [R1+0x110], R16 ;  /* 0x0001101001007387 */ /* 0x000fe80000100a00 */
[----:B------:R-:W-:Y:S01]  /*2b930*/  STL [R1+0x118], R18 ;  /* 0x0001181201007387 */ /* 0x000fe20000100800 */
[----:B------:R-:W-:-:S03]  /*2b940*/  IMAD.MOV.U32 R29, RZ, RZ, R19 ;  /* 0x000000ffff1d7224 */ /* 0x000fc600078e0013 */
[----:B------:R-:W0:Y:S04]  /*2b950*/  LDSM.16.MT88.4 R16, [R26+UR5+0x7000] ;  /* 0x007000051a10783b */ /* 0x000e280008004200 */
[----:B------:R-:W-:Y:S01]  /*2b960*/  STL [R1+0x152c], R29 ;  /* 0x00152c1d01007387 */ /* 0x000fe20000100800 */
[----:B--2---:R-:W-:-:S03]  /*2b970*/  IMAD.MOV.U32 R2, RZ, RZ, R0 ;  /* 0x000000ffff027224 */ /* 0x004fc600078e0000 */
[----:B0-----:R-:W-:Y:S04]  /*2b980*/  STL [R1+0x1538], R17 ;  /* 0x0015381101007387 */ /* 0x001fe80000100800 */
[----:B------:R-:W-:Y:S04]  /*2b990*/  STL [R1+0x1534], R18 ;  /* 0x0015341201007387 */ /* 0x000fe80000100800 */
[----:B------:R-:W-:Y:S04]  /*2b9a0*/  STL [R1+0x1530], R19 ;  /* 0x0015301301007387 */ /* 0x000fe80000100800 */
[----:B------:R-:W2:Y:S01]  /*2b9b0*/  LDL.LU.64 R6, [R1+0x1618] ;  /* 0x0016180001067983 */ /* 0x000ea20000300a00 */
[----:B---3--:R-:W-:Y:S01]  /*2b9c0*/  IMAD.MOV.U32 R3, RZ, RZ, R4 ;  /* 0x000000ffff037224 */ /* 0x008fe200078e0004 */
[----:B----4-:R-:W-:Y:S01]  /*2b9d0*/  HMMA.16816.F32.BF16 R12, R8, R4, R12 ;  /* 0x00000004080c723c */ /* 0x010fe2000004180c */
[----:B------:R-:W-:-:S02]  /*2b9e0*/  MOV R0, R5 ;  /* 0x0000000500007202 */ /* 0x000fc40000000f00 */
[----:B------:R-:W2:-:S15]  /*2b9f0*/  LDL.LU.64 R4, [R1+0x1610] ;  /* 0x0016100001047983 */ /* 0x000e9e0000300a00 */
[----:B------:R-:W-:Y:S01]  /*2ba00*/  NOP ;  /* 0x0000000000007918 */ /* 0x000fe20000000000 */
[----:B------:R-:W-:Y:S04]  /*2ba10*/  STL.64 [R1+0x100], R12 ;  /* 0x0001000c01007387 */ /* 0x000fe80000100a00 */
[----:B------:R-:W-:Y:S01]  /*2ba20*/  STL [R1+0x108], R14 ;  /* 0x0001080e01007387 */ /* 0x000fe20000100800 */
[----:B------:R-:W-:-:S03]  /*2ba30*/  IMAD.MOV.U32 R28, RZ, RZ, R15 ;  /* 0x000000ffff1c7224 */ /* 0x000fc600078e000f */
[----:B------:R-:W0:Y:S04]  /*2ba40*/  LDSM.16.MT88.4 R12, [R26+UR5+0x7080] ;  /* 0x007080051a0c783b */ /* 0x000e280008004200 */
[----:B0-----:R-:W-:Y:S04]  /*2ba50*/  STL.64 [R1+0x14c8], R14 ;  /* 0x0014c80e01007387 */ /* 0x001fe80000100a00 */
[----:B------:R0:W-:Y:S04]  /*2ba60*/  STL.64 [R1+0x14c0], R12 ;  /* 0x0014c00c01007387 */ /* 0x0001e80000100a00 */
[----:B0-----:R-:W2:Y:S02]  /*2ba70*/  LDL.LU.64 R12, [R1] ;  /* 0x00000000010c7983 */ /* 0x001ea40000300a00 */
[----:B--2---:R-:W-:Y:S01]  /*2ba80*/  HMMA.16816.F32.BF16 R4, R8, R12, R4 ;  /* 0x0000000c0804723c */ /* 0x004fe20000041804 */
[----:B------:R-:W-:-:S02]  /*2ba90*/  IMAD.MOV.U32 R26, RZ, RZ, R12 ;  /* 0x000000ffff1a7224 */ /* 0x000fc400078e000c */
[----:B------:R-:W-:-:S15]  /*2baa0*/  IMAD.MOV.U32 R27, RZ, RZ, R13 ;  /* 0x000000ffff1b7224 */ /* 0x000fde00078e000d */
[----:B------:R-:W-:Y:S01]  /*2bab0*/  NOP ;  /* 0x0000000000007918 */ /* 0x000fe20000000000 */
[----:B------:R-:W-:Y:S02]  /*2bac0*/  IMAD.MOV.U32 R15, RZ, RZ, R4 ;  /* 0x000000ffff0f7224 */ /* 0x000fe400078e0004 */
[----:B------:R-:W-:Y:S02]  /*2bad0*/  IMAD.MOV.U32 R14, RZ, RZ, R5 ;  /* 0x000000ffff0e7224 */ /* 0x000fe400078e0005 */
[----:B------:R-:W-:Y:S02]  /*2bae0*/  IMAD.MOV.U32 R13, RZ, RZ, R6 ;  /* 0x000000ffff0d7224 */ /* 0x000fe400078e0006 */
[----:B------:R-:W-:Y:S02]  /*2baf0*/  IMAD.MOV.U32 R12, RZ, RZ, R7 ;  /* 0x000000ffff0c7224 */ /* 0x000fe400078e0007 */
[----:B------:R-:W2:Y:S04]  /*2bb00*/  LDL.LU.64 R6, [R1+0x1608] ;  /* 0x0016080001067983 */ /* 0x000ea80000300a00 */
[----:B------:R-:W3:Y:S04]  /*2bb10*/  LDL.LU.64 R4, [R1+0x1600] ;  /* 0x0016000001047983 */ /* 0x000ee80000300a00 */
        /* <DEDUP_REMOVED lines=13> */
[----:B0-----:R-:W4:Y:S04]  /*2bbf0*/  LDL R15, [R1+0x11e4] ;  /* 0x0011e400010f7983 */ /* 0x001f280000100800 */
[----:B--2---:R0:W-:Y:S02]  /*2bc00*/  STL.64 [R1+0x1568], R12 ;  /* 0x0015680c01007387 */ /* 0x0041e40000100a00 */
[----:B0-----:R-:W-:-:S02]  /*2bc10*/  IMAD.MOV.U32 R12, RZ, RZ, R21 ;  /* 0x000000ffff0c7224 */ /* 0x001fc400078e0015 */
[----:B------:R-:W-:-:S05]  /*2bc20*/  IMAD.MOV.U32 R13, RZ, RZ, R20 ;  /* 0x000000ffff0d7224 */ /* 0x000fca00078e0014 */
[----:B------:R3:W-:Y:S02]  /*2bc30*/  STL.64 [R1+0x1580], R12 ;  /* 0x0015800c01007387 */ /* 0x0007e40000100a00 */
[----:B---3--:R-:W-:Y:S02]  /*2bc40*/  IMAD.MOV.U32 R12, RZ, RZ, R5 ;  /* 0x000000ffff0c7224 */ /* 0x008fe400078e0005 */
[----:B------:R-:W-:Y:S01]  /*2bc50*/  IMAD.MOV.U32 R13, RZ, RZ, R4 ;  /* 0x000000ffff0d7224 */ /* 0x000fe200078e0004 */
[----:B------:R-:W2:Y:S04]  /*2bc60*/  LDL.LU R5, [R1+0x15fc] ;  /* 0x0015fc0001057983 */ /* 0x000ea80000300800 */
[----:B------:R-:W3:Y:S04]  /*2bc70*/  LDL.LU R4, [R1+0x15f8] ;  /* 0x0015f80001047983 */ /* 0x000ee80000300800 */
[----:B------:R0:W-:Y:S02]  /*2bc80*/  STL.64 [R1+0x1598], R12 ;  /* 0x0015980c01007387 */ /* 0x0001e40000100a00 */
[----:B0-----:R-:W-:-:S02]  /*2bc90*/  IMAD.MOV.U32 R12, RZ, RZ, R24 ;  /* 0x000000ffff0c7224 */ /* 0x001fc400078e0018 */
[----:B------:R-:W-:Y:S01]  /*2bca0*/  IMAD.MOV.U32 R13, RZ, RZ, R25 ;  /* 0x000000ffff0d7224 */ /* 0x000fe200078e0019 */
[----:B------:R-:W4:Y:S04]  /*2bcb0*/  LDL.LU R24, [R1+0x15f4] ;  /* 0x0015f40001187983 */ /* 0x000f280000300800 */
[----:B------:R-:W4:Y:S04]  /*2bcc0*/  LDL.LU R25, [R1+0x15f0] ;  /* 0x0015f00001197983 */ /* 0x000f280000300800 */
[----:B------:R0:W-:Y:S02]  /*2bcd0*/  STL.64 [R1+0x15b0], R12 ;  /* 0x0015b00c01007387 */ /* 0x0001e40000100a00 */
[----:B0-----:R-:W-:-:S02]  /*2bce0*/  IMAD.MOV.U32 R12, RZ, RZ, R7 ;  /* 0x000000ffff0c7224 */ /* 0x001fc400078e0007 */
[----:B------:R-:W-:-:S05]  /*2bcf0*/  IMAD.MOV.U32 R13, RZ, RZ, R6 ;  /* 0x000000ffff0d7224 */ /* 0x000fca00078e0006 */
[----:B------:R2:W-:Y:S04]  /*2bd00*/  STL.64 [R1+0x15c8], R12 ;  /* 0x0015c80c01007387 */ /* 0x0005e80000100a00 */
[----:B------:R-:W4:Y:S04]  /*2bd10*/  LDL.LU R20, [R1+0x340] ;  /* 0x0003400001147983 */ /* 0x000f280000300800 */
[----:B------:R-:W4:Y:S04]  /*2bd20*/  LDL.LU R21, [R1+0x344] ;  /* 0x0003440001157983 */ /* 0x000f280000300800 */
[----:B------:R-:W4:Y:S04]  /*2bd30*/  LDL.LU R22, [R1+0x348] ;  /* 0x0003480001167983 */ /* 0x000f280000300800 */
[----:B------:R-:W4:Y:S01]  /*2bd40*/  LDL.LU R23, [R1+0x34c] ;  /* 0x00034c0001177983 */ /* 0x000f220000300800 */
[----:B--2---:R-:W-:-:S02]  /*2bd50*/  IMAD.MOV.U32 R12, RZ, RZ, R5 ;  /* 0x000000ffff0c7224 */ /* 0x004fc400078e0005 */
[----:B---3--:R-:W-:Y:S02]  /*2bd60*/  IMAD.MOV.U32 R13, RZ, RZ, R4 ;  /* 0x000000ffff0d7224 */ /* 0x008fe400078e0004 */
[----:B----4-:R-:W0:Y:S04]  /*2bd70*/  LDSM.16.MT88.4 R4, [R15+UR5+0x7000] ;  /* 0x007000050f04783b */ /* 0x010e280008004200 */
[----:B0-----:R-:W-:Y:S04]  /*2bd80*/  STL [R1+0x1410], R5 ;  /* 0x0014100501007387 */ /* 0x001fe80000100800 */
[----:B------:R-:W-:Y:S04]  /*2bd90*/  STL [R1+0x140c], R6 ;  /* 0x00140c0601007387 */ /* 0x000fe80000100800 */
[----:B------:R-:W-:Y:S04]  /*2bda0*/  STL [R1+0x1408], R7 ;  /* 0x0014080701007387 */ /* 0x000fe80000100800 */
[----:B------:R0:W-:Y:S04]  /*2bdb0*/  STL [R1+0x1578], R4 ;  /* 0x0015780401007387 */ /* 0x0001e80000100800 */
        /* <DEDUP_REMOVED lines=22> */
[----:B------:R-:W-:Y:S03]  /*2bf20*/  HMMA.16816.F32.BF16 R8, R8, R24, R20 ;  /* 0x000000180808723c */ /* 0x000fe60000041814 */
[----:B---3--:R-:W-:Y:S04]  /*2bf30*/  STL.64 [R1+0x15d8], R6 ;  /* 0x0015d80601007387 */ /* 0x008fe80000100a00 */
[----:B--2---:R0:W-:Y:S04]  /*2bf40*/  STL.64 [R1+0x15d0], R4 ;  /* 0x0015d00401007387 */ /* 0x0041e80000100a00 */
[----:B0-----:R-:W2:Y:S04]  /*2bf50*/  LDL.LU R4, [R1+0x310] ;  /* 0x0003100001047983 */ /* 0x001ea80000300800 */
[----:B------:R-:W2:Y:S04]  /*2bf60*/  LDL.LU R5, [R1+0x314] ;  /* 0x0003140001057983 */ /* 0x000ea80000300800 */
[----:B------:R-:W2:Y:S04]  /*2bf70*/  LDL.LU R6, [R1+0x318] ;  /* 0x0003180001067983 */ /* 0x000ea80000300800 */
[----:B------:R-:W2:Y:S04]  /*2bf80*/  LDL.LU R7, [R1+0x31c] ;  /* 0x00031c0001077983 */ /* 0x000ea80000300800 */
[----:B------:R-:W2:Y:S04]  /*2bf90*/  LDL.LU.64 R22, [R1+0x15e8] ;  /* 0x0015e80001167983 */ /* 0x000ea80000300a00 */
[----:B------:R-:W2:Y:S01]  /*2bfa0*/  LDL.LU.64 R20, [R1+0x15e0] ;  /* 0x0015e00001147983 */ /* 0x000ea20000300a00 */
[----:B------:R-:W-:-:S02]  /*2bfb0*/  IMAD.MOV.U32 R17, RZ, RZ, R8 ;  /* 0x000000ffff117224 */ /* 0x000fc400078e0008 */
[----:B------:R-:W-:Y:S02]  /*2bfc0*/  IMAD.MOV.U32 R18, RZ, RZ, R9 ;  /* 0x000000ffff127224 */ /* 0x000fe400078e0009 */
[----:B------:R-:W-:Y:S02]  /*2bfd0*/  IMAD.MOV.U32 R19, RZ, RZ, R10 ;  /* 0x000000ffff137224 */ /* 0x000fe400078e000a */
[----:B------:R-:W-:Y:S02]  /*2bfe0*/  IMAD.MOV.U32 R29, RZ, RZ, R11 ;  /* 0x000000ffff1d7224 */ /* 0x000fe400078e000b */
[----:B------:R-:W0:Y:S04]  /*2bff0*/  LDSM.16.MT88.4 R8, [R15+UR5+0x7080] ;  /* 0x007080050f08783b */ /* 0x000e280008004200 */
[----:B0-----:R-:W-:Y:S04]  /*2c000*/  STL.64 [R1+0x1368], R10 ;  /* 0x0013680a01007387 */ /* 0x001fe80000100a00 */
[----:B------:R-:W-:Y:S01]  /*2c010*/  STL.64 [R1+0x1360], R8 ;  /* 0x0013600801007387 */ /* 0x000fe20000100a00 */
[----:B--2---:R-:W-:Y:S03]  /*2c020*/  HMMA.16816.F32.BF16 R12, R20, R12, R4 ;  /* 0x0000000c140c723c */ /* 0x004fe60000041804 */
[----:B------:R-:W2:Y:S04]  /*2c030*/  LDL.LU.64 R6, [R1+0x15d8] ;  /* 0x0015d80001067983 */ /* 0x000ea80000300a00 */
[----:B------:R-:W2:-:S12]  /*2c040*/  LDL.LU.64 R4, [R1+0x15d0] ;  /* 0x0015d00001047983 */ /* 0x000e980000300a00 */
[----:B------:R0:W-:Y:S04]  /*2c050*/  STL.64 [R1+0xd0], R12 ;  /* 0x0000d00c01007387 */ /* 0x0001e80000100a00 */
[----:B------:R2:W-:Y:S04]  /*2c060*/  STL [R1+0xd8], R14 ;  /* 0x0000d80e01007387 */ /* 0x0005e80000100800 */
[----:B0-----:R-:W2:Y:S01]  /*2c070*/  LDL.LU.64 R12, [R1+0x15c8] ;  /* 0x0015c800010c7983 */ /* 0x001ea20000300a00 */
[----:B------:R-:W-:Y:S02]  /*2c080*/  IMAD.MOV.U32 R9, RZ, RZ, R0 ;  /* 0x000000ffff097224 */ /* 0x000fe400078e0000 */
        /* <DEDUP_REMOVED lines=23> */
[----:B------:R-:W2:-:S15]  /*2c200*/  LDL.LU R4, [R1+0x1578] ;  /* 0x0015780001047983 */ /* 0x000e9e0000300800 */
[----:B------:R-:W-:Y:S02]  /*2c210*/  NOP ;  /* 0x0000000000007918 */ /* 0x000fe40000000000 */
[----:B------:R-:W-:Y:S04]  /*2c220*/  STL.64 [R1+0x90], R12 ;  /* 0x0000900c01007387 */ /* 0x000fe80000100a00 */
[----:B------:R0:W-:Y:S01]  /*2c230*/  STL [R1+0x98], R14 ;  /* 0x0000980e01007387 */ /* 0x0001e20000100800 */
[----:B------:R-:W-:-:S03]  /*2c240*/  IMAD.MOV.U32 R0, RZ, RZ, R15 ;  /* 0x000000ffff007224 */ /* 0x000fc600078e000f */
[----:B0-----:R-:W3:Y:S04]  /*2c250*/  LDL.LU.64 R14, [R1+0x1570] ;  /* 0x00157000010e7983 */ /* 0x001ee80000300a00 */
[----:B------:R-:W3:Y:S01]  /*2c260*/  LDL.LU.64 R12, [R1+0x1568] ;  /* 0x00156800010c7983 */ /* 0x000ee20000300a00 */
[----:B------:R-:W-:-:S07]  /*2c270*/  IMAD.MOV.U32 R8, RZ, RZ, R3 ;  /* 0x000000ffff087224 */ /* 0x000fce00078e0003 */
[----:B---3--:R-:W-:Y:S01]  /*2c280*/  HMMA.16816.F32.BF16 R8, R20, R8, R12 ;  /* 0x000000081408723c */ /* 0x008fe2000004180c */
[----:B------:R-:W3:Y:S04]  /*2c290*/  LDL.LU.64 R14, [R1+0x1560] ;  /* 0x00156000010e7983 */ /* 0x000ee80000300a00 */
[----:B------:R-:W3:-:S14]  /*2c2a0*/  LDL.LU.64 R12, [R1+0x1558] ;  /* 0x00155800010c7983 */ /* 0x000edc0000300a00 */
[----:B------:R-:W-:Y:S02]  /*2c2b0*/  IMAD.MOV.U32 R6, RZ, RZ, R9 ;  /* 0x000000ffff067224 */ /* 0x000fe400078e0009 */
[----:B------:R-:W-:Y:S02]  /*2c2c0*/  IMAD.MOV.U32 R7, RZ, RZ, R10 ;  /* 0x000000ffff077224 */ /* 0x000fe400078e000a */
[----:B------:R-:W-:-:S03]  /*2c2d0*/  IMAD.MOV.U32 R5, RZ, RZ, R8 ;  /* 0x000000ffff057224 */ /* 0x000fc600078e0008 */
[----:B------:R-:W-:Y:S04]  /*2c2e0*/  STL.64 [R1+0x1420], R6 ;  /* 0x0014200601007387 */ /* 0x000fe80000100a00 */
[----:B--2---:R0:W-:Y:S02]  /*2c2f0*/  STL.64 [R1+0x1418], R4 ;  /* 0x0014180401007387 */ /* 0x0041e40000100a00 */
[----:B0-----:R-:W-:Y:S02]  /*2c300*/  IMAD.MOV.U32 R4, RZ, RZ, R26 ;  /* 0x000000ffff047224 */ /* 0x001fe400078e001a */
[----:B------:R-:W-:Y:S02]  /*2c310*/  IMAD.MOV.U32 R5, RZ, RZ, R27 ;  /* 0x000000ffff057224 */ /* 0x000fe400078e001b */
[----:B------:R-:W-:Y:S01]  /*2c320*/  IMAD.MOV.U32 R3, RZ, RZ, R11 ;  /* 0x000000ffff037224 */ /* 0x000fe200078e000b */
[----:B------:R-:W2:Y:S04]  /*2c330*/  LDL.LU R26, [R1+0x1554] ;  /* 0x00155400011a7983 */ /* 0x000ea80000300800 */
[----:B------:R-:W2:Y:S04]  /*2c340*/  LDL.LU R27, [R1+0x1550] ;  /* 0x00155000011b7983 */ /* 0x000ea80000300800 */
[----:B------:R-:W4:Y:S04]  /*2c350*/  LDL R6, [R1+0x8] ;  /* 0x0000080001067983 */ /* 0x000f280000100800 */
[----:B------:R-:W4:Y:S01]  /*2c360*/  LDL R7, [R1+0xc] ;  /* 0x00000c0001077983 */ /* 0x000f220000100800 */
[----:B---3--:R-:W-:-:S15]  /*2c370*/  HMMA.16816.F32.BF16 R12, R20, R4, R12 ;  /* 0x00000004140c723c */ /* 0x008fde000004180c */
[----:B------:R-:W-:-:S04]  /*2c380*/  NOP ;  /* 0x0000000000007918 */ /* 0x000fc80000000000 */
[----:B------:R-:W-:Y:S02]  /*2c390*/  IMAD.MOV.U32 R11, RZ, RZ, R12 ;  /* 0x000000ffff0b7224 */ /* 0x000fe400078e000c */
[----:B------:R-:W-:Y:S02]  /*2c3a0*/  IMAD.MOV.U32 R10, RZ, RZ, R13 ;  /* 0x000000ffff0a7224 */ /* 0x000fe400078e000d */
[----:B------:R-:W-:Y:S02]  /*2c3b0*/  IMAD.MOV.U32 R9, RZ, RZ, R14 ;  /* 0x000000ffff097224 */ /* 0x000fe400078e000e */
[----:B------:R-:W-:Y:S02]  /*2c3c0*/  IMAD.MOV.U32 R8, RZ, RZ, R15 ;  /* 0x000000ffff087224 */ /* 0x000fe400078e000f */
[----:B------:R-:W3:Y:S04]  /*2c3d0*/  LDL.LU.64 R14, [R1+0x1548] ;  /* 0x00154800010e7983 */ /* 0x000ee80000300a00 */
[----:B------:R-:W3:Y:S04]  /*2c3e0*/  LDL.LU.64 R12, [R1+0x1540] ;  /* 0x00154000010c7983 */ /* 0x000ee80000300a00 */
[----:B------:R-:W-:Y:S04]  /*2c3f0*/  STL.64 [R1+0x1430], R10 ;  /* 0x0014300a01007387 */ /* 0x000fe80000100a00 */
[----:B------:R0:W-:Y:S04]  /*2c400*/  STL.64 [R1+0x1428], R8 ;  /* 0x0014280801007387 */ /* 0x0001e80000100a00 */
[----:B0-----:R-:W3:Y:S04]  /*2c410*/  LDL.LU R8, [R1+0x260] ;  /* 0x0002600001087983 */ /* 0x001ee80000300800 */
[----:B------:R-:W3:Y:S04]  /*2c420*/  LDL.LU R9, [R1+0x264] ;  /* 0x0002640001097983 */ /* 0x000ee80000300800 */
[----:B------:R-:W3:Y:S04]  /*2c430*/  LDL.LU R10, [R1+0x268] ;  /* 0x00026800010a7983 */ /* 0x000ee80000300800 */
[----:B------:R-:W3:Y:S04]  /*2c440*/  LDL.LU R11, [R1+0x26c] ;  /* 0x00026c00010b7983 */ /* 0x000ee80000300800 */
[----:B--2---:R0:W-:Y:S01]  /*2c450*/  STL.64 [R1+0x14d0], R26 ;  /* 0x0014d01a01007387 */ /* 0x0041e20000100a00 */
[----:B---3--:R-:W-:Y:S03]  /*2c460*/  HMMA.16816.F32.BF16 R20, R20, R24, R8 ;  /* 0x000000181414723c */ /* 0x008fe60000041808 */
[----:B------:R-:W2:Y:S04]  /*2c470*/  LDL.LU R24, [R1+0x210] ;  /* 0x0002100001187983 */ /* 0x000ea80000300800 */
[----:B------:R-:W2:Y:S04]  /*2c480*/  LDL.LU R25, [R1+0x214] ;  /* 0x0002140001197983 */ /* 0x000ea80000300800 */
[----:B0-----:R-:W3:Y:S01]  /*2c490*/  LDL.LU R26, [R1+0x218] ;  /* 0x00021800011a7983 */ /* 0x001ee20000300800 */
[----:B------:R-:W-:-:S03]  /*2c4a0*/  IMAD.MOV.U32 R11, RZ, RZ, R12 ;  /* 0x000000ffff0b7224 */ /* 0x000fc600078e000c */
[----:B------:R-:W3:Y:S01]  /*2c4b0*/  LDL.LU R27, [R1+0x21c] ;  /* 0x00021c00011b7983 */ /* 0x000ee20000300800 */
[----:B------:R-:W-:-:S03]  /*2c4c0*/  MOV R10, R13 ;  /* 0x0000000d000a7202 */ /* 0x000fc60000000f00 */
[----:B------:R-:W2:Y:S01]  /*2c4d0*/  LDL.LU R12, [R1+0x230] ;  /* 0x00023000010c7983 */ /* 0x000ea20000300800 */
[----:B------:R-:W-:-:S03]  /*2c4e0*/  IMAD.MOV.U32 R9, RZ, RZ, R14 ;  /* 0x000000ffff097224 */ /* 0x000fc600078e000e */
[----:B------:R-:W2:Y:S01]  /*2c4f0*/  LDL.LU R13, [R1+0x234] ;  /* 0x00023400010d7983 */ /* 0x000ea20000300800 */
[----:B------:R-:W-:-:S03]  /*2c500*/  IMAD.MOV.U32 R8, RZ, RZ, R15 ;  /* 0x000000ffff087224 */ /* 0x000fc600078e000f */
[----:B------:R-:W2:Y:S04]  /*2c510*/  LDL.LU R14, [R1+0x238] ;  /* 0x00023800010e7983 */ /* 0x000ea80000300800 */
[----:B------:R-:W2:Y:S04]  /*2c520*/  LDL.LU R15, [R1+0x23c] ;  /* 0x00023c00010f7983 */ /* 0x000ea80000300800 */
[----:B--2---:R0:W-:Y:S04]  /*2c530*/  STL.64 [R1+0x1500], R14 ;  /* 0x0015000e01007387 */ /* 0x0041e80000100a00 */
[----:B------:R1:W-:Y:S04]  /*2c540*/  STL.64 [R1+0x14f8], R12 ;  /* 0x0014f80c01007387 */ /* 0x0003e80000100a00 */
[----:B0-----:R-:W2:Y:S04]  /*2c550*/  LDL.64 R14, [R1+0x58] ;  /* 0x00005800010e7983 */ /* 0x001ea80000100a00 */
[----:B--2---:R0:W-:Y:S04]  /*2c560*/  STL.64 [R1+0x1510], R14 ;  /* 0x0015100e01007387 */ /* 0x0041e80000100a00 */
[----:B-1----:R-:W2:Y:S04]  /*2c570*/  LDL.LU R12, [R1+0x250] ;  /* 0x00025000010c7983 */ /* 0x002ea80000300800 */
[----:B------:R-:W2:Y:S04]  /*2c580*/  LDL.LU R13, [R1+0x254] ;  /* 0x00025400010d7983 */ /* 0x000ea80000300800 */
[----:B0-----:R-:W2:Y:S04]  /*2c590*/  LDL.LU R14, [R1+0x258] ;  /* 0x00025800010e7983 */ /* 0x001ea80000300800 */
[----:B------:R-:W2:Y:S04]  /*2c5a0*/  LDL.LU R15, [R1+0x25c] ;  /* 0x00025c00010f7983 */ /* 0x000ea80000300800 */
[----:B---3--:R0:W-:Y:S04]  /*2c5b0*/  STL.64 [R1+0x14e0], R26 ;  /* 0x0014e01a01007387 */ /* 0x0081e80000100a00 */
[----:B------:R-:W-:Y:S04]  /*2c5c0*/  STL.64 [R1+0x14d8], R24 ;  /* 0x0014d81801007387 */ /* 0x000fe80000100a00 */
[----:B0-----:R-:W3:Y:S04]  /*2c5d0*/  LDL.64 R26, [R1+0x38] ;  /* 0x00003800011a7983 */ /* 0x001ee80000100a00 */
[----:B---3--:R0:W-:Y:S04]  /*2c5e0*/  STL.64 [R1+0x14f0], R26 ;  /* 0x0014f01a01007387 */ /* 0x0081e80000100a00 */
[----:B0-----:R-:W3:Y:S04]  /*2c5f0*/  LDL.64 R26, [R1+0x48] ;  /* 0x00004800011a7983 */ /* 0x001ee80000100a00 */
[----:B---3--:R0:W-:Y:S04]  /*2c600*/  STL.64 [R1+0x1508], R26 ;  /* 0x0015081a01007387 */ /* 0x0081e80000100a00 */
[----:B------:R-:W3:Y:S04]  /*2c610*/  LDL.LU R24, [R1+0x240] ;  /* 0x0002400001187983 */ /* 0x000ee80000300800 */
[----:B------:R-:W3:Y:S04]  /*2c620*/  LDL.LU R25, [R1+0x244] ;  /* 0x0002440001197983 */ /* 0x000ee80000300800 */
[----:B0-----:R-:W2:Y:S04]  /*2c630*/  LDL.LU R26, [R1+0x248] ;  /* 0x00024800011a7983 */ /* 0x001ea80000300800 */
[----:B------:R-:W2:Y:S04]  /*2c640*/  LDL.LU R27, [R1+0x24c] ;  /* 0x00024c00011b7983 */ /* 0x000ea80000300800 */
[----:B--2---:R0:W-:Y:S04]  /*2c650*/  STL.64 [R1+0x1520], R26 ;  /* 0x0015201a01007387 */ /* 0x0041e80000100a00 */
[----:B---3--:R-:W-:Y:S04]  /*2c660*/  STL.64 [R1+0x1518], R24 ;  /* 0x0015181801007387 */ /* 0x008fe80000100a00 */
[----:B0-----:R-:W2:Y:S04]  /*2c670*/  LDL.64 R26, [R1+0x68] ;  /* 0x00006800011a7983 */ /* 0x001ea80000100a00 */
[----:B------:R0:W-:Y:S04]  /*2c680*/  STL.64 [R1+0x1440], R10 ;  /* 0x0014400a01007387 */ /* 0x0001e80000100a00 */
[----:B------:R-:W-:Y:S04]  /*2c690*/  STL.64 [R1+0x1438], R8 ;  /* 0x0014380801007387 */ /* 0x000fe80000100a00 */
[----:B0-----:R-:W3:Y:S04]  /*2c6a0*/  LDL R10, [R1+0x18] ;  /* 0x00001800010a7983 */ /* 0x001ee80000100800 */
[----:B------:R-:W3:Y:S04]  /*2c6b0*/  LDL R11, [R1+0x1c] ;  /* 0x00001c00010b7983 */ /* 0x000ee80000100800 */
[----:B------:R0:W-:Y:S04]  /*2c6c0*/  STL.64 [R1+0x12d0], R22 ;  /* 0x0012d01601007387 */ /* 0x0001e80000100a00 */
[----:B------:R1:W-:Y:S01]  /*2c6d0*/  STL.64 [R1+0x12c8], R20 ;  /* 0x0012c81401007387 */ /* 0x0003e20000100a00 */
[----:B0-----:R-:W-:-:S02]  /*2c6e0*/  IMAD.MOV.U32 R22, RZ, RZ, R19 ;  /* 0x000000ffff167224 */ /* 0x001fc400078e0013 */
[----:B-1----:R-:W-:Y:S02]  /*2c6f0*/  IMAD.MOV.U32 R20, RZ, RZ, R17 ;  /* 0x000000ffff147224 */ /* 0x002fe400078e0011 */
[----:B------:R-:W-:Y:S01]  /*2c700*/  IMAD.MOV.U32 R23, RZ, RZ, R29 ;  /* 0x000000ffff177224 */ /* 0x000fe200078e001d */
[----:B------:R-:W2:Y:S01]  /*2c710*/  LDL.LU R17, [R1+0x1538] ;  /* 0x0015380001117983 */ /* 0x000ea20000300800 */
[----:B------:R-:W-:-:S03]  /*2c720*/  IMAD.MOV.U32 R21, RZ, RZ, R18 ;  /* 0x000000ffff157224 */ /* 0x000fc600078e0012 */
[----:B------:R-:W2:Y:S04]  /*2c730*/  LDL.LU R18, [R1+0x1534] ;  /* 0x0015340001127983 */ /* 0x000ea80000300800 */
[----:B------:R-:W2:Y:S04]  /*2c740*/  LDL.LU R19, [R1+0x1530] ;  /* 0x0015300001137983 */ /* 0x000ea80000300800 */
[----:B------:R-:W2:Y:S04]  /*2c750*/  LDL.LU R29, [R1+0x152c] ;  /* 0x00152c00011d7983 */ /* 0x000ea80000300800 */
[----:B------:R-:W-:Y:S04]  /*2c760*/  STL.64 [R1+0x1450], R22 ;  /* 0x0014501601007387 */ /* 0x000fe80000100a00 */
[----:B------:R0:W-:Y:S04]  /*2c770*/  STL.64 [R1+0x1448], R20 ;  /* 0x0014481401007387 */ /* 0x0001e80000100a00 */
[----:B0-----:R-:W2:Y:S04]  /*2c780*/  LDL.LU R20, [R1+0x100] ;  /* 0x0001000001147983 */ /* 0x001ea80000300800 */
[----:B------:R-:W2:Y:S04]  /*2c790*/  LDL.LU R21, [R1+0x104] ;  /* 0x0001040001157983 */ /* 0x000ea80000300800 */
[----:B------:R-:W2:Y:S01]  /*2c7a0*/  LDL.LU R22, [R1+0x108] ;  /* 0x0001080001167983 */ /* 0x000ea20000300800 */
[----:B------:R-:W-:-:S03]  /*2c7b0*/  IMAD.MOV.U32 R23, RZ, RZ, R28 ;  /* 0x000000ffff177224 */ /* 0x000fc600078e001c */
[----:B------:R-:W3:Y:S04]  /*2c7c0*/  LDL.LU R28, [R1+0x1528] ;  /* 0x00152800011c7983 */ /* 0x000ee80000300800 */
[----:B--2---:R0:W-:Y:S04]  /*2c7d0*/  STL.64 [R1+0x1460], R22 ;  /* 0x0014601601007387 */ /* 0x0041e80000100a00 */
[----:B------:R1:W-:Y:S04]  /*2c7e0*/  STL.64 [R1+0x1458], R20 ;  /* 0x0014581401007387 */ /* 0x0003e80000100a00 */
[----:B0-----:R-:W2:Y:S01]  /*2c7f0*/  LDL.LU.64 R22, [R1+0x28] ;  /* 0x0000280001167983 */ /* 0x001ea20000300a00 */
[----:B------:R-:W-:Y:S01]  /*2c800*/  HMMA.16816.F32.BF16 R12, R16, R26, R12 ;  /* 0x0000001a100c723c */ /* 0x000fe2000004180c */
[----:B------:R-:W-:-:S02]  /*2c810*/  IMAD.MOV.U32 R5, RZ, RZ, R26 ;  /* 0x000000ffff057224 */ /* 0x000fc400078e001a */
[----:B------:R-:W-:Y:S01]  /*2c820*/  IMAD.MOV.U32 R4, RZ, RZ, R27 ;  /* 0x000000ffff047224 */ /* 0x000fe200078e001b */
[----:B--2---:R0:W-:Y:S04]  /*2c830*/  STL.64 [R1+0x14e8], R22 ;  /* 0x0014e81601007387 */ /* 0x0041e80000100a00 */
[----:B-1----:R-:W2:Y:S04]  /*2c840*/  LDL.LU R20, [R1+0x220] ;  /* 0x0002200001147983 */ /* 0x002ea80000300800 */
[----:B------:R-:W2:Y:S04]  /*2c850*/  LDL.LU R21, [R1+0x224] ;  /* 0x0002240001157983 */ /* 0x000ea80000300800 */
[----:B0-----:R-:W2:Y:S04]  /*2c860*/  LDL.LU R22, [R1+0x228] ;  /* 0x0002280001167983 */ /* 0x001ea80000300800 */
[----:B------:R-:W2:Y:S04]  /*2c870*/  LDL.LU.64 R26, [R1+0x1520] ;  /* 0x00152000011a7983 */ /* 0x000ea80000300a00 */
[----:B------:R-:W2:Y:S04]  /*2c880*/  LDL.LU.64 R24, [R1+0x1518] ;  /* 0x0015180001187983 */ /* 0x000ea80000300a00 */
[----:B------:R-:W-:Y:S04]  /*2c890*/  STL.64 [R1+0x310], R12 ;  /* 0x0003100c01007387 */ /* 0x000fe80000100a00 */
[----:B------:R0:W-:Y:S04]  /*2c8a0*/  STL.64 [R1+0x318], R14 ;  /* 0x0003180e01007387 */ /* 0x0001e80000100a00 */
[----:B0-----:R-:W2:Y:S01]  /*2c8b0*/  LDL.LU.64 R14, [R1+0x1510] ;  /* 0x00151000010e7983 */ /* 0x001ea20000300a00 */
[----:B---3--:R-:W-:-:S02]  /*2c8c0*/  IMAD.MOV.U32 R23, RZ, RZ, R28 ;  /* 0x000000ffff177224 */ /* 0x008fc400078e001c */
[----:B------:R-:W-:-:S05]  /*2c8d0*/  IMAD.MOV.U32 R28, RZ, RZ, R12 ;  /* 0x000000ffff1c7224 */ /* 0x000fca00078e000c */
[----:B------:R-:W-:Y:S01]  /*2c8e0*/  STL [R1+0x11e8], R28 ;  /* 0x0011e81c01007387 */ /* 0x000fe20000100800 */
        /* <DEDUP_REMOVED lines=11> */
[----:B------:R0:W-:Y:S04]  /*2c9a0*/  STL.64 [R1+0x2d0], R12 ;  /* 0x0002d00c01007387 */ /* 0x0001e80000100a00 */
[----:B------:R1:W-:Y:S01]  /*2c9b0*/  STL.64 [R1+0x2d8], R14 ;  /* 0x0002d80e01007387 */ /* 0x0003e20000100a00 */
[----:B0-----:R-:W-:Y:S02]  /*2c9c0*/  IMAD.MOV.U32 R13, RZ, RZ, R26 ;  /* 0x000000ffff0d7224 */ /* 0x001fe400078e001a */
[----:B------:R-:W-:Y:S02]  /*2c9d0*/  IMAD.MOV.U32 R12, RZ, RZ, R27 ;  /* 0x000000ffff0c7224 */ /* 0x000fe400078e001b */
[----:B------:R-:W2:Y:S02]  /*2c9e0*/  LDL.LU.64 R26, [R1+0x14f0] ;  /* 0x0014f000011a7983 */ /* 0x000ea40000300a00 */
[----:B--2---:R-:W-:Y:S01]  /*2c9f0*/  HMMA.16816.F32.BF16 R20, R16, R26, R20 ;  /* 0x0000001a1014723c */ /* 0x004fe20000041814 */
[----:B-1----:R-:W-:-:S02]  /*2ca00*/  IMAD.MOV.U32 R15, RZ, RZ, R26 ;  /* 0x000000ffff0f7224 */ /* 0x002fc400078e001a */
        /* <DEDUP_REMOVED lines=8> */
[----:B------:R0:W-:Y:S02]  /*2ca90*/  STL.64 [R1+0x1468], R22 ;  /* 0x0014681601007387 */ /* 0x0001e40000100a00 */
[----:B0-----:R-:W-:-:S02]  /*2caa0*/  IMAD.MOV.U32 R22, RZ, RZ, R15 ;  /* 0x000000ffff167224 */ /* 0x001fc400078e000f */
[----:B------:R-:W-:-:S13]  /*2cab0*/  IMAD.MOV.U32 R23, RZ, RZ, R14 ;  /* 0x000000ffff177224 */ /* 0x000fda00078e000e */
[----:B------:R-:W-:Y:S04]  /*2cac0*/  STL.64 [R1+0x290], R24 ;  /* 0x0002901801007387 */ /* 0x000fe80000100a00 */
[----:B------:R-:W-:Y:S04]  /*2cad0*/  STL.64 [R1+0x298], R26 ;  /* 0x0002981a01007387 */ /* 0x000fe80000100a00 */
[----:B------:R0:W-:Y:S02]  /*2cae0*/  STL.64 [R1+0x1478], R22 ;  /* 0x0014781601007387 */ /* 0x0001e40000100a00 */
[----:B0-----:R-:W-:-:S02]  /*2caf0*/  IMAD.MOV.U32 R23, RZ, RZ, R12 ;  /* 0x000000ffff177224 */ /* 0x001fc400078e000c */
[----:B------:R-:W-:Y:S01]  /*2cb00*/  IMAD.MOV.U32 R22, RZ, RZ, R13 ;  /* 0x000000ffff167224 */ /* 0x000fe200078e000d */
[----:B------:R-:W2:Y:S04]  /*2cb10*/  LDL.LU R12, [R1+0x1e0] ;  /* 0x0001e000010c7983 */ /* 0x000ea80000300800 */
[----:B------:R-:W2:Y:S04]  /*2cb20*/  LDL.LU R13, [R1+0x1e4] ;  /* 0x0001e400010d7983 */ /* 0x000ea80000300800 */
[----:B------:R-:W2:Y:S04]  /*2cb30*/  LDL.LU R14, [R1+0x1e8] ;  /* 0x0001e800010e7983 */ /* 0x000ea80000300800 */
[----:B------:R-:W2:Y:S04]  /*2cb40*/  LDL.LU R15, [R1+0x1ec] ;  /* 0x0001ec00010f7983 */ /* 0x000ea80000300800 */
[----:B------:R-:W4:Y:S04]  /*2cb50*/  LDL.LU R24, [R1+0x1f0] ;  /* 0x0001f00001187983 */ /* 0x000f280000300800 */
[----:B------:R-:W4:Y:S04]  /*2cb60*/  LDL.LU R25, [R1+0x1f4] ;  /* 0x0001f40001197983 */ /* 0x000f280000300800 */
[----:B------:R-:W4:Y:S04]  /*2cb70*/  LDL.LU R26, [R1+0x1f8] ;  /* 0x0001f800011a7983 */ /* 0x000f280000300800 */
[----:B------:R-:W4:Y:S04]  /*2cb80*/  LDL.LU R27, [R1+0x1fc] ;  /* 0x0001fc00011b7983 */ /* 0x000f280000300800 */
[----:B------:R0:W-:Y:S02]  /*2cb90*/  STL.64 [R1+0x1490], R22 ;  /* 0x0014901601007387 */ /* 0x0001e40000100a00 */
[----:B0-----:R-:W-:-:S02]  /*2cba0*/  IMAD.MOV.U32 R22, RZ, RZ, R9 ;  /* 0x000000ffff167224 */ /* 0x001fc400078e0009 */
[----:B------:R-:W-:-:S05]  /*2cbb0*/  IMAD.MOV.U32 R23, RZ, RZ, R8 ;  /* 0x000000ffff177224 */ /* 0x000fca00078e0008 */
[----:B------:R0:W-:Y:S04]  /*2cbc0*/  STL.64 [R1+0x14a8], R22 ;  /* 0x0014a81601007387 */ /* 0x0001e80000100a00 */
[----:B------:R-:W3:Y:S04]  /*2cbd0*/  LDL.LU R20, [R1+0x200] ;  /* 0x0002000001147983 */ /* 0x000ee80000300800 */
[----:B------:R-:W3:Y:S04]  /*2cbe0*/  LDL.LU R21, [R1+0x204] ;  /* 0x0002040001157983 */ /* 0x000ee80000300800 */
[----:B0-----:R-:W3:Y:S04]  /*2cbf0*/  LDL.LU R22, [R1+0x208] ;  /* 0x0002080001167983 */ /* 0x001ee80000300800 */
[----:B------:R-:W3:Y:S02]  /*2cc00*/  LDL.LU R23, [R1+0x20c] ;  /* 0x00020c0001177983 */ /* 0x000ee40000300800 */
[----:B---3--:R-:W-:-:S15]  /*2cc10*/  HMMA.16816.F32.BF16 R20, R16, R10, R20 ;  /* 0x0000000a1014723c */ /* 0x008fde0000041814 */
[----:B------:R-:W-:-:S04]  /*2cc20*/  NOP ;  /* 0x0000000000007918 */ /* 0x000fc80000000000 */
[----:B------:R-:W-:Y:S04]  /*2cc30*/  STL.64 [R1+0x280], R20 ;  /* 0x0002801401007387 */ /* 0x000fe80000100a00 */
[----:B------:R-:W-:Y:S04]  /*2cc40*/  STL.64 [R1+0x288], R22 ;  /* 0x0002881601007387 */ /* 0x000fe80000100a00 */
[----:B------:R0:W-:Y:S04]  /*2cc50*/  STL.64 [R1+0x1470], R10 ;  /* 0x0014700a01007387 */ /* 0x0001e80000100a00 */
[----:B------:R-:W3:Y:S04]  /*2cc60*/  LDL.LU R8, [R1+0x120] ;  /* 0x0001200001087983 */ /* 0x000ee80000300800 */
[----:B------:R-:W3:Y:S04]  /*2cc70*/  LDL.LU R9, [R1+0x124] ;  /* 0x0001240001097983 */ /* 0x000ee80000300800 */
[----:B0-----:R-:W2:Y:S04]  /*2cc80*/  LDL.LU R10, [R1+0x128] ;  /* 0x00012800010a7983 */ /* 0x001ea80000300800 */
[----:B------:R-:W2:Y:S04]  /*2cc90*/  LDL.LU R11, [R1+0x12c] ;  /* 0x00012c00010b7983 */ /* 0x000ea80000300800 */
[----:B--2---:R-:W-:Y:S04]  /*2cca0*/  STL.64 [R1+0x1488], R10 ;  /* 0x0014880a01007387 */ /* 0x004fe80000100a00 */
[----:B---3--:R0:W-:Y:S04]  /*2ccb0*/  STL.64 [R1+0x1480], R8 ;  /* 0x0014800801007387 */ /* 0x0081e80000100a00 */
[----:B0-----:R-:W2:Y:S04]  /*2ccc0*/  LDL.LU R8, [R1+0x130] ;  /* 0x0001300001087983 */ /* 0x001ea80000300800 */
[----:B------:R-:W2:Y:S04]  /*2ccd0*/  LDL.LU R9, [R1+0x134] ;  /* 0x0001340001097983 */ /* 0x000ea80000300800 */
[----:B------:R-:W3:Y:S04]  /*2cce0*/  LDL.LU R10, [R1+0x138] ;  /* 0x00013800010a7983 */ /* 0x000ee80000300800 */
[----:B------:R-:W3:Y:S01]  /*2ccf0*/  LDL.LU R11, [R1+0x13c] ;  /* 0x00013c00010b7983 */ /* 0x000ee20000300800 */
[C---:B----4-:R-:W-:Y:S03]  /*2cd00*/  HMMA.16816.F32.BF16 R24, R16.reuse, R6, R24 ;  /* 0x000000061018723c */ /* 0x050fe60000041818 */
        /* <DEDUP_REMOVED lines=14> */
[----:B0-----:R-:W3:Y:S02]  /*2cdf0*/  LDL.LU.64 R26, [R1+0x14d0] ;  /* 0x0014d000011a7983 */ /* 0x001ee40000300a00 */
[----:B---3--:R-:W-:-:S15]  /*2ce00*/  HMMA.16816.F32.BF16 R12, R16, R26, R12 ;  /* 0x0000001a100c723c */ /* 0x008fde000004180c */
[----:B------:R-:W-:-:S04]  /*2ce10*/  NOP ;  /* 0x0000000000007918 */ /* 0x000fc80000000000 */
[----:B------:R-:W-:Y:S01]  /*2ce20*/  STL.64 [R1+0x1f0], R12 ;  /* 0x0001f00c01007387 */ /* 0x000fe20000100a00 */
[----:B------:R-:W-:Y:S02]  /*2ce30*/  IMAD.MOV.U32 R25, RZ, RZ, R15 ;  /* 0x000000ffff197224 */ /* 0x000fe400078e000f */
[----:B------:R-:W-:Y:S01]  /*2ce40*/  IMAD.MOV.U32 R17, RZ, RZ, R14 ;  /* 0x000000ffff117224 */ /* 0x000fe200078e000e */
[----:B------:R0:W-:Y:S01]  /*2ce50*/  STL.64 [R1+0x1f8], R14 ;  /* 0x0001f80e01007387 */ /* 0x0001e20000100a00 */
[----:B------:R-:W-:Y:S02]  /*2ce60*/  IMAD.MOV.U32 R24, RZ, RZ, R13 ;  /* 0x000000ffff187224 */ /* 0x000fe400078e000d */
[----:B------:R-:W-:Y:S01]  /*2ce70*/  IMAD.MOV.U32 R16, RZ, RZ, R12 ;  /* 0x000000ffff107224 */ /* 0x000fe200078e000c */
[----:B0-----:R-:W2:Y:S04]  /*2ce80*/  LDL.LU.64 R14, [R1+0x14c8] ;  /* 0x0014c800010e7983 */ /* 0x001ea80000300a00 */
[----:B------:R-:W2:Y:S01]  /*2ce90*/  LDL.LU.64 R12, [R1+0x14c0] ;  /* 0x0014c000010c7983 */ /* 0x000ea20000300a00 */
[----:B------:R-:W-:-:S02]  /*2cea0*/  IMAD.MOV.U32 R22, RZ, RZ, R5 ;  /* 0x000000ffff167224 */ /* 0x000fc400078e0005 */
[----:B------:R-:W-:Y:S01]  /*2ceb0*/  IMAD.MOV.U32 R23, RZ, RZ, R4 ;  /* 0x000000ffff177224 */ /* 0x000fe200078e0004 */
[----:B------:R0:W-:Y:S04]  /*2cec0*/  STL [R1+0x11f8], R16 ;  /* 0x0011f81001007387 */ /* 0x0001e80000100800 */
[----:B------:R1:W-:Y:S04]  /*2ced0*/  STL [R1+0x11f4], R17 ;  /* 0x0011f41101007387 */ /* 0x0003e80000100800 */
[----:B0-----:R-:W3:Y:S04]  /*2cee0*/  LDL.LU R16, [R1+0x110] ;  /* 0x0001100001107983 */ /* 0x001ee80000300800 */
[----:B-1----:R-:W3:Y:S04]  /*2cef0*/  LDL.LU R17, [R1+0x114] ;  /* 0x0001140001117983 */ /* 0x002ee80000300800 */
[----:B------:R-:W3:Y:S04]  /*2cf00*/  LDL.LU R18, [R1+0x118] ;  /* 0x0001180001127983 */ /* 0x000ee80000300800 */
[----:B------:R-:W-:Y:S04]  /*2cf10*/  STL [R1+0x11f0], R24 ;  /* 0x0011f01801007387 */ /* 0x000fe80000100800 */
[----:B------:R-:W-:Y:S01]  /*2cf20*/  STL [R1+0x11ec], R25 ;  /* 0x0011ec1901007387 */ /* 0x000fe20000100800 */
[----:B--2---:R-:W-:Y:S03]  /*2cf30*/  HMMA.16816.F32.BF16 R20, R12, R22, R8 ;  /* 0x000000160c14723c */ /* 0x004fe60000041808 */
[----:B------:R-:W2:Y:S04]  /*2cf40*/  LDL.LU.64 R10, [R1+0x14b8] ;  /* 0x0014b800010a7983 */ /* 0x000ea80000300a00 */
[----:B------:R-:W2:-:S12]  /*2cf50*/  LDL.LU.64 R8, [R1+0x14b0] ;  /* 0x0014b00001087983 */ /* 0x000e980000300a00 */
[----:B------:R-:W-:Y:S04]  /*2cf60*/  STL.64 [R1+0x390], R20 ;  /* 0x0003901401007387 */ /* 0x000fe80000100a00 */
[----:B------:R0:W-:Y:S04]  /*2cf70*/  STL.64 [R1+0x398], R22 ;  /* 0x0003981601007387 */ /* 0x0001e80000100a00 */
[----:B0-----:R-:W2:Y:S01]  /*2cf80*/  LDL.LU.64 R22, [R1+0x14a8] ;  /* 0x0014a80001167983 */ /* 0x001ea20000300a00 */
[----:B------:R-:W-:Y:S02]  /*2cf90*/  IMAD.MOV.U32 R19, RZ, RZ, R29 ;  /* 0x000000ffff137224 */ /* 0x000fe400078e001d */
[----:B------:R-:W-:-:S05]  /*2cfa0*/  IMAD.MOV.U32 R29, RZ, RZ, R20 ;  /* 0x000000ffff1d7224 */ /* 0x000fca00078e0014 */
        /* <DEDUP_REMOVED lines=12> */
[----:B0-----:R-:W2:Y:S02]  /*2d070*/  LDL.LU.64 R22, [R1+0x1478] ;  /* 0x0014780001167983 */ /* 0x001ea40000300a00 */
[----:B--2---:R-:W-:Y:S02]  /*2d080*/  HMMA.16816.F32.BF16 R20, R12, R22, R8 ;  /* 0x000000160c14723c */ /* 0x004fe40000041808 */
[----:B------:R-:W2:-:S15]  /*2d090*/  LDL.LU.64 R10, [R1+0x1470] ;  /* 0x00147000010a7983 */ /* 0x000e9e0000300a00 */
[----:B------:R-:W-:Y:S02]  /*2d0a0*/  NOP ;  /* 0x0000000000007918 */ /* 0x000fe40000000000 */
[----:B------:R-:W-:Y:S04]  /*2d0b0*/  STL.64 [R1+0x360], R20 ;  /* 0x0003601401007387 */ /* 0x000fe80000100a00 */
[----:B------:R0:W-:Y:S04]  /*2d0c0*/  STL.64 [R1+0x368], R22 ;  /* 0x0003681601007387 */ /* 0x0001e80000100a00 */
[----:B0-----:R-:W3:Y:S02]  /*2d0d0*/  LDL.LU.64 R22, [R1+0x1468] ;  /* 0x0014680001167983 */ /* 0x001ee40000300a00 */
[----:B---3--:R-:W-:-:S15]  /*2d0e0*/  HMMA.16816.F32.BF16 R16, R12, R22, R16 ;  /* 0x000000160c10723c */ /* 0x008fde0000041810 */
[----:B------:R-:W-:-:S04]  /*2d0f0*/  NOP ;  /* 0x0000000000007918 */ /* 0x000fc80000000000 */
[----:B------:R0:W-:Y:S04]  /*2d100*/  STL.64 [R1+0x350], R16 ;  /* 0x0003501001007387 */ /* 0x0001e80000100a00 */
[----:B------:R-:W-:Y:S01]  /*2d110*/  STL.64 [R1+0x358], R18 ;  /* 0x0003581201007387 */ /* 0x000fe20000100a00 */
[----:B0-----:R-:W-:Y:S02]  /*2d120*/  IMAD.MOV.U32 R17, RZ, RZ, R22 ;  /* 0x000000ffff117224 */ /* 0x001fe400078e0016 */
[----:B------:R-:W-:Y:S02]  /*2d130*/  IMAD.MOV.U32 R16, RZ, RZ, R23 ;  /* 0x000000ffff107224 */ /* 0x000fe400078e0017 */
[----:B------:R-:W2:Y:S04]  /*2d140*/  LDL.LU.64 R22, [R1+0x1460] ;  /* 0x0014600001167983 */ /* 0x000ea80000300a00 */
[----:B------:R-:W2:Y:S02]  /*2d150*/  LDL.LU.64 R20, [R1+0x1458] ;  /* 0x0014580001147983 */ /* 0x000ea40000300a00 */
[----:B--2---:R-:W-:Y:S02]  /*2d160*/  HMMA.16816.F32.BF16 R8, R12, R10, R20 ;  /* 0x0000000a0c08723c */ /* 0x004fe40000041814 */
[----:B------:R-:W2:Y:S04]  /*2d170*/  LDL.LU.64 R22, [R1+0x1450] ;  /* 0x0014500001167983 */ /* 0x000ea80000300a00 */
[----:B------:R-:W2:-:S13]  /*2d180*/  LDL.LU.64 R20, [R1+0x1448] ;  /* 0x0014480001147983 */ /* 0x000e9a0000300a00 */
[----:B------:R-:W-:Y:S04]  /*2d190*/  STL.64 [R1+0x340], R8 ;  /* 0x0003400801007387 */ /* 0x000fe80000100a00 */
[----:B------:R0:W-:Y:S04]  /*2d1a0*/  STL.64 [R1+0x348], R10 ;  /* 0x0003480a01007387 */ /* 0x0001e80000100a00 */
[----:B0-----:R-:W3:Y:S04]  /*2d1b0*/  LDL.LU.64 R10, [R1+0x1440] ;  /* 0x00144000010a7983 */ /* 0x001ee80000300a00 */
[----:B------:R-:W3:Y:S02]  /*2d1c0*/  LDL.LU.64 R8, [R1+0x1438] ;  /* 0x0014380001087983 */ /* 0x000ee40000300a00 */
[----:B---3--:R-:W-:Y:S02]  /*2d1d0*/  HMMA.16816.F32.BF16 R4, R12, R6, R8 ;  /* 0x000000060c04723c */ /* 0x008fe40000041808 */
[----:B------:R-:W3:Y:S04]  /*2d1e0*/  LDL.LU.64 R10, [R1+0x1430] ;  /* 0x00143000010a7983 */ /* 0x000ee80000300a00 */
[----:B------:R-:W4:-:S13]  /*2d1f0*/  LDL.LU.64 R8, [R1+0x1428] ;  /* 0x0014280001087983 */ /* 0x000f1a0000300a00 */
[----:B------:R-:W-:Y:S04]  /*2d200*/  STL.64 [R1+0x330], R4 ;  /* 0x0003300401007387 */ /* 0x000fe80000100a00 */
[----:B------:R0:W-:Y:S04]  /*2d210*/  STL.64 [R1+0x338], R6 ;  /* 0x0003380601007387 */ /* 0x0001e80000100a00 */
[----:B0-----:R-:W3:Y:S04]  /*2d220*/  LDL.LU.64 R6, [R1+0x1420] ;  /* 0x0014200001067983 */ /* 0x001ee80000300a00 */
[----:B------:R-:W3:Y:S04]  /*2d230*/  LDL.LU.64 R4, [R1+0x1418] ;  /* 0x0014180001047983 */ /* 0x000ee80000300a00 */
[----:B------:R-:W3:Y:S01]  /*2d240*/  LDL.LU.64 R24, [R1+0x3d8] ;  /* 0x0003d80001187983 */ /* 0x000ee20000300a00 */
[----:B--2---:R-:W-:-:S15]  /*2d250*/  HMMA.16816.F32.BF16 R20, R12, R26, R20 ;  /* 0x0000001a0c14723c */ /* 0x004fde0000041814 */
[----:B------:R-:W-:-:S04]  /*2d260*/  NOP ;  /* 0x0000000000007918 */ /* 0x000fc80000000000 */
[----:B------:R-:W-:Y:S04]  /*2d270*/  STL.64 [R1+0x2f0], R20 ;  /* 0x0002f01401007387 */ /* 0x000fe80000100a00 */
[----:B------:R-:W-:Y:S04]  /*2d280*/  STL.64 [R1+0x2f8], R22 ;  /* 0x0002f81601007387 */ /* 0x000fe80000100a00 */
[----:B------:R-:W-:Y:S04]  /*2d290*/  STL.64 [R1+0x1388], R26 ;  /* 0x0013881a01007387 */ /* 0x000fe80000100a00 */
[----:B---3--:R0:W-:Y:S04]  /*2d2a0*/  STL.64 [R1+0x1380], R24 ;  /* 0x0013801801007387 */ /* 0x0081e80000100a00 */
        /* <DEDUP_REMOVED lines=16> */
[----:B------:R-:W-:-:S02]  /*2d3b0*/  IMAD.MOV.U32 R13, RZ, RZ, R22 ;  /* 0x000000ffff0d7224 */ /* 0x000fc400078e0016 */
[----:B----4-:R-:W-:Y:S02]  /*2d3c0*/  IMAD.MOV.U32 R23, RZ, RZ, R8 ;  /* 0x000000ffff177224 */ /* 0x010fe400078e0008 */
[----:B------:R-:W-:Y:S01]  /*2d3d0*/  IMAD.MOV.U32 R22, RZ, RZ, R9 ;  /* 0x000000ffff167224 */ /* 0x000fe200078e0009 */
[----:B------:R-:W4:Y:S01]  /*2d3e0*/  LDL.LU R8, [R1+0x1d0] ;  /* 0x0001d00001087983 */ /* 0x000f220000300800 */
[----:B------:R-:W-:Y:S02]  /*2d3f0*/  IMAD.MOV.U32 R12, RZ, RZ, R20 ;  /* 0x000000ffff0c7224 */ /* 0x000fe400078e0014 */
[----:B------:R-:W-:Y:S01]  /*2d400*/  IMAD.MOV.U32 R21, RZ, RZ, R10 ;  /* 0x000000ffff157224 */ /* 0x000fe200078e000a */
[----:B------:R-:W4:Y:S01]  /*2d410*/  LDL.LU R9, [R1+0x1d4] ;  /* 0x0001d40001097983 */ /* 0x000f220000300800 */
[----:B------:R-:W-:-:S03]  /*2d420*/  IMAD.MOV.U32 R20, RZ, RZ, R11 ;  /* 0x000000ffff147224 */ /* 0x000fc600078e000b */
[----:B------:R-:W4:Y:S04]  /*2d430*/  LDL.LU R10, [R1+0x1d8] ;  /* 0x0001d800010a7983 */ /* 0x000f280000300800 */
[----:B------:R-:W4:Y:S04]  /*2d440*/  LDL.LU R11, [R1+0x1dc] ;  /* 0x0001dc00010b7983 */ /* 0x000f280000300800 */
[----:B---3--:R0:W-:Y:S04]  /*2d450*/  STL.64 [R1+0x13b8], R26 ;  /* 0x0013b81a01007387 */ /* 0x0081e80000100a00 */
[----:B--2---:R-:W-:Y:S04]  /*2d460*/  STL.64 [R1+0x13b0], R24 ;  /* 0x0013b01801007387 */ /* 0x004fe80000100a00 */
[----:B0-----:R-:W2:Y:S04]  /*2d470*/  LDL.LU.64 R26, [R1+0x38] ;  /* 0x00003800011a7983 */ /* 0x001ea80000300a00 */
[----:B--2---:R0:W-:Y:S04]  /*2d480*/  STL.64 [R1+0x13c8], R26 ;  /* 0x0013c81a01007387 */ /* 0x0041e80000100a00 */
[----:B0-----:R-:W2:Y:S04]  /*2d490*/  LDL.LU.64 R26, [R1+0x48] ;  /* 0x00004800011a7983 */ /* 0x001ea80000300a00 */
[----:B--2---:R0:W-:Y:S04]  /*2d4a0*/  STL.64 [R1+0x13e0], R26 ;  /* 0x0013e01a01007387 */ /* 0x0041e80000100a00 */
[----:B0-----:R-:W2:Y:S04]  /*2d4b0*/  LDL.LU.64 R26, [R1+0x58] ;  /* 0x00005800011a7983 */ /* 0x001ea80000300a00 */
[----:B--2---:R0:W-:Y:S04]  /*2d4c0*/  STL.64 [R1+0x13f8], R26 ;  /* 0x0013f81a01007387 */ /* 0x0041e80000100a00 */
[----:B0-----:R-:W4:Y:S04]  /*2d4d0*/  LDL.LU.64 R26, [R1+0x68] ;  /* 0x00006800011a7983 */ /* 0x001f280000300a00 */
[----:B------:R0:W-:Y:S04]  /*2d4e0*/  STL.64 [R1+0x12e0], R22 ;  /* 0x0012e01601007387 */ /* 0x0001e80000100a00 */
[----:B------:R1:W-:Y:S01]  /*2d4f0*/  STL.64 [R1+0x12d8], R20 ;  /* 0x0012d81401007387 */ /* 0x0003e20000100a00 */
[----:B0-----:R-:W-:Y:S01]  /*2d500*/  IMAD.MOV.U32 R22, RZ, RZ, R7 ;  /* 0x000000ffff167224 */ /* 0x001fe200078e0007 */
[----:B-1----:R-:W-:Y:S01]  /*2d510*/  MOV R20, R5 ;  /* 0x0000000500147202 */ /* 0x002fe20000000f00 */
[----:B------:R-:W-:Y:S01]  /*2d520*/  IMAD.MOV.U32 R23, RZ, RZ, R3 ;  /* 0x000000ffff177224 */ /* 0x000fe200078e0003 */
[----:B------:R-:W4:Y:S01]  /*2d530*/  LDL.LU R5, [R1+0x1410] ;  /* 0x0014100001057983 */ /* 0x000f220000300800 */
[----:B------:R-:W-:-:S03]  /*2d540*/  IMAD.MOV.U32 R21, RZ, RZ, R6 ;  /* 0x000000ffff157224 */ /* 0x000fc600078e0006 */
[----:B------:R-:W4:Y:S04]  /*2d550*/  LDL.LU R6, [R1+0x140c] ;  /* 0x00140c0001067983 */ /* 0x000f280000300800 */
[----:B------:R-:W4:Y:S04]  /*2d560*/  LDL.LU R7, [R1+0x1408] ;  /* 0x0014080001077983 */ /* 0x000f280000300800 */
        /* <DEDUP_REMOVED lines=8> */
[----:B0-----:R-:W3:Y:S01]  /*2d5f0*/  LDL.LU R22, [R1+0x1a8] ;  /* 0x0001a80001167983 */ /* 0x001ee20000300800 */
[----:B--2---:R-:W-:-:S03]  /*2d600*/  IMAD.MOV.U32 R23, RZ, RZ, R3 ;  /* 0x000000ffff177224 */ /* 0x004fc600078e0003 */
[----:B------:R-:W2:Y:S04]  /*2d610*/  LDL.LU R3, [R1+0x1400] ;  /* 0x0014000001037983 */ /* 0x000ea80000300800 */
[----:B---3--:R-:W-:Y:S04]  /*2d620*/  STL.64 [R1+0x13d8], R22 ;  /* 0x0013d81601007387 */ /* 0x008fe80000100a00 */
[----:B------:R0:W-:Y:S04]  /*2d630*/  STL.64 [R1+0x13d0], R20 ;  /* 0x0013d01401007387 */ /* 0x0001e80000100a00 */
[----:B0-----:R-:W3:Y:S04]  /*2d640*/  LDL.LU R20, [R1+0x1b0] ;  /* 0x0001b00001147983 */ /* 0x001ee80000300800 */
[----:B------:R-:W3:Y:S04]  /*2d650*/  LDL.LU R21, [R1+0x1b4] ;  /* 0x0001b40001157983 */ /* 0x000ee80000300800 */
[----:B------:R-:W2:Y:S04]  /*2d660*/  LDL.LU R22, [R1+0x1b8] ;  /* 0x0001b80001167983 */ /* 0x000ea80000300800 */
[----:B------:R-:W2:Y:S01]  /*2d670*/  LDL.LU R23, [R1+0x1bc] ;  /* 0x0001bc0001177983 */ /* 0x000ea20000300800 */
[----:B----4-:R-:W-:Y:S03]  /*2d680*/  HMMA.16816.F32.BF16 R8, R4, R26, R8 ;  /* 0x0000001a0408723c */ /* 0x010fe60000041808 */
[----:B--2---:R-:W-:Y:S04]  /*2d690*/  STL.64 [R1+0x13f0], R22 ;  /* 0x0013f01601007387 */ /* 0x004fe80000100a00 */
[----:B---3--:R0:W-:Y:S04]  /*2d6a0*/  STL.64 [R1+0x13e8], R20 ;  /* 0x0013e81401007387 */ /* 0x0081e80000100a00 */
[----:B0-----:R-:W2:Y:S04]  /*2d6b0*/  LDL.LU R20, [R1+0x1c0] ;  /* 0x0001c00001147983 */ /* 0x001ea80000300800 */
[----:B------:R-:W2:Y:S04]  /*2d6c0*/  LDL.LU R21, [R1+0x1c4] ;  /* 0x0001c40001157983 */ /* 0x000ea80000300800 */
[----:B------:R-:W2:Y:S04]  /*2d6d0*/  LDL.LU R22, [R1+0x1c8] ;  /* 0x0001c80001167983 */ /* 0x000ea80000300800 */
[----:B------:R-:W3:Y:S04]  /*2d6e0*/  LDL.LU.64 R16, [R1+0x3d0] ;  /* 0x0003d00001107983 */ /* 0x000ee80000300a00 */
[----:B------:R-:W-:Y:S04]  /*2d6f0*/  STL [R1+0x1204], R12 ;  /* 0x0012040c01007387 */ /* 0x000fe80000100800 */
[----:B------:R-:W-:Y:S04]  /*2d700*/  STL [R1+0x1200], R13 ;  /* 0x0012000d01007387 */ /* 0x000fe80000100800 */
[----:B------:R-:W4:Y:S04]  /*2d710*/  LDL.LU.64 R14, [R1+0x8] ;  /* 0x00000800010e7983 */ /* 0x000f280000300a00 */
[----:B------:R-:W-:Y:S04]  /*2d720*/  STL.64 [R1+0x2b0], R8 ;  /* 0x0002b00801007387 */ /* 0x000fe80000100a00 */
[----:B------:R0:W-:Y:S02]  /*2d730*/  STL.64 [R1+0x2b8], R10 ;  /* 0x0002b80a01007387 */ /* 0x0001e40000100a00 */
[----:B0-----:R-:W-:-:S02]  /*2d740*/  IMAD.MOV.U32 R11, RZ, RZ, R26 ;  /* 0x000000ffff0b7224 */ /* 0x001fc400078e001a */
[----:B------:R-:W-:Y:S02]  /*2d750*/  IMAD.MOV.U32 R10, RZ, RZ, R27 ;  /* 0x000000ffff0a7224 */ /* 0x000fe400078e001b */
[----:B------:R-:W2:Y:S01]  /*2d760*/  LDL.LU.64 R26, [R1+0x13f8] ;  /* 0x0013f800011a7983 */ /* 0x000ea20000300a00 */
[----:B------:R-:W-:-:S07]  /*2d770*/  IMAD.MOV.U32 R23, RZ, RZ, R3 ;  /* 0x000000ffff177224 */ /* 0x000fce00078e0003 */
        /* <DEDUP_REMOVED lines=32> */
[----:B------:R-:W2:Y:S04]  /*2d980*/  LDL.LU.64 R24, [R1+0x13a0] ;  /* 0x0013a00001187983 */ /* 0x000ea80000300a00 */
[----:B------:R0:W-:Y:S02]  /*2d990*/  STL.64 [R1+0x1300], R22 ;  /* 0x0013001601007387 */ /* 0x0001e40000100a00 */
[----:B0-----:R-:W-:-:S02]  /*2d9a0*/  IMAD.MOV.U32 R22, RZ, RZ, R18 ;  /* 0x000000ffff167224 */ /* 0x001fc400078e0012 */
[----:B------:R-:W-:-:S05]  /*2d9b0*/  IMAD.MOV.U32 R23, RZ, RZ, R13 ;  /* 0x000000ffff177224 */ /* 0x000fca00078e000d */
[----:B------:R0:W-:Y:S02]  /*2d9c0*/  STL.64 [R1+0x1318], R22 ;  /* 0x0013181601007387 */ /* 0x0001e40000100a00 */
[----:B0-----:R-:W-:Y:S02]  /*2d9d0*/  IMAD.MOV.U32 R22, RZ, RZ, R9 ;  /* 0x000000ffff167224 */ /* 0x001fe400078e0009 */
[----:B------:R-:W-:-:S05]  /*2d9e0*/  IMAD.MOV.U32 R23, RZ, RZ, R8 ;  /* 0x000000ffff177224 */ /* 0x000fca00078e0008 */
        /* <DEDUP_REMOVED lines=8> */
[----:B------:R-:W-:-:S02]  /*2da70*/  IMAD.MOV.U32 R9, RZ, RZ, R22 ;  /* 0x000000ffff097224 */ /* 0x000fc400078e0016 */
[----:B------:R-:W-:Y:S02]  /*2da80*/  IMAD.MOV.U32 R8, RZ, RZ, R23 ;  /* 0x000000ffff087224 */ /* 0x000fe400078e0017 */
[----:B------:R-:W-:Y:S02]  /*2da90*/  IMAD.MOV.U32 R22, RZ, RZ, R12 ;  /* 0x000000ffff167224 */ /* 0x000fe400078e000c */
[----:B------:R-:W-:Y:S02]  /*2daa0*/  IMAD.MOV.U32 R23, RZ, RZ, R3 ;  /* 0x000000ffff177224 */ /* 0x000fe400078e0003 */
[----:B----4-:R-:W-:Y:S02]  /*2dab0*/  IMAD.MOV.U32 R20, RZ, RZ, R14 ;  /* 0x000000ffff147224 */ /* 0x010fe400078e000e */
[----:B------:R-:W-:Y:S01]  /*2dac0*/  IMAD.MOV.U32 R3, RZ, RZ, R15 ;  /* 0x000000ffff037224 */ /* 0x000fe200078e000f */
[----:B------:R0:W-:Y:S02]  /*2dad0*/  STL.64 [R1+0x1348], R22 ;  /* 0x0013481601007387 */ /* 0x0001e40000100a00 */
[----:B0-----:R-:W-:-:S02]  /*2dae0*/  IMAD.MOV.U32 R23, RZ, RZ, R10 ;  /* 0x000000ffff177224 */ /* 0x001fc400078e000a */
[----:B------:R-:W-:Y:S01]  /*2daf0*/  IMAD.MOV.U32 R22, RZ, RZ, R11 ;  /* 0x000000ffff167224 */ /* 0x000fe200078e000b */
[----:B--2---:R-:W-:-:S15]  /*2db00*/  HMMA.16816.F32.BF16 R24, R4, R14, R24 ;  /* 0x0000000e0418723c */ /* 0x004fde0000041818 */
[----:B------:R-:W-:-:S04]  /*2db10*/  NOP ;  /* 0x0000000000007918 */ /* 0x000fc80000000000 */
[----:B------:R-:W-:Y:S02]  /*2db20*/  IMAD.MOV.U32 R14, RZ, RZ, R24 ;  /* 0x000000ffff0e7224 */ /* 0x000fe400078e0018 */
[----:B------:R-:W-:Y:S01]  /*2db30*/  IMAD.MOV.U32 R15, RZ, RZ, R26 ;  /* 0x000000ffff0f7224 */ /* 0x000fe200078e001a */
[----:B------:R-:W-:Y:S01]  /*2db40*/  STL.64 [R1+0x1c0], R24 ;  /* 0x0001c01801007387 */ /* 0x000fe20000100a00 */
[----:B------:R-:W-:-:S03]  /*2db50*/  IMAD.MOV.U32 R19, RZ, RZ, R27 ;  /* 0x000000ffff137224 */ /* 0x000fc600078e001b */
[----:B------:R0:W-:Y:S01]  /*2db60*/  STL.64 [R1+0x1c8], R26 ;  /* 0x0001c81a01007387 */ /* 0x0001e20000100a00 */
[----:B------:R-:W-:-:S03]  /*2db70*/  IMAD.MOV.U32 R18, RZ, RZ, R25 ;  /* 0x000000ffff127224 */ /* 0x000fc600078e0019 */
[----:B0-----:R-:W2:Y:S04]  /*2db80*/  LDL.LU.64 R26, [R1+0x1388] ;  /* 0x00138800011a7983 */ /* 0x001ea80000300a00 */
[----:B------:R-:W4:Y:S04]  /*2db90*/  LDL.LU.64 R24, [R1+0x1380] ;  /* 0x0013800001187983 */ /* 0x000f280000300a00 */
[----:B------:R0:W-:Y:S04]  /*2dba0*/  STL [R1+0x1214], R14 ;  /* 0x0012140e01007387 */ /* 0x0001e80000100800 */
[----:B------:R1:W-:Y:S01]  /*2dbb0*/  STL [R1+0x1210], R15 ;  /* 0x0012100f01007387 */ /* 0x0003e20000100800 */
[----:B0-----:R-:W-:-:S02]  /*2dbc0*/  IMAD.MOV.U32 R14, RZ, RZ, R9 ;  /* 0x000000ffff0e7224 */ /* 0x001fc400078e0009 */
[----:B-1----:R-:W-:Y:S02]  /*2dbd0*/  IMAD.MOV.U32 R15, RZ, RZ, R8 ;  /* 0x000000ffff0f7224 */ /* 0x002fe400078e0008 */
[----:B------:R-:W2:Y:S04]  /*2dbe0*/  LDL.LU R8, [R1+0x160] ;  /* 0x0001600001087983 */ /* 0x000ea80000300800 */
[----:B------:R-:W2:Y:S04]  /*2dbf0*/  LDL.LU R9, [R1+0x164] ;  /* 0x0001640001097983 */ /* 0x000ea80000300800 */
[----:B------:R-:W2:Y:S04]  /*2dc00*/  LDL.LU R10, [R1+0x168] ;  /* 0x00016800010a7983 */ /* 0x000ea80000300800 */
[----:B------:R-:W2:Y:S04]  /*2dc10*/  LDL.LU R11, [R1+0x16c] ;  /* 0x00016c00010b7983 */ /* 0x000ea80000300800 */
[----:B------:R0:W-:Y:S04]  /*2dc20*/  STL.64 [R1+0x12f8], R14 ;  /* 0x0012f80e01007387 */ /* 0x0001e80000100a00 */
[----:B------:R-:W2:Y:S04]  /*2dc30*/  LDL.LU R12, [R1+0x90] ;  /* 0x00009000010c7983 */ /* 0x000ea80000300800 */
[----:B------:R-:W2:Y:S04]  /*2dc40*/  LDL.LU R13, [R1+0x94] ;  /* 0x00009400010d7983 */ /* 0x000ea80000300800 */
[----:B0-----:R-:W2:Y:S01]  /*2dc50*/  LDL.LU R14, [R1+0x98] ;  /* 0x00009800010e7983 */ /* 0x001ea20000300800 */
[----:B------:R-:W-:-:S03]  /*2dc60*/  IMAD.MOV.U32 R15, RZ, RZ, R0 ;  /* 0x000000ffff0f7224 */ /* 0x000fc600078e0000 */
[----:B------:R-:W3:Y:S04]  /*2dc70*/  LDL.LU R0, [R1+0x1378] ;  /* 0x0013780001007983 */ /* 0x000ee80000300800 */
        /* <DEDUP_REMOVED lines=12> */
[----:B------:R-:W3:Y:S04]  /*2dd40*/  LDL.LU R0, [R1+0x1374] ;  /* 0x0013740001007983 */ /* 0x000ee80000300800 */
[----:B--2---:R-:W-:Y:S04]  /*2dd50*/  STL.64 [R1+0x1340], R14 ;  /* 0x0013400e01007387 */ /* 0x004fe80000100a00 */
[----:B------:R0:W-:Y:S04]  /*2dd60*/  STL.64 [R1+0x1338], R12 ;  /* 0x0013380c01007387 */ /* 0x0001e80000100a00 */
[----:B0-----:R-:W2:Y:S04]  /*2dd70*/  LDL.LU R12, [R1+0xc0] ;  /* 0x0000c000010c7983 */ /* 0x001ea80000300800 */
[----:B------:R-:W2:Y:S04]  /*2dd80*/  LDL.LU R13, [R1+0xc4] ;  /* 0x0000c400010d7983 */ /* 0x000ea80000300800 */
[----:B------:R-:W2:Y:S04]  /*2dd90*/  LDL.LU R14, [R1+0xc8] ;  /* 0x0000c800010e7983 */ /* 0x000ea80000300800 */
[----:B------:R-:W2:Y:S01]  /*2dda0*/  LDL.LU R15, [R1+0xcc] ;  /* 0x0000cc00010f7983 */ /* 0x000ea20000300800 */
[----:B------:R-:W-:Y:S03]  /*2ddb0*/  HMMA.16816.F32.BF16 R4, R4, R26, R8 ;  /* 0x0000001a0404723c */ /* 0x000fe60000041808 */
[----:B--2---:R-:W-:Y:S04]  /*2ddc0*/  STL.64 [R1+0x1358], R14 ;  /* 0x0013580e01007387 */ /* 0x004fe80000100a00 */
[----:B------:R0:W-:Y:S04]  /*2ddd0*/  STL.64 [R1+0x1350], R12 ;  /* 0x0013500c01007387 */ /* 0x0001e80000100a00 */
[----:B0-----:R-:W2:Y:S04]  /*2dde0*/  LDL.LU R12, [R1+0xd0] ;  /* 0x0000d000010c7983 */ /* 0x001ea80000300800 */
[----:B------:R-:W2:Y:S04]  /*2ddf0*/  LDL.LU R13, [R1+0xd4] ;  /* 0x0000d400010d7983 */ /* 0x000ea80000300800 */
[----:B------:R-:W2:Y:S01]  /*2de00*/  LDL.LU R14, [R1+0xd8] ;  /* 0x0000d800010e7983 */ /* 0x000ea20000300800 */
[----:B---3--:R-:W-:-:S03]  /*2de10*/  IMAD.MOV.U32 R15, RZ, RZ, R0 ;  /* 0x000000ffff0f7224 */ /* 0x008fc600078e0000 */
[----:B------:R-:W3:Y:S04]  /*2de20*/  LDL.LU R0, [R1+0x1370] ;  /* 0x0013700001007983 */ /* 0x000ee80000300800 */
[----:B------:R-:W-:Y:S04]  /*2de30*/  STL [R1+0x120c], R18 ;  /* 0x00120c1201007387 */ /* 0x000fe80000100800 */
[----:B------:R-:W-:Y:S04]  /*2de40*/  STL [R1+0x1208], R19 ;  /* 0x0012081301007387 */ /* 0x000fe80000100800 */
[----:B------:R-:W2:Y:S04]  /*2de50*/  LDL.LU.64 R10, [R1+0x1368] ;  /* 0x00136800010a7983 */ /* 0x000ea80000300a00 */
[----:B------:R-:W2:Y:S04]  /*2de60*/  LDL.LU.64 R8, [R1+0x1360] ;  /* 0x0013600001087983 */ /* 0x000ea80000300a00 */
[----:B------:R-:W-:Y:S04]  /*2de70*/  STL.64 [R1+0x130], R4 ;  /* 0x0001300401007387 */ /* 0x000fe80000100a00 */
[----:B------:R0:W-:Y:S02]  /*2de80*/  STL.64 [R1+0x138], R6 ;  /* 0x0001380601007387 */ /* 0x0001e40000100a00 */
[----:B0-----:R-:W-:-:S02]  /*2de90*/  IMAD.MOV.U32 R6, RZ, RZ, R20 ;  /* 0x000000ffff067224 */ /* 0x001fc400078e0014 */
[----:B--2---:R-:W-:Y:S01]  /*2dea0*/  HMMA.16816.F32.BF16 R20, R8, R22, R12 ;  /* 0x000000160814723c */ /* 0x004fe2000004180c */
[----:B------:R-:W2:Y:S04]  /*2deb0*/  LDL.LU.64 R14, [R1+0x1358] ;  /* 0x00135800010e7983 */ /* 0x000ea80000300a00 */
[----:B------:R-:W2:-:S14]  /*2dec0*/  LDL.LU.64 R12, [R1+0x1350] ;  /* 0x00135000010c7983 */ /* 0x000e9c0000300a00 */
        /* <DEDUP_REMOVED lines=27> */
[----:B------:R-:W2:Y:S01]  /*2e080*/  LDL.LU.64 R20, [R1+0x12e8] ;  /* 0x0012e80001147983 */ /* 0x000ea20000300a00 */
[----:B------:R-:W-:Y:S01]  /*2e090*/  IMAD.MOV.U32 R7, RZ, RZ, R3 ;  /* 0x000000ffff077224 */ /* 0x000fe200078e0003 */
[----:B--2---:R-:W-:Y:S02]  /*2e0a0*/  HMMA.16816.F32.BF16 R12, R8, R14, R20 ;  /* 0x0000000e080c723c */ /* 0x004fe40000041814 */
[----:B------:R-:W2:Y:S04]  /*2e0b0*/  LDL.LU.64 R22, [R1+0x12e0] ;  /* 0x0012e00001167983 */ /* 0x000ea80000300a00 */
[----:B------:R-:W2:-:S13]  /*2e0c0*/  LDL.LU.64 R20, [R1+0x12d8] ;  /* 0x0012d80001147983 */ /* 0x000e9a0000300a00 */
[----:B------:R0:W-:Y:S04]  /*2e0d0*/  STL.64 [R1+0x230], R12 ;  /* 0x0002300c01007387 */ /* 0x0001e80000100a00 */
[----:B------:R-:W-:Y:S01]  /*2e0e0*/  STL.64 [R1+0x238], R14 ;  /* 0x0002380e01007387 */ /* 0x000fe20000100a00 */
[----:B0-----:R-:W0:Y:S01]  /*2e0f0*/  LDC R12, c[0x0][0x3a8] ;  /* 0x0000ea00ff0c7b82 */ /* 0x001e220000000800 */
[----:B--2---:R-:W-:Y:S02]  /*2e100*/  HMMA.16816.F32.BF16 R4, R8, R6, R20 ;  /* 0x000000060804723c */ /* 0x004fe40000041814 */
[----:B------:R-:W2:Y:S04]  /*2e110*/  LDL.LU.64 R22, [R1+0x12d0] ;  /* 0x0012d00001167983 */ /* 0x000ea80000300a00 */
[----:B------:R-:W2:Y:S01]  /*2e120*/  LDL.LU.64 R20, [R1+0x12c8] ;  /* 0x0012c80001147983 */ /* 0x000ea20000300a00 */
[----:B0-----:R-:W-:-:S05]  /*2e130*/  SHF.L.U32 R12, R12, 0x7, RZ ;  /* 0x000000070c0c7819 */ /* 0x001fca00000006ff */
[----:B------:R-:W-:-:S05]  /*2e140*/  IMAD.SHL.U32 R12, R12, 0x2, RZ ;  /* 0x000000020c0c7824 */ /* 0x000fca00078e00ff */
[-C--:B----4-:R-:W-:Y:S01]  /*2e150*/  IADD3 R3, P0, PT, R24, R12.reuse, RZ ;  /* 0x0000000c18037210 */ /* 0x090fe20007f1e0ff */
[----:B------:R-:W-:Y:S01]  /*2e160*/  VIADD R2, R2, 0x1 ;  /* 0x0000000102027836 */ /* 0x000fe20000000000 */
[----:B------:R0:W-:Y:S04]  /*2e170*/  STL.64 [R1+0x250], R4 ;  /* 0x0002500401007387 */ /* 0x0001e80000100a00 */
[----:B------:R1:W-:Y:S04]  /*2e180*/  STL.64 [R1+0x258], R6 ;  /* 0x0002580601007387 */ /* 0x0003e80000100a00 */
[----:B------:R-:W-:Y:S04]  /*2e190*/  STL [R1+0x1218], R7 ;  /* 0x0012180701007387 */ /* 0x000fe80000100800 */
[----:B------:R-:W-:Y:S01]  /*2e1a0*/  STL [R1+0x121c], R3 ;  /* 0x00121c0301007387 */ /* 0x000fe20000100800 */
[----:B0-----:R-:W-:Y:S01]  /*2e1b0*/  IADD3 R4, P1, PT, R16, R12, RZ ;  /* 0x0000000c10047210 */ /* 0x001fe20007f3e0ff */
[----:B---3--:R-:W-:-:S04]  /*2e1c0*/  IMAD.X R5, R25, 0x1, R0, P0 ;  /* 0x0000000119057824 */ /* 0x008fc800000e0600 */
[----:B------:R0:W-:Y:S04]  /*2e1d0*/  STL [R1+0x1220], R4 ;  /* 0x0012200401007387 */ /* 0x0001e80000100800 */
[----:B------:R3:W-:Y:S04]  /*2e1e0*/  STL [R1+0x1224], R5 ;  /* 0x0012240501007387 */ /* 0x0007e80000100800 */
[----:B------:R-:W-:Y:S01]  /*2e1f0*/  STL [R1+0x5c8], R2 ;  /* 0x0005c80201007387 */ /* 0x000fe20000100800 */
[----:B-1----:R-:W-:-:S03]  /*2e200*/  IMAD.X R6, R17, 0x1, R0, P1 ;  /* 0x0000000111067824 */ /* 0x002fc600008e0600 */
[----:B------:R-:W4:Y:S04]  /*2e210*/  LDL.LU R24, [R1+0x107c] ;  /* 0x00107c0001187983 */ /* 0x000f280000300800 */
[----:B------:R-:W4:Y:S04]  /*2e220*/  LDL.LU R17, [R1+0x1064] ;  /* 0x0010640001117983 */ /* 0x000f280000300800 */
        /* <DEDUP_REMOVED lines=11> */
[----:B------:R0:W-:Y:S01]  /*2e2e0*/  STL [R1+0x1228], R6 ;  /* 0x0012280601007387 */ /* 0x0001e20000100800 */
[----:B---3--:R-:W1:Y:S03]  /*2e2f0*/  LDC R5, c[0x0][0x3a8] ;  /* 0x0000ea00ff057b82 */ /* 0x008e660000000800 */
[----:B0-----:R-:W3:Y:S01]  /*2e300*/  LDL.LU R6, [R1+0x105c] ;  /* 0x00105c0001067983 */ /* 0x001ee20000300800 */
[----:B--2---:R-:W-:-:S15]  /*2e310*/  HMMA.16816.F32.BF16 R20, R8, R26, R20 ;  /* 0x0000001a0814723c */ /* 0x004fde0000041814 */
[----:B------:R-:W-:-:S04]  /*2e320*/  NOP ;  /* 0x0000000000007918 */ /* 0x000fc80000000000 */
[----:B------:R-:W-:Y:S01]  /*2e330*/  STL.64 [R1+0x240], R20 ;  /* 0x0002401401007387 */ /* 0x000fe20000100a00 */
[----:B------:R-:W-:-:S03]  /*2e340*/  IMAD.MOV.U32 R9, RZ, RZ, R22 ;  /* 0x000000ffff097224 */ /* 0x000fc600078e0016 */
[----:B------:R0:W-:Y:S01]  /*2e350*/  STL.64 [R1+0x248], R22 ;  /* 0x0002481601007387 */ /* 0x0001e20000100a00 */
[----:B------:R-:W-:-:S03]  /*2e360*/  IMAD.MOV.U32 R11, RZ, RZ, R23 ;  /* 0x000000ffff0b7224 */ /* 0x000fc600078e0017 */
[----:B0-----:R-:W2:Y:S04]  /*2e370*/  LDL.LU R22, [R1+0x1074] ;  /* 0x0010740001167983 */ /* 0x001ea80000300800 */
[----:B------:R-:W2:Y:S04]  /*2e380*/  LDL.LU R23, [R1+0x106c] ;  /* 0x00106c0001177983 */ /* 0x000ea80000300800 */
[----:B------:R-:W2:Y:S01]  /*2e390*/  LDL.LU R29, [R1+0x1050] ;  /* 0x00105000011d7983 */ /* 0x000ea20000300800 */
[----:B------:R-:W-:-:S03]  /*2e3a0*/  IMAD.MOV.U32 R10, RZ, RZ, R21 ;  /* 0x000000ffff0a7224 */ /* 0x000fc600078e0015 */
[----:B------:R-:W2:Y:S01]  /*2e3b0*/  LDL.LU R25, [R1+0x1024] ;  /* 0x0010240001197983 */ /* 0x000ea20000300800 */
[----:B------:R-:W-:-:S03]  /*2e3c0*/  IMAD.MOV.U32 R21, RZ, RZ, R2 ;  /* 0x000000ffff157224 */ /* 0x000fc600078e0002 */
[----:B------:R-:W2:Y:S01]  /*2e3d0*/  LDL.LU R2, [R1+0x1048] ;  /* 0x0010480001027983 */ /* 0x000ea20000300800 */
[----:B-1----:R-:W-:Y:S02]  /*2e3e0*/  IMAD.SHL.U32 R5, R5, 0x80, RZ ;  /* 0x0000008005057824 */ /* 0x002fe400078e00ff */
[----:B------:R-:W-:Y:S02]  /*2e3f0*/  IMAD.MOV.U32 R8, RZ, RZ, R20 ;  /* 0x000000ffff087224 */ /* 0x000fe400078e0014 */
[----:B------:R-:W-:-:S03]  /*2e400*/  IMAD.SHL.U32 R5, R5, 0x2, RZ ;  /* 0x0000000205057824 */ /* 0x000fc600078e00ff */
[----:B------:R-:W-:Y:S04]  /*2e410*/  STL [R1+0x1238], R8 ;  /* 0x0012380801007387 */ /* 0x000fe80000100800 */
[----:B------:R-:W-:Y:S01]  /*2e420*/  STL [R1+0x1234], R9 ;  /* 0x0012340901007387 */ /* 0x000fe20000100800 */
[----:B----4-:R-:W-:-:S03]  /*2e430*/  IADD3 R24, P5, PT, R24, R5, RZ ;  /* 0x0000000518187210 */ /* 0x010fc60007fbe0ff */
[----:B------:R-:W-:Y:S04]  /*2e440*/  STL [R1+0x1230], R10 ;  /* 0x0012300a01007387 */ /* 0x000fe80000100800 */
[----:B------:R-:W-:Y:S01]  /*2e450*/  STL [R1+0x122c], R11 ;  /* 0x00122c0b01007387 */ /* 0x000fe20000100800 */
[----:B------:R-:W-:-:S03]  /*2e460*/  IADD3 R17, P2, PT, R17, R5, RZ ;  /* 0x0000000511117210 */ /* 0x000fc60007f5e0ff */
[----:B------:R0:W-:Y:S01]  /*2e470*/  STL [R1+0x107c], R24 ;  /* 0x00107c1801007387 */ /* 0x0001e20000100800 */
[-C--:B------:R-:W-:Y:S01]  /*2e480*/  IADD3 R4, P4, PT, R4, R5.reuse, RZ ;  /* 0x0000000504047210 */ /* 0x080fe20007f9e0ff */
[--C-:B------:R-:W-:Y:S02]  /*2e490*/  IMAD.X R3, R3, 0x1, R0.reuse, P5 ;  /* 0x0000000103037824 */ /* 0x100fe400028e0600 */
[----:B0-----:R-:W4:Y:S04]  /*2e4a0*/  LDL.LU R24, [R1+0x101c] ;  /* 0x00101c0001187983 */ /* 0x001f280000300800 */
[----:B------:R0:W-:Y:S01]  /*2e4b0*/  STL [R1+0x1064], R17 ;  /* 0x0010641101007387 */ /* 0x0001e20000100800 */
[-C--:B---3--:R-:W-:Y:S02]  /*2e4c0*/  IADD3 R6, P3, PT, R6, R5.reuse, RZ ;  /* 0x0000000506067210 */ /* 0x088fe40007f7e0ff */
[-C--:B------:R-:W-:Y:S01]  /*2e4d0*/  IADD3 R7, P5, PT, R7, R5.reuse, RZ ;  /* 0x0000000507077210 */ /* 0x080fe20007fbe0ff */
[--C-:B------:R-:W-:Y:S01]  /*2e4e0*/  IMAD.X R14, R14, 0x1, R0.reuse, P2 ;  /* 0x000000010e0e7824 */ /* 0x100fe200010e0600 */
[-C--:B------:R-:W-:Y:S01]  /*2e4f0*/  IADD3 R13, P2, PT, R13, R5.reuse, RZ ;  /* 0x000000050d0d7210 */ /* 0x080fe20007f5e0ff */
[----:B------:R-:W-:Y:S01]  /*2e500*/  IMAD.X R12, R12, 0x1, R0, P3 ;  /* 0x000000010c0c7824 */ /* 0x000fe200018e0600 */
[----:B------:R-:W-:-:S02]  /*2e510*/  IADD3 R28, P3, PT, R28, R5, RZ ;  /* 0x000000051c1c7210 */ /* 0x000fc40007f7e0ff */
[----:B------:R-:W-:Y:S02]  /*2e520*/  ISETP.NE.U32.AND P0, PT, R21, UR6, PT ;  /* 0x0000000615007c0c */ /* 0x000fe4000bf05070 */
[-C--:B--2---:R-:W-:Y:S02]  /*2e530*/  IADD3 R22, P6, PT, R22, R5.reuse, RZ ;  /* 0x0000000516167210 */ /* 0x084fe40007fde0ff */
[----:B------:R-:W-:-:S03]  /*2e540*/  IADD3 R23, P1, PT, R23, R5, RZ ;  /* 0x0000000517177210 */ /* 0x000fc60007f3e0ff */
[----:B------:R-:W-:Y:S04]  /*2e550*/  STL [R1+0x1074], R22 ;  /* 0x0010741601007387 */ /* 0x000fe80000100800 */
[----:B0-----:R-:W2:Y:S04]  /*2e560*/  LDL.LU R17, [R1+0x1040] ;  /* 0x0010400001117983 */ /* 0x001ea80000300800 */
[----:B------:R-:W-:Y:S01]  /*2e570*/  STL [R1+0x106c], R23 ;  /* 0x00106c1701007387 */ /* 0x000fe20000100800 */
[----:B------:R-:W-:-:S03]  /*2e580*/  IMAD.X R16, R16, 0x1, R0, P1 ;  /* 0x0000000110107824 */ /* 0x000fc600008e0600 */
[----:B------:R-:W-:Y:S01]  /*2e590*/  STL [R1+0x105c], R6 ;  /* 0x00105c0601007387 */ /* 0x000fe20000100800 */
[----:B------:R-:W-:-:S03]  /*2e5a0*/  IMAD.X R19, R19, 0x1, R0, P6 ;  /* 0x0000000113137824 */ /* 0x000fc600030e0600 */
[----:B------:R-:W-:Y:S04]  /*2e5b0*/  STL [R1+0x1054], R4 ;  /* 0x0010540401007387 */ /* 0x000fe80000100800 */
[----:B------:R-:W-:Y:S04]  /*2e5c0*/  STL [R1+0x1078], R3 ;  /* 0x0010780301007387 */ /* 0x000fe80000100800 */
[----:B------:R-:W-:Y:S04]  /*2e5d0*/  STL [R1+0x104c], R7 ;  /* 0x00104c0701007387 */ /* 0x000fe80000100800 */
[----:B------:R0:W-:Y:S04]  /*2e5e0*/  STL [R1+0x1068], R16 ;  /* 0x0010681001007387 */ /* 0x0001e80000100800 */
[----:B------:R-:W-:Y:S01]  /*2e5f0*/  STL [R1+0x1070], R19 ;  /* 0x0010701301007387 */ /* 0x000fe20000100800 */
[----:B------:R-:W-:-:S02]  /*2e600*/  IADD3 R18, P6, PT, R18, R5, RZ ;  /* 0x0000000512127210 */ /* 0x000fc40007fde0ff */
[----:B------:R-:W-:Y:S01]  /*2e610*/  IADD3 R15, P1, PT, R15, R5, RZ ;  /* 0x000000050f0f7210 */ /* 0x000fe20007f3e0ff */
[----:B0-----:R-:W3:Y:S04]  /*2e620*/  LDL.LU R16, [R1+0x1014] ;  /* 0x0010140001107983 */ /* 0x001ee80000300800 */
[----:B------:R-:W-:Y:S04]  /*2e630*/  STL [R1+0x1044], R18 ;  /* 0x0010441201007387 */ /* 0x000fe80000100800 */
[----:B------:R-:W-:Y:S04]  /*2e640*/  STL [R1+0x103c], R15 ;  /* 0x00103c0f01007387 */ /* 0x000fe80000100800 */
[----:B------:R-:W-:Y:S04]  /*2e650*/  STL [R1+0x1060], R14 ;  /* 0x0010600e01007387 */ /* 0x000fe80000100800 */
[----:B------:R0:W-:Y:S01]  /*2e660*/  STL [R1+0x102c], R28 ;  /* 0x00102c1c01007387 */ /* 0x0001e20000100800 */
[----:B------:R-:W-:-:S03]  /*2e670*/  IMAD.X R29, R29, 0x1, R0, P4 ;  /* 0x000000011d1d7824 */ /* 0x000fc600020e0600 */
[----:B------:R-:W-:Y:S01]  /*2e680*/  STL [R1+0x1034], R13 ;  /* 0x0010340d01007387 */ /* 0x000fe20000100800 */
[-C--:B------:R-:W-:Y:S01]  /*2e690*/  IADD3 R25, P4, PT, R25, R5.reuse, RZ ;  /* 0x0000000519197210 */ /* 0x080fe20007f9e0ff */
[----:B------:R-:W-:Y:S02]  /*2e6a0*/  IMAD.X R2, R2, 0x1, R0, P5 ;  /* 0x0000000102027824 */ /* 0x000fe400028e0600 */
[----:B0-----:R-:W3:Y:S04]  /*2e6b0*/  LDL.LU R28, [R1+0x1038] ;  /* 0x00103800011c7983 */ /* 0x001ee80000300800 */
[----:B------:R-:W-:Y:S04]  /*2e6c0*/  STL [R1+0x1058], R12 ;  /* 0x0010580c01007387 */ /* 0x000fe80000100800 */
[----:B------:R-:W3:Y:S04]  /*2e6d0*/  LDL.LU R11, [R1+0x100c] ;  /* 0x00100c00010b7983 */ /* 0x000ee80000300800 */
[----:B------:R-:W-:Y:S04]  /*2e6e0*/  STL [R1+0x1050], R29 ;  /* 0x0010501d01007387 */ /* 0x000fe80000100800 */
[----:B------:R-:W3:Y:S04]  /*2e6f0*/  LDL.LU R10, [R1+0x1030] ;  /* 0x00103000010a7983 */ /* 0x000ee80000300800 */
[----:B------:R-:W-:Y:S04]  /*2e700*/  STL [R1+0x1024], R25 ;  /* 0x0010241901007387 */ /* 0x000fe80000100800 */
[----:B------:R-:W3:Y:S04]  /*2e710*/  LDL.LU R9, [R1+0x1004] ;  /* 0x0010040001097983 */ /* 0x000ee80000300800 */
[----:B------:R0:W-:Y:S04]  /*2e720*/  STL [R1+0x1048], R2 ;  /* 0x0010480201007387 */ /* 0x0001e80000100800 */
[----:B------:R-:W3:Y:S04]  /*2e730*/  LDL.LU R8, [R1+0x1028] ;  /* 0x0010280001087983 */ /* 0x000ee80000300800 */
[----:B------:R-:W3:Y:S04]  /*2e740*/  LDL.LU R26, [R1+0xffc] ;  /* 0x000ffc00011a7983 */ /* 0x000ee80000300800 */
[----:B------:R-:W3:Y:S04]  /*2e750*/  LDL.LU R27, [R1+0x1020] ;  /* 0x00102000011b7983 */ /* 0x000ee80000300800 */
[----:B------:R-:W3:Y:S04]  /*2e760*/  LDL.LU R20, [R1+0xff4] ;  /* 0x000ff40001147983 */ /* 0x000ee80000300800 */
[----:B------:R-:W3:Y:S04]  /*2e770*/  LDL.LU R21, [R1+0x1018] ;  /* 0x0010180001157983 */ /* 0x000ee80000300800 */
[----:B0-----:R-:W3:Y:S01]  /*2e780*/  LDL.LU R2, [R1+0xfec] ;  /* 0x000fec0001027983 */ /* 0x001ee20000300800 */
[----:B----4-:R-:W-:-:S03]  /*2e790*/  IADD3 R24, P5, PT, R24, R5, RZ ;  /* 0x0000000518187210 */ /* 0x010fc60007fbe0ff */
[----:B------:R-:W4:Y:S04]  /*2e7a0*/  LDL.LU R22, [R1+0x1010] ;  /* 0x0010100001167983 */ /* 0x000f280000300800 */
[----:B------:R-:W4:Y:S04]  /*2e7b0*/  LDL.LU R23, [R1+0xfe4] ;  /* 0x000fe40001177983 */ /* 0x000f280000300800 */
[----:B------:R0:W-:Y:S04]  /*2e7c0*/  STL [R1+0x101c], R24 ;  /* 0x00101c1801007387 */ /* 0x0001e80000100800 */
[----:B0-----:R-:W4:Y:S04]  /*2e7d0*/  LDL.LU R24, [R1+0x1008] ;  /* 0x0010080001187983 */ /* 0x001f280000300800 */
[----:B------:R-:W4:Y:S04]  /*2e7e0*/  LDL.LU R6, [R1+0xfdc] ;  /* 0x000fdc0001067983 */ /* 0x000f280000300800 */
[----:B------:R-:W4:Y:S04]  /*2e7f0*/  LDL.LU R4, [R1+0x1000] ;  /* 0x0010000001047983 */ /* 0x000f280000300800 */
[----:B------:R-:W4:Y:S01]  /*2e800*/  LDL.LU R3, [R1+0xfd4] ;  /* 0x000fd40001037983 */ /* 0x000f220000300800 */
[----:B--2---:R-:W-:-:S05]  /*2e810*/  IMAD.X R17, R17, 0x1, R0, P6 ;  /* 0x0000000111117824 */ /* 0x004fca00030e0600 */
[----:B------:R0:W-:Y:S04]  /*2e820*/  STL [R1+0x1040], R17 ;  /* 0x0010401101007387 */ /* 0x0001e80000100800 */
[----:B------:R-:W2:Y:S04]  /*2e830*/  LDL.LU R7, [R1+0xff8] ;  /* 0x000ff80001077983 */ /* 0x000ea80000300800 */
[----:B------:R-:W2:Y:S04]  /*2e840*/  LDL.LU R19, [R1+0xfcc] ;  /* 0x000fcc0001137983 */ /* 0x000ea80000300800 */
[----:B------:R-:W2:Y:S04]  /*2e850*/  LDL.LU R18, [R1+0xff0] ;  /* 0x000ff00001127983 */ /* 0x000ea80000300800 */
[----:B0-----:R-:W2:Y:S04]  /*2e860*/  LDL.LU R17, [R1+0xfc4] ;  /* 0x000fc40001117983 */ /* 0x001ea80000300800 */
[----:B------:R-:W2:Y:S04]  /*2e870*/  LDL.LU R15, [R1+0xfe8] ;  /* 0x000fe800010f7983 */ /* 0x000ea80000300800 */
[----:B------:R-:W2:Y:S01]  /*2e880*/  LDL.LU R14, [R1+0xfbc] ;  /* 0x000fbc00010e7983 */ /* 0x000ea20000300800 */
[----:B---3--:R-:W-:-:S03]  /*2e890*/  IADD3 R16, P6, PT, R16, R5, RZ ;  /* 0x0000000510107210 */ /* 0x008fc60007fde0ff */
[----:B------:R-:W3:Y:S04]  /*2e8a0*/  LDL.LU R13, [R1+0xfe0] ;  /* 0x000fe000010d7983 */ /* 0x000ee80000300800 */
[----:B------:R0:W-:Y:S04]  /*2e8b0*/  STL [R1+0x1014], R16 ;  /* 0x0010141001007387 */ /* 0x0001e80000100800 */
[----:B------:R-:W3:Y:S04]  /*2e8c0*/  LDL.LU R12, [R1+0xfb4] ;  /* 0x000fb400010c7983 */ /* 0x000ee80000300800 */
[----:B0-----:R-:W3:Y:S01]  /*2e8d0*/  LDL.LU R16, [R1+0xfd8] ;  /* 0x000fd80001107983 */ /* 0x001ee20000300800 */
[----:B------:R-:W-:-:S03]  /*2e8e0*/  IMAD.X R28, R28, 0x1, R0, P1 ;  /* 0x000000011c1c7824 */ /* 0x000fc600008e0600 */
[----:B------:R-:W3:Y:S04]  /*2e8f0*/  LDL.LU R29, [R1+0xfac] ;  /* 0x000fac00011d7983 */ /* 0x000ee80000300800 */
[----:B------:R-:W3:Y:S01]  /*2e900*/  LDL.LU R25, [R1+0xfd0] ;  /* 0x000fd00001197983 */ /* 0x000ee20000300800 */
[----:B------:R-:W-:-:S03]  /*2e910*/  IADD3 R11, P1, PT, R11, R5, RZ ;  /* 0x000000050b0b7210 */ /* 0x000fc60007f3e0ff */
[----:B------:R0:W-:Y:S01]  /*2e920*/  STL [R1+0x1038], R28 ;  /* 0x0010381c01007387 */ /* 0x0001e20000100800 */
[--C-:B------:R-:W-:Y:S01]  /*2e930*/  IMAD.X R10, R10, 0x1, R0.reuse, P2 ;  /* 0x000000010a0a7824 */ /* 0x100fe200010e0600 */
[-C--:B------:R-:W-:Y:S01]  /*2e940*/  IADD3 R9, P2, PT, R9, R5.reuse, RZ ;  /* 0x0000000509097210 */ /* 0x080fe20007f5e0ff */
[--C-:B------:R-:W-:Y:S01]  /*2e950*/  IMAD.X R8, R8, 0x1, R0.reuse, P3 ;  /* 0x0000000108087824 */ /* 0x100fe200018e0600 */
[----:B------:R-:W-:Y:S01]  /*2e960*/  IADD3 R26, P3, PT, R26, R5, RZ ;  /* 0x000000051a1a7210 */ /* 0x000fe20007f7e0ff */
[----:B0-----:R-:W3:Y:S04]  /*2e970*/  LDL.LU R28, [R1+0xfa4] ;  /* 0x000fa400011c7983 */ /* 0x001ee80000300800 */
[----:B------:R-:W-:Y:S01]  /*2e980*/  STL [R1+0x100c], R11 ;  /* 0x00100c0b01007387 */ /* 0x000fe20000100800 */
[----:B------:R-:W-:-:S02]  /*2e990*/  IMAD.X R27, R27, 0x1, R0, P4 ;  /* 0x000000011b1b7824 */ /* 0x000fc400020e0600 */
[----:B------:R-:W-:Y:S01]  /*2e9a0*/  IMAD.X R21, R21, 0x1, R0, P5 ;  /* 0x0000000115157824 */ /* 0x000fe200028e0600 */
[----:B------:R-:W-:Y:S01]  /*2e9b0*/  STL [R1+0x1030], R10 ;  /* 0x0010300a01007387 */ /* 0x000fe20000100800 */
[----:B------:R-:W-:-:S03]  /*2e9c0*/  IADD3 R2, P5, PT, R2, R5, RZ ;  /* 0x0000000502027210 */ /* 0x000fc60007fbe0ff */
[----:B------:R-:W-:Y:S01]  /*2e9d0*/  STL [R1+0x1004], R9 ;  /* 0x0010040901007387 */ /* 0x000fe20000100800 */
[----:B------:R-:W-:-:S03]  /*2e9e0*/  IADD3 R20, P4, PT, R20, R5, RZ ;  /* 0x0000000514147210 */ /* 0x000fc60007f9e0ff */
[----:B------:R-:W-:Y:S04]  /*2e9f0*/  STL [R1+0x1028], R8 ;  /* 0x0010280801007387 */ /* 0x000fe80000100800 */
[----:B------:R-:W-:Y:S04]  /*2ea00*/  STL [R1+0xffc], R26 ;  /* 0x000ffc1a01007387 */ /* 0x000fe80000100800 */
[----:B------:R-:W-:Y:S04]  /*2ea10*/  STL [R1+0x1020], R27 ;  /* 0x0010201b01007387 */ /* 0x000fe80000100800 */
[----:B------:R0:W-:Y:S04]  /*2ea20*/  STL [R1+0xfec], R2 ;  /* 0x000fec0201007387 */ /* 0x0001e80000100800 */
[----:B------:R-:W-:Y:S04]  /*2ea30*/  STL [R1+0xff4], R20 ;  /* 0x000ff41401007387 */ /* 0x000fe80000100800 */
[----:B0-----:R-:W3:Y:S01]  /*2ea40*/  LDL.LU R2, [R1+0xfc8] ;  /* 0x000fc80001027983 */ /* 0x001ee20000300800 */
[----:B----4-:R-:W-:-:S02]  /*2ea50*/  IMAD.X R24, R24, 0x1, R0, P1 ;  /* 0x0000000118187824 */ /* 0x010fc400008e0600 */
[----:B------:R-:W-:Y:S01]  /*2ea60*/  IMAD.X R22, R22, 0x1, R0, P6 ;  /* 0x0000000116167824 */ /* 0x000fe200030e0600 */
[-C--:B------:R-:W-:Y:S01]  /*2ea70*/  IADD3 R23, P6, PT, R23, R5.reuse, RZ ;  /* 0x0000000517177210 */ /* 0x080fe20007fde0ff */
[----:B------:R-:W-:Y:S01]  /*2ea80*/  STL [R1+0x1018], R21 ;  /* 0x0010181501007387 */ /* 0x000fe20000100800 */
[----:B------:R-:W-:-:S03]  /*2ea90*/  IADD3 R6, P1, PT, R6, R5, RZ ;  /* 0x0000000506067210 */ /* 0x000fc60007f3e0ff */
[----:B------:R0:W-:Y:S01]  /*2eaa0*/  STL [R1+0x1008], R24 ;  /* 0x0010081801007387 */ /* 0x0001e20000100800 */
[----:B------:R-:W-:-:S03]  /*2eab0*/  IMAD.X R4, R4, 0x1, R0, P2 ;  /* 0x0000000104047824 */ /* 0x000fc600010e0600 */
[----:B------:R-:W-:Y:S01]  /*2eac0*/  STL [R1+0x1010], R22 ;  /* 0x0010101601007387 */ /* 0x000fe20000100800 */
[----:B------:R-:W-:-:S03]  /*2ead0*/  IADD3 R3, P2, PT, R3, R5, RZ ;  /* 0x0000000503037210 */ /* 0x000fc60007f5e0ff */
[----:B0-----:R-:W4:Y:S04]  /*2eae0*/  LDL.LU R24, [R1+0xf9c] ;  /* 0x000f9c0001187983 */ /* 0x001f280000300800 */
[----:B------:R-:W-:Y:S04]  /*2eaf0*/  STL [R1+0xfe4], R23 ;  /* 0x000fe41701007387 */ /* 0x000fe80000100800 */
[----:B------:R-:W-:Y:S04]  /*2eb00*/  STL [R1+0xfdc], R6 ;  /* 0x000fdc0601007387 */ /* 0x000fe80000100800 */
[----:B------:R-:W-:Y:S04]  /*2eb10*/  STL [R1+0x1000], R4 ;  /* 0x0010000401007387 */ /* 0x000fe80000100800 */
[----:B------:R-:W-:Y:S01]  /*2eb20*/  STL [R1+0xfd4], R3 ;  /* 0x000fd40301007387 */ /* 0x000fe20000100800 */
[----:B--2---:R-:W-:-:S02]  /*2eb30*/  IMAD.X R7, R7, 0x1, R0, P3 ;  /* 0x0000000107077824 */ /* 0x004fc400018e0600 */
[--C-:B------:R-:W-:Y:S01]  /*2eb40*/  IMAD.X R18, R18, 0x1, R0.reuse, P4 ;  /* 0x0000000112127824 */ /* 0x100fe200020e0600 */
[-C--:B------:R-:W-:Y:S02]  /*2eb50*/  IADD3 R19, P3, PT, R19, R5.reuse, RZ ;  /* 0x0000000513137210 */ /* 0x080fe40007f7e0ff */
[----:B------:R-:W-:Y:S01]  /*2eb60*/  STL [R1+0xff8], R7 ;  /* 0x000ff80701007387 */ /* 0x000fe20000100800 */
[----:B------:R-:W-:Y:S01]  /*2eb70*/  IADD3 R17, P4, PT, R17, R5, RZ ;  /* 0x0000000511117210 */ /* 0x000fe20007f9e0ff */
[----:B------:R-:W-:-:S04]  /*2eb80*/  IMAD.X R15, R15, 0x1, R0, P5 ;  /* 0x000000010f0f7824 */ /* 0x000fc800028e0600 */
[----:B------:R0:W-:Y:S04]  /*2eb90*/  STL [R1+0xfc4], R17 ;  /* 0x000fc41101007387 */ /* 0x0001e80000100800 */
[----:B------:R-:W-:Y:S01]  /*2eba0*/  STL [R1+0xfcc], R19 ;  /* 0x000fcc1301007387 */ /* 0x000fe20000100800 */
[-C--:B------:R-:W-:Y:S01]  /*2ebb0*/  IADD3 R14, P5, PT, R14, R5.reuse, RZ ;  /* 0x000000050e0e7210 */ /* 0x080fe20007fbe0ff */
[--C-:B---3--:R-:W-:Y:S01]  /*2ebc0*/  IMAD.X R13, R13, 0x1, R0.reuse, P6 ;  /* 0x000000010d0d7824 */ /* 0x108fe200030e0600 */
[----:B------:R-:W-:Y:S01]  /*2ebd0*/  IADD3 R12, P6, PT, R12, R5, RZ ;  /* 0x000000050c0c7210 */ /* 0x000fe20007fde0ff */
[----:B0-----:R-:W2:Y:S04]  /*2ebe0*/  LDL.LU R17, [R1+0xfc0] ;  /* 0x000fc00001117983 */ /* 0x001ea80000300800 */
[----:B------:R-:W-:Y:S01]  /*2ebf0*/  STL [R1+0xff0], R18 ;  /* 0x000ff01201007387 */ /* 0x000fe20000100800 */
[----:B------:R-:W-:-:S03]  /*2ec00*/  IMAD.X R16, R16, 0x1, R0, P1 ;  /* 0x0000000110107824 */ /* 0x000fc600008e0600 */
[----:B------:R-:W-:Y:S04]  /*2ec10*/  STL [R1+0xfe8], R15 ;  /* 0x000fe80f01007387 */ /* 0x000fe80000100800 */
[----:B------:R-:W-:Y:S04]  /*2ec20*/  STL [R1+0xfbc], R14 ;  /* 0x000fbc0e01007387 */ /* 0x000fe80000100800 */
[----:B------:R0:W-:Y:S01]  /*2ec30*/  STL [R1+0xfd8], R16 ;  /* 0x000fd81001007387 */ /* 0x0001e20000100800 */
[----:B------:R-:W-:-:S03]  /*2ec40*/  IADD3 R29, P1, PT, R29, R5, RZ ;  /* 0x000000051d1d7210 */ /* 0x000fc60007f3e0ff */
[----:B------:R-:W-:Y:S01]  /*2ec50*/  STL [R1+0xfe0], R13 ;  /* 0x000fe00d01007387 */ /* 0x000fe20000100800 */
[----:B------:R-:W-:-:S03]  /*2ec60*/  IMAD.X R25, R25, 0x1, R0, P2 ;  /* 0x0000000119197824 */ /* 0x000fc600010e0600 */
[----:B0-----:R-:W3:Y:S04]  /*2ec70*/  LDL.LU R16, [R1+0xf94] ;  /* 0x000f940001107983 */ /* 0x001ee80000300800 */
[----:B------:R-:W-:Y:S04]  /*2ec80*/  STL [R1+0xfb4], R12 ;  /* 0x000fb40c01007387 */ /* 0x000fe80000100800 */
[----:B------:R-:W3:Y:S04]  /*2ec90*/  LDL.LU R11, [R1+0xfb8] ;  /* 0x000fb800010b7983 */ /* 0x000ee80000300800 */
[----:B------:R-:W-:Y:S01]  /*2eca0*/  STL [R1+0xfac], R29 ;  /* 0x000fac1d01007387 */ /* 0x000fe20000100800 */
[----:B------:R-:W-:-:S03]  /*2ecb0*/  IADD3 R28, P2, PT, R28, R5, RZ ;  /* 0x000000051c1c7210 */ /* 0x000fc60007f5e0ff */
        /* <DEDUP_REMOVED lines=9> */
[----:B0-----:R-:W3:Y:S04]  /*2ed50*/  LDL.LU R28, [R1+0xf98] ;  /* 0x000f9800011c7983 */ /* 0x001ee80000300800 */
[----:B------:R-:W3:Y:S04]  /*2ed60*/  LDL.LU R22, [R1+0xf6c] ;  /* 0x000f6c0001167983 */ /* 0x000ee80000300800 */
[----:B------:R-:W3:Y:S01]  /*2ed70*/  LDL.LU R23, [R1+0xf90] ;  /* 0x000f900001177983 */ /* 0x000ee20000300800 */
[----:B------:R-:W-:-:S05]  /*2ed80*/  IMAD.X R2, R2, 0x1, R0, P3 ;  /* 0x0000000102027824 */ /* 0x000fca00018e0600 */
[----:B------:R0:W-:Y:S04]  /*2ed90*/  STL [R1+0xfc8], R2 ;  /* 0x000fc80201007387 */ /* 0x0001e80000100800 */
[----:B0-----:R-:W3:Y:S01]  /*2eda0*/  LDL.LU R2, [R1+0xf64] ;  /* 0x000f640001027983 */ /* 0x001ee20000300800 */
[----:B----4-:R-:W-:-:S03]  /*2edb0*/  IADD3 R24, P3, PT, R24, R5, RZ ;  /* 0x0000000518187210 */ /* 0x010fc60007f7e0ff */
[----:B------:R-:W4:Y:S04]  /*2edc0*/  LDL.LU R6, [R1+0xf88] ;  /* 0x000f880001067983 */ /* 0x000f280000300800 */
[----:B------:R-:W4:Y:S04]  /*2edd0*/  LDL.LU R4, [R1+0xf5c] ;  /* 0x000f5c0001047983 */ /* 0x000f280000300800 */
[----:B------:R-:W4:Y:S04]  /*2ede0*/  LDL.LU R3, [R1+0xf80] ;  /* 0x000f800001037983 */ /* 0x000f280000300800 */
[----:B------:R0:W-:Y:S04]  /*2edf0*/  STL [R1+0xf9c], R24 ;  /* 0x000f9c1801007387 */ /* 0x0001e80000100800 */
[----:B------:R-:W4:Y:S04]  /*2ee00*/  LDL.LU R7, [R1+0xf54] ;  /* 0x000f540001077983 */ /* 0x000f280000300800 */
[----:B------:R-:W4:Y:S04]  /*2ee10*/  LDL.LU R19, [R1+0xf78] ;  /* 0x000f780001137983 */ /* 0x000f280000300800 */
[----:B------:R-:W4:Y:S04]  /*2ee20*/  LDL.LU R18, [R1+0xf4c] ;  /* 0x000f4c0001127983 */ /* 0x000f280000300800 */
[----:B0-----:R-:W4:Y:S04]  /*2ee30*/  LDL.LU R24, [R1+0xf70] ;  /* 0x000f700001187983 */ /* 0x001f280000300800 */
[----:B------:R-:W4:Y:S04]  /*2ee40*/  LDL.LU R15, [R1+0xf44] ;  /* 0x000f4400010f7983 */ /* 0x000f280000300800 */
[----:B------:R-:W4:Y:S04]  /*2ee50*/  LDL.LU R14, [R1+0xf68] ;  /* 0x000f6800010e7983 */ /* 0x000f280000300800 */
[----:B------:R-:W4:Y:S01]  /*2ee60*/  LDL.LU R13, [R1+0xf3c] ;  /* 0x000f3c00010d7983 */ /* 0x000f220000300800 */
[----:B--2---:R-:W-:-:S05]  /*2ee70*/  IMAD.X R17, R17, 0x1, R0, P4 ;  /* 0x0000000111117824 */ /* 0x004fca00020e0600 */
[----:B------:R0:W-:Y:S04]  /*2ee80*/  STL [R1+0xfc0], R17 ;  /* 0x000fc01101007387 */ /* 0x0001e80000100800 */
[----:B------:R-:W2:Y:S04]  /*2ee90*/  LDL.LU R12, [R1+0xf60] ;  /* 0x000f6000010c7983 */ /* 0x000ea80000300800 */
[----:B0-----:R-:W2:Y:S01]  /*2eea0*/  LDL.LU R17, [R1+0xf34] ;  /* 0x000f340001117983 */ /* 0x001ea20000300800 */
[----:B---3--:R-:W-:-:S03]  /*2eeb0*/  IADD3 R16, P4, PT, R16, R5, RZ ;  /* 0x0000000510107210 */ /* 0x008fc60007f9e0ff */
[----:B------:R-:W3:Y:S04]  /*2eec0*/  LDL.LU R29, [R1+0xf58] ;  /* 0x000f5800011d7983 */ /* 0x000ee80000300800 */
[----:B------:R-:W3:Y:S01]  /*2eed0*/  LDL.LU R25, [R1+0xf2c] ;  /* 0x000f2c0001197983 */ /* 0x000ee20000300800 */
[----:B------:R-:W-:-:S03]  /*2eee0*/  IMAD.X R11, R11, 0x1, R0, P5 ;  /* 0x000000010b0b7824 */ /* 0x000fc600028e0600 */
[----:B------:R0:W-:Y:S01]  /*2eef0*/  STL [R1+0xf94], R16 ;  /* 0x000f941001007387 */ /* 0x0001e20000100800 */
[-C--:B------:R-:W-:Y:S01]  /*2ef00*/  IADD3 R10, P5, PT, R10, R5.reuse, RZ ;  /* 0x000000050a0a7210 */ /* 0x080fe20007fbe0ff */
[--C-:B------:R-:W-:Y:S01]  /*2ef10*/  IMAD.X R9, R9, 0x1, R0.reuse, P6 ;  /* 0x0000000109097824 */ /* 0x100fe200030e0600 */
[-C--:B------:R-:W-:Y:S01]  /*2ef20*/  IADD3 R8, P6, PT, R8, R5.reuse, RZ ;  /* 0x0000000508087210 */ /* 0x080fe20007fde0ff */
[----:B------:R-:W-:Y:S01]  /*2ef30*/  IMAD.X R26, R26, 0x1, R0, P1 ;  /* 0x000000011a1a7824 */ /* 0x000fe200008e0600 */
[----:B0-----:R-:W3:Y:S04]  /*2ef40*/  LDL.LU R16, [R1+0xf50] ;  /* 0x000f500001107983 */ /* 0x001ee80000300800 */
[----:B------:R-:W-:Y:S01]  /*2ef50*/  STL [R1+0xfb8], R11 ;  /* 0x000fb80b01007387 */ /* 0x000fe20000100800 */
[----:B------:R-:W-:-:S03]  /*2ef60*/  IADD3 R27, P1, PT, R27, R5, RZ ;  /* 0x000000051b1b7210 */ /* 0x000fc60007f3e0ff */
[----:B------:R-:W-:Y:S01]  /*2ef70*/  STL [R1+0xf8c], R10 ;  /* 0x000f8c0a01007387 */ /* 0x000fe20000100800 */
[----:B------:R-:W-:-:S03]  /*2ef80*/  IMAD.X R28, R28, 0x1, R0, P3 ;  /* 0x000000011c1c7824 */ /* 0x000fc600018e0600 */
[----:B------:R-:W-:Y:S01]  /*2ef90*/  STL [R1+0xfb0], R9 ;  /* 0x000fb00901007387 */ /* 0x000fe20000100800 */
[----:B------:R-:W-:-:S03]  /*2efa0*/  IADD3.X R20, PT, PT, R20, R0, RZ, P2, !PT ;  /* 0x0000000014147210 */ /* 0x000fc600017fe4ff */
[----:B------:R-:W-:Y:S04]  /*2efb0*/  STL [R1+0xf84], R8 ;  /* 0x000f840801007387 */ /* 0x000fe80000100800 */
[----:B------:R-:W-:Y:S04]  /*2efc0*/  STL [R1+0xfa8], R26 ;  /* 0x000fa81a01007387 */ /* 0x000fe80000100800 */
[----:B------:R-:W-:Y:S04]  /*2efd0*/  STL [R1+0xf7c], R27 ;  /* 0x000f7c1b01007387 */ /* 0x000fe80000100800 */
[----:B------:R0:W-:Y:S04]  /*2efe0*/  STL [R1+0xf98], R28 ;  /* 0x000f981c01007387 */ /* 0x0001e80000100800 */
[----:B------:R-:W-:Y:S01]  /*2eff0*/  STL [R1+0xfa0], R20 ;  /* 0x000fa01401007387 */ /* 0x000fe20000100800 */
[-C--:B------:R-:W-:Y:S01]  /*2f000*/  IADD3 R21, P2, PT, R21, R5.reuse, RZ ;  /* 0x0000000515157210 */ /* 0x080fe20007f5e0ff */
[----:B------:R-:W-:Y:S01]  /*2f010*/  IMAD.X R23, R23, 0x1, R0, P4 ;  /* 0x0000000117177824 */ /* 0x000fe200020e0600 */
[-C--:B------:R-:W-:Y:S01]  /*2f020*/  IADD3 R22, P3, PT, R22, R5.reuse, RZ ;  /* 0x0000000516167210 */ /* 0x080fe20007f7e0ff */
[----:B0-----:R-:W3:Y:S01]  /*2f030*/  LDL.LU R28, [R1+0xf24] ;  /* 0x000f2400011c7983 */ /* 0x001ee20000300800 */
[----:B------:R-:W-:-:S03]  /*2f040*/  IADD3 R2, P4, PT, R2, R5, RZ ;  /* 0x0000000502027210 */ /* 0x000fc60007f9e0ff */
[----:B------:R-:W-:Y:S04]  /*2f050*/  STL [R1+0xf74], R21 ;  /* 0x000f741501007387 */ /* 0x000fe80000100800 */
[----:B------:R0:W-:Y:S04]  /*2f060*/  STL [R1+0xf64], R2 ;  /* 0x000f640201007387 */ /* 0x0001e80000100800 */
[----:B------:R-:W-:Y:S04]  /*2f070*/  STL [R1+0xf6c], R22 ;  /* 0x000f6c1601007387 */ /* 0x000fe80000100800 */
[----:B0-----:R-:W3:Y:S01]  /*2f080*/  LDL.LU R2, [R1+0xf48] ;  /* 0x000f480001027983 */ /* 0x001ee20000300800 */
[--C-:B----4-:R-:W-:Y:S01]  /*2f090*/  IMAD.X R6, R6, 0x1, R0.reuse, P5 ;  /* 0x0000000106067824 */ /* 0x110fe200028e0600 */
[-C--:B------:R-:W-:Y:S01]  /*2f0a0*/  IADD3 R4, P5, PT, R4, R5.reuse, RZ ;  /* 0x0000000504047210 */ /* 0x080fe20007fbe0ff */
[--C-:B------:R-:W-:Y:S01]  /*2f0b0*/  IMAD.X R3, R3, 0x1, R0.reuse, P6 ;  /* 0x0000000103037824 */ /* 0x100fe200030e0600 */
[----:B------:R-:W-:Y:S01]  /*2f0c0*/  IADD3 R7, P6, PT, R7, R5, RZ ;  /* 0x0000000507077210 */ /* 0x000fe20007fde0ff */
[----:B------:R-:W-:Y:S01]  /*2f0d0*/  STL [R1+0xf90], R23 ;  /* 0x000f901701007387 */ /* 0x000fe20000100800 */
[----:B------:R-:W-:-:S03]  /*2f0e0*/  IMAD.X R24, R24, 0x1, R0, P2 ;  /* 0x0000000118187824 */ /* 0x000fc600010e0600 */
[----:B------:R-:W-:Y:S01]  /*2f0f0*/  STL [R1+0xf88], R6 ;  /* 0x000f880601007387 */ /* 0x000fe20000100800 */
[----:B------:R-:W-:-:S03]  /*2f100*/  IMAD.X R19, R19, 0x1, R0, P1 ;  /* 0x0000000113137824 */ /* 0x000fc600008e0600 */
[----:B------:R-:W-:Y:S01]  /*2f110*/  STL [R1+0xf5c], R4 ;  /* 0x000f5c0401007387 */ /* 0x000fe20000100800 */
[----:B------:R-:W-:-:S03]  /*2f120*/  IADD3 R18, P1, PT, R18, R5, RZ ;  /* 0x0000000512127210 */ /* 0x000fc60007f3e0ff */
[----:B------:R-:W-:Y:S04]  /*2f130*/  STL [R1+0xf80], R3 ;  /* 0x000f800301007387 */ /* 0x000fe80000100800 */
        /* <DEDUP_REMOVED lines=9> */
[----:B------:R-:W-:Y:S01]  /*2f1d0*/  STL [R1+0xf68], R14 ;  /* 0x000f680e01007387 */ /* 0x000fe20000100800 */
[--C-:B--2---:R-:W-:Y:S01]  /*2f1e0*/  IMAD.X R12, R12, 0x1, R0.reuse, P4 ;  /* 0x000000010c0c7824 */ /* 0x104fe200020e0600 */
[-C--:B------:R-:W-:Y:S01]  /*2f1f0*/  IADD3 R17, P4, PT, R17, R5.reuse, RZ ;  /* 0x0000000511117210 */ /* 0x080fe20007f9e0ff */
[----:B---3--:R-:W-:Y:S01]  /*2f200*/  IMAD.X R29, R29, 0x1, R0, P5 ;  /* 0x000000011d1d7824 */ /* 0x008fe200028e0600 */
[----:B------:R-:W-:-:S03]  /*2f210*/  IADD3 R25, P5, PT, R25, R5, RZ ;  /* 0x0000000519197210 */ /* 0x000fc60007fbe0ff */
[----:B------:R0:W-:Y:S04]  /*2f220*/  STL [R1+0xf34], R17 ;  /* 0x000f341101007387 */ /* 0x0001e80000100800 */
[----:B------:R-:W-:Y:S04]  /*2f230*/  STL [R1+0xf3c], R13 ;  /* 0x000f3c0d01007387 */ /* 0x000fe80000100800 */
[----:B0-----:R-:W2:Y:S04]  /*2f240*/  LDL.LU R17, [R1+0xf40] ;  /* 0x000f400001117983 */ /* 0x001ea80000300800 */
[----:B------:R-:W-:Y:S01]  /*2f250*/  STL [R1+0xf60], R12 ;  /* 0x000f600c01007387 */ /* 0x000fe20000100800 */
[----:B------:R-:W-:-:S03]  /*2f260*/  IMAD.X R16, R16, 0x1, R0, P6 ;  /* 0x0000000110107824 */ /* 0x000fc600030e0600 */
        /* <DEDUP_REMOVED lines=14> */
[----:B------:R-:W-:-:S05]  /*2f350*/  IADD3 R28, P6, PT, R28, R5, RZ ;  /* 0x000000051c1c7210 */ /* 0x000fca0007fde0ff */
[----:B------:R0:W-:Y:S04]  /*2f360*/  STL [R1+0xf24], R28 ;  /* 0x000f241c01007387 */ /* 0x0001e80000100800 */
[----:B0-----:R-:W3:Y:S04]  /*2f370*/  LDL.LU R28, [R1+0xf10] ;  /* 0x000f1000011c7983 */ /* 0x001ee80000300800 */
[----:B------:R-:W3:Y:S01]  /*2f380*/  LDL.LU R6, [R1+0xee4] ;  /* 0x000ee40001067983 */ /* 0x000ee20000300800 */
[----:B------:R-:W-:-:S03]  /*2f390*/  IMAD.X R2, R2, 0x1, R0, P1 ;  /* 0x0000000102027824 */ /* 0x000fc600008e0600 */
[----:B------:R-:W3:Y:S04]  /*2f3a0*/  LDL.LU R4, [R1+0xf08] ;  /* 0x000f080001047983 */ /* 0x000ee80000300800 */
[----:B------:R-:W3:Y:S04]  /*2f3b0*/  LDL.LU R3, [R1+0xedc] ;  /* 0x000edc0001037983 */ /* 0x000ee80000300800 */
[----:B------:R0:W-:Y:S04]  /*2f3c0*/  STL [R1+0xf48], R2 ;  /* 0x000f480201007387 */ /* 0x0001e80000100800 */
[----:B------:R-:W3:Y:S04]  /*2f3d0*/  LDL.LU R7, [R1+0xf00] ;  /* 0x000f000001077983 */ /* 0x000ee80000300800 */
[----:B------:R-:W3:Y:S04]  /*2f3e0*/  LDL.LU R19, [R1+0xed4] ;  /* 0x000ed40001137983 */ /* 0x000ee80000300800 */
[----:B------:R-:W3:Y:S04]  /*2f3f0*/  LDL.LU R18, [R1+0xef8] ;  /* 0x000ef80001127983 */ /* 0x000ee80000300800 */
[----:B0-----:R-:W3:Y:S04]  /*2f400*/  LDL.LU R2, [R1+0xecc] ;  /* 0x000ecc0001027983 */ /* 0x001ee80000300800 */
[----:B------:R-:W3:Y:S04]  /*2f410*/  LDL.LU R15, [R1+0xef0] ;  /* 0x000ef000010f7983 */ /* 0x000ee80000300800 */
[----:B------:R-:W3:Y:S04]  /*2f420*/  LDL.LU R14, [R1+0xec4] ;  /* 0x000ec400010e7983 */ /* 0x000ee80000300800 */
[----:B------:R-:W3:Y:S01]  /*2f430*/  LDL.LU R13, [R1+0xee8] ;  /* 0x000ee800010d7983 */ /* 0x000ee20000300800 */
[----:B----4-:R-:W-:-:S05]  /*2f440*/  IADD3 R24, P1, PT, R24, R5, RZ ;  /* 0x0000000518187210 */ /* 0x010fca0007f3e0ff */
[----:B------:R0:W-:Y:S04]  /*2f450*/  STL [R1+0xf1c], R24 ;  /* 0x000f1c1801007387 */ /* 0x0001e80000100800 */
[----:B------:R-:W4:Y:S04]  /*2f460*/  LDL.LU R12, [R1+0xebc] ;  /* 0x000ebc00010c7983 */ /* 0x000f280000300800 */
[----:B0-----:R-:W4:Y:S04]  /*2f470*/  LDL.LU R24, [R1+0xee0] ;  /* 0x000ee00001187983 */ /* 0x001f280000300800 */
[----:B------:R-:W4:Y:S04]  /*2f480*/  LDL.LU R29, [R1+0xeb4] ;  /* 0x000eb400011d7983 */ /* 0x000f280000300800 */
[----:B------:R-:W4:Y:S01]  /*2f490*/  LDL.LU R25, [R1+0xed8] ;  /* 0x000ed80001197983 */ /* 0x000f220000300800 */
[--C-:B--2---:R-:W-:Y:S01]  /*2f4a0*/  IMAD.X R17, R17, 0x1, R0.reuse, P2 ;  /* 0x0000000111117824 */ /* 0x104fe200010e0600 */
[----:B---3--:R-:W-:Y:S01]  /*2f4b0*/  IADD3 R11, P2, PT, R11, R5, RZ ;  /* 0x000000050b0b7210 */ /* 0x008fe20007f5e0ff */
[----:B------:R-:W-:-:S03]  /*2f4c0*/  IMAD.X R10, R10, 0x1, R0, P3 ;  /* 0x000000010a0a7824 */ /* 0x000fc600018e0600 */
[----:B------:R0:W-:Y:S01]  /*2f4d0*/  STL [R1+0xf40], R17 ;  /* 0x000f401101007387 */ /* 0x0001e20000100800 */
[-C--:B------:R-:W-:Y:S01]  /*2f4e0*/  IADD3 R9, P3, PT, R9, R5.reuse, RZ ;  /* 0x0000000509097210 */ /* 0x080fe20007f7e0ff */
[--C-:B------:R-:W-:Y:S01]  /*2f4f0*/  IMAD.X R8, R8, 0x1, R0.reuse, P4 ;  /* 0x0000000108087824 */ /* 0x100fe200020e0600 */
[-C--:B------:R-:W-:Y:S01]  /*2f500*/  IADD3 R26, P4, PT, R26, R5.reuse, RZ ;  /* 0x000000051a1a7210 */ /* 0x080fe20007f9e0ff */
[--C-:B------:R-:W-:Y:S02]  /*2f510*/  IMAD.X R27, R27, 0x1, R0.reuse, P5 ;  /* 0x000000011b1b7824 */ /* 0x100fe400028e0600 */
[----:B------:R-:W-:Y:S01]  /*2f520*/  IMAD.X R21, R21, 0x1, R0, P6 ;  /* 0x0000000115157824 */ /* 0x000fe200030e0600 */
[----:B0-----:R-:W2:Y:S04]  /*2f530*/  LDL.LU R17, [R1+0xeac] ;  /* 0x000eac0001117983 */ /* 0x001ea80000300800 */
[----:B------:R-:W-:Y:S04]  /*2f540*/  STL [R1+0xf14], R11 ;  /* 0x000f140b01007387 */ /* 0x000fe80000100800 */
        /* <DEDUP_REMOVED lines=8> */
[----:B------:R-:W-:Y:S01]  /*2f5d0*/  STL [R1+0xefc], R20 ;  /* 0x000efc1401007387 */ /* 0x000fe20000100800 */
[----:B------:R-:W-:-:S03]  /*2f5e0*/  IMAD.X R22, R22, 0x1, R0, P1 ;  /* 0x0000000116167824 */ /* 0x000fc600008e0600 */
[----:B0-----:R-:W3:Y:S01]  /*2f5f0*/  LDL.LU R16, [R1+0xed0] ;  /* 0x000ed00001107983 */ /* 0x001ee20000300800 */
[----:B------:R-:W-:-:S03]  /*2f600*/  IMAD.X R28, R28, 0x1, R0, P2 ;  /* 0x000000011c1c7824 */ /* 0x000fc600010e0600 */
[----:B------:R-:W-:Y:S01]  /*2f610*/  STL [R1+0xf20], R21 ;  /* 0x000f201501007387 */ /* 0x000fe20000100800 */
[----:B------:R-:W-:-:S03]  /*2f620*/  IADD3 R23, P1, PT, R23, R5, RZ ;  /* 0x0000000517177210 */ /* 0x000fc60007f3e0ff */
[----:B------:R0:W-:Y:S04]  /*2f630*/  STL [R1+0xf10], R28 ;  /* 0x000f101c01007387 */ /* 0x0001e80000100800 */
[----:B------:R-:W-:Y:S01]  /*2f640*/  STL [R1+0xf18], R22 ;  /* 0x000f181601007387 */ /* 0x000fe20000100800 */
[-C--:B------:R-:W-:Y:S01]  /*2f650*/  IADD3 R6, P2, PT, R6, R5.reuse, RZ ;  /* 0x0000000506067210 */ /* 0x080fe20007f5e0ff */
[--C-:B------:R-:W-:Y:S01]  /*2f660*/  IMAD.X R4, R4, 0x1, R0.reuse, P3 ;  /* 0x0000000104047824 */ /* 0x100fe200018e0600 */
[-C--:B------:R-:W-:Y:S01]  /*2f670*/  IADD3 R3, P3, PT, R3, R5.reuse, RZ ;  /* 0x0000000503037210 */ /* 0x080fe20007f7e0ff */
[--C-:B------:R-:W-:Y:S02]  /*2f680*/  IMAD.X R7, R7, 0x1, R0.reuse, P4 ;  /* 0x0000000107077824 */ /* 0x100fe400020e0600 */
[----:B------:R-:W-:Y:S01]  /*2f690*/  IMAD.X R18, R18, 0x1, R0, P5 ;  /* 0x0000000112127824 */ /* 0x000fe200028e0600 */
[----:B0-----:R-:W3:Y:S04]  /*2f6a0*/  LDL.LU R28, [R1+0xea4] ;  /* 0x000ea400011c7983 */ /* 0x001ee80000300800 */
        /* <DEDUP_REMOVED lines=10> */
[--C-:B------:R-:W-:Y:S01]  /*2f750*/  IMAD.X R15, R15, 0x1, R0.reuse, P6 ;  /* 0x000000010f0f7824 */ /* 0x100fe200030e0600 */
[-C--:B------:R-:W-:Y:S01]  /*2f760*/  IADD3 R14, P6, PT, R14, R5.reuse, RZ ;  /* 0x000000050e0e7210 */ /* 0x080fe20007fde0ff */
[----:B------:R-:W-:Y:S01]  /*2f770*/  IMAD.X R13, R13, 0x1, R0, P1 ;  /* 0x000000010d0d7824 */ /* 0x000fe200008e0600 */
[----:B------:R-:W-:Y:S01]  /*2f780*/  STL [R1+0xef8], R18 ;  /* 0x000ef81201007387 */ /* 0x000fe20000100800 */
[----:B----4-:R-:W-:-:S03]  /*2f790*/  IADD3 R12, P1, PT, R12, R5, RZ ;  /* 0x000000050c0c7210 */ /* 0x010fc60007f3e0ff */
[----:B------:R-:W-:Y:S01]  /*2f7a0*/  STL [R1+0xef0], R15 ;  /* 0x000ef00f01007387 */ /* 0x000fe20000100800 */
[----:B------:R-:W-:-:S03]  /*2f7b0*/  IMAD.X R24, R24, 0x1, R0, P2 ;  /* 0x0000000118187824 */ /* 0x000fc600010e0600 */
[----:B------:R-:W-:Y:S01]  /*2f7c0*/  STL [R1+0xec4], R14 ;  /* 0x000ec40e01007387 */ /* 0x000fe20000100800 */
[-C--:B------:R-:W-:Y:S01]  /*2f7d0*/  IADD3 R29, P2, PT, R29, R5.reuse, RZ ;  /* 0x000000051d1d7210 */ /* 0x080fe20007f5e0ff */
[----:B------:R-:W-:Y:S02]  /*2f7e0*/  IMAD.X R25, R25, 0x1, R0, P3 ;  /* 0x0000000119197824 */ /* 0x000fe400018e0600 */
[----:B------:R0:W-:Y:S04]  /*2f7f0*/  STL [R1+0xee0], R24 ;  /* 0x000ee01801007387 */ /* 0x0001e80000100800 */
[----:B------:R-:W-:Y:S04]  /*2f800*/  STL [R1+0xee8], R13 ;  /* 0x000ee80d01007387 */ /* 0x000fe80000100800 */
[----:B0-----:R-:W4:Y:S04]  /*2f810*/  LDL.LU R24, [R1+0xe9c] ;  /* 0x000e9c0001187983 */ /* 0x001f280000300800 */
[----:B------:R-:W-:Y:S04]  /*2f820*/  STL [R1+0xebc], R12 ;  /* 0x000ebc0c01007387 */ /* 0x000fe80000100800 */
[----:B------:R-:W4:Y:S04]  /*2f830*/  LDL.LU R11, [R1+0xec0] ;  /* 0x000ec000010b7983 */ /* 0x000f280000300800 */
[----:B------:R-:W-:Y:S04]  /*2f840*/  STL [R1+0xeb4], R29 ;  /* 0x000eb41d01007387 */ /* 0x000fe80000100800 */
[----:B------:R-:W4:Y:S04]  /*2f850*/  LDL.LU R10, [R1+0xe94] ;  /* 0x000e9400010a7983 */ /* 0x000f280000300800 */
[----:B------:R-:W-:Y:S04]  /*2f860*/  STL [R1+0xed8], R25 ;  /* 0x000ed81901007387 */ /* 0x000fe80000100800 */
[----:B------:R-:W4:Y:S01]  /*2f870*/  LDL.LU R9, [R1+0xeb8] ;  /* 0x000eb80001097983 */ /* 0x000f220000300800 */
[----:B--2---:R-:W-:-:S05]  /*2f880*/  IADD3 R17, P3, PT, R17, R5, RZ ;  /* 0x0000000511117210 */ /* 0x004fca0007f7e0ff */
[----:B------:R0:W-:Y:S04]  /*2f890*/  STL [R1+0xeac], R17 ;  /* 0x000eac1101007387 */ /* 0x0001e80000100800 */
[----:B------:R-:W2:Y:S04]  /*2f8a0*/  LDL.LU R8, [R1+0xe8c] ;  /* 0x000e8c0001087983 */ /* 0x000ea80000300800 */
[----:B------:R-:W2:Y:S04]  /*2f8b0*/  LDL.LU R26, [R1+0xeb0] ;  /* 0x000eb000011a7983 */ /* 0x000ea80000300800 */
[----:B------:R-:W2:Y:S04]  /*2f8c0*/  LDL.LU R27, [R1+0xe84] ;  /* 0x000e8400011b7983 */ /* 0x000ea80000300800 */
[----:B------:R-:W2:Y:S04]  /*2f8d0*/  LDL.LU R20, [R1+0xea8] ;  /* 0x000ea80001147983 */ /* 0x000ea80000300800 */
[----:B------:R-:W2:Y:S04]  /*2f8e0*/  LDL.LU R21, [R1+0xe7c] ;  /* 0x000e7c0001157983 */ /* 0x000ea80000300800 */
[----:B0-----:R-:W2:Y:S04]  /*2f8f0*/  LDL.LU R17, [R1+0xea0] ;  /* 0x000ea00001117983 */ /* 0x001ea80000300800 */
[----:B------:R-:W2:Y:S01]  /*2f900*/  LDL.LU R22, [R1+0xe74] ;  /* 0x000e740001167983 */ /* 0x000ea20000300800 */
[----:B---3--:R-:W-:-:S03]  /*2f910*/  IMAD.X R16, R16, 0x1, R0, P4 ;  /* 0x0000000110107824 */ /* 0x008fc600020e0600 */
[----:B------:R-:W3:Y:S04]  /*2f920*/  LDL.LU R23, [R1+0xe98] ;  /* 0x000e980001177983 */ /* 0x000ee80000300800 */
[----:B------:R0:W-:Y:S04]  /*2f930*/  STL [R1+0xed0], R16 ;  /* 0x000ed01001007387 */ /* 0x0001e80000100800 */
[----:B0-----:R-:W3:Y:S04]  /*2f940*/  LDL.LU R16, [R1+0xe6c] ;  /* 0x000e6c0001107983 */ /* 0x001ee80000300800 */
[----:B------:R-:W3:Y:S04]  /*2f950*/  LDL.LU R6, [R1+0xe90] ;  /* 0x000e900001067983 */ /* 0x000ee80000300800 */
[----:B------:R-:W3:Y:S01]  /*2f960*/  LDL.LU R4, [R1+0xe64] ;  /* 0x000e640001047983 */ /* 0x000ee20000300800 */
[----:B------:R-:W-:-:S03]  /*2f970*/  IADD3 R28, P4, PT, R28, R5, RZ ;  /* 0x000000051c1c7210 */ /* 0x000fc60007f9e0ff */
[----:B------:R-:W3:Y:S04]  /*2f980*/  LDL.LU R3, [R1+0xe88] ;  /* 0x000e880001037983 */ /* 0x000ee80000300800 */
[----:B------:R0:W-:Y:S04]  /*2f990*/  STL [R1+0xea4], R28 ;  /* 0x000ea41c01007387 */ /* 0x0001e80000100800 */
[----:B------:R-:W3:Y:S04]  /*2f9a0*/  LDL.LU R7, [R1+0xe5c] ;  /* 0x000e5c0001077983 */ /* 0x000ee80000300800 */
[----:B------:R-:W3:Y:S04]  /*2f9b0*/  LDL.LU R19, [R1+0xe80] ;  /* 0x000e800001137983 */ /* 0x000ee80000300800 */
[----:B------:R-:W3:Y:S04]  /*2f9c0*/  LDL.LU R18, [R1+0xe54] ;  /* 0x000e540001127983 */ /* 0x000ee80000300800 */
[----:B0-----:R-:W3:Y:S04]  /*2f9d0*/  LDL.LU R28, [R1+0xe78] ;  /* 0x000e7800011c7983 */ /* 0x001ee80000300800 */
[----:B------:R-:W3:Y:S01]  /*2f9e0*/  LDL.LU R15, [R1+0xe4c] ;  /* 0x000e4c00010f7983 */ /* 0x000ee20000300800 */
[----:B------:R-:W-:-:S03]  /*2f9f0*/  IMAD.X R2, R2, 0x1, R0, P5 ;  /* 0x0000000102027824 */ /* 0x000fc600028e0600 */
[----:B------:R-:W3:Y:S04]  /*2fa00*/  LDL.LU R14, [R1+0xe70] ;  /* 0x000e7000010e7983 */ /* 0x000ee80000300800 */
[----:B------:R-:W3:Y:S04]  /*2fa10*/  LDL.LU R13, [R1+0xe44] ;  /* 0x000e4400010d7983 */ /* 0x000ee80000300800 */
[----:B------:R0:W-:Y:S04]  /*2fa20*/  STL [R1+0xec8], R2 ;  /* 0x000ec80201007387 */ /* 0x0001e80000100800 */
[----:B------:R-:W3:Y:S04]  /*2fa30*/  LDL.LU R12, [R1+0xe68] ;  /* 0x000e6800010c7983 */ /* 0x000ee80000300800 */
[----:B0-----:R-:W3:Y:S04]  /*2fa40*/  LDL.LU R2, [R1+0xe3c] ;  /* 0x000e3c0001027983 */ /* 0x001ee80000300800 */
[----:B------:R-:W3:Y:S04]  /*2fa50*/  LDL.LU R29, [R1+0xe60] ;  /* 0x000e6000011d7983 */ /* 0x000ee80000300800 */
[----:B------:R-:W3:Y:S01]  /*2fa60*/  LDL.LU R25, [R1+0xe34] ;  /* 0x000e340001197983 */ /* 0x000ee20000300800 */
[-C--:B----4-:R-:W-:Y:S01]  /*2fa70*/  IADD3 R24, P5, PT, R24, R5.reuse, RZ ;  /* 0x0000000518187210 */ /* 0x090fe20007fbe0ff */
[----:B------:R-:W-:Y:S01]  /*2fa80*/  IMAD.X R11, R11, 0x1, R0, P6 ;  /* 0x000000010b0b7824 */ /* 0x000fe200030e0600 */
[----:B------:R-:W-:-:S03]  /*2fa90*/  IADD3 R10, P6, PT, R10, R5, RZ ;  /* 0x000000050a0a7210 */ /* 0x000fc60007fde0ff */
[----:B------:R0:W-:Y:S01]  /*2faa0*/  STL [R1+0xe9c], R24 ;  /* 0x000e9c1801007387 */ /* 0x0001e20000100800 */
[----:B------:R-:W-:-:S03]  /*2fab0*/  IMAD.X R9, R9, 0x1, R0, P1 ;  /* 0x0000000109097824 */ /* 0x000fc600008e0600 */
[----:B0-----:R-:W4:Y:S04]  /*2fac0*/  LDL.LU R24, [R1+0xe58] ;  /* 0x000e580001187983 */ /* 0x001f280000300800 */
[----:B------:R-:W-:Y:S04]  /*2fad0*/  STL [R1+0xec0], R11 ;  /* 0x000ec00b01007387 */ /* 0x000fe80000100800 */
[----:B------:R-:W-:Y:S04]  /*2fae0*/  STL [R1+0xe94], R10 ;  /* 0x000e940a01007387 */ /* 0x000fe80000100800 */
[----:B------:R-:W-:Y:S01]  /*2faf0*/  STL [R1+0xeb8], R9 ;  /* 0x000eb80901007387 */ /* 0x000fe20000100800 */
[-C--:B--2---:R-:W-:Y:S01]  /*2fb00*/  IADD3 R8, P1, PT, R8, R5.reuse, RZ ;  /* 0x0000000508087210 */ /* 0x084fe20007f3e0ff */
[--C-:B------:R-:W-:Y:S01]  /*2fb10*/  IMAD.X R26, R26, 0x1, R0.reuse, P2 ;  /* 0x000000011a1a7824 */ /* 0x100fe200010e0600 */
[----:B------:R-:W-:Y:S01]  /*2fb20*/  IADD3 R27, P2, PT, R27, R5, RZ ;  /* 0x000000051b1b7210 */ /* 0x000fe20007f5e0ff */
[----:B------:R-:W-:-:S02]  /*2fb30*/  IMAD.X R20, R20, 0x1, R0, P3 ;  /* 0x0000000114147824 */ /* 0x000fc400018e0600 */
[----:B------:R-:W-:Y:S04]  /*2fb40*/  STL [R1+0xe8c], R8 ;  /* 0x000e8c0801007387 */ /* 0x000fe80000100800 */
[----:B------:R-:W-:Y:S01]  /*2fb50*/  STL [R1+0xeb0], R26 ;  /* 0x000eb01a01007387 */ /* 0x000fe20000100800 */
[--C-:B------:R-:W-:Y:S01]  /*2fb60*/  IMAD.X R17, R17, 0x1, R0.reuse, P4 ;  /* 0x0000000111117824 */ /* 0x100fe200020e0600 */
[----:B------:R-:W-:Y:S02]  /*2fb70*/  IADD3 R21, P3, PT, R21, R5, RZ ;  /* 0x0000000515157210 */ /* 0x000fe40007f7e0ff */
[----:B------:R-:W-:Y:S04]  /*2fb80*/  STL [R1+0xe84], R27 ;  /* 0x000e841b01007387 */ /* 0x000fe80000100800 */
[----:B------:R0:W-:Y:S01]  /*2fb90*/  STL [R1+0xea0], R17 ;  /* 0x000ea01101007387 */ /* 0x0001e20000100800 */
[----:B---3--:R-:W-:-:S03]  /*2fba0*/  IMAD.X R23, R23, 0x1, R0, P5 ;  /* 0x0000000117177824 */ /* 0x008fc600028e0600 */
[----:B------:R-:W-:Y:S01]  /*2fbb0*/  STL [R1+0xea8], R20 ;  /* 0x000ea81401007387 */ /* 0x000fe20000100800 */
[----:B------:R-:W-:-:S03]  /*2fbc0*/  IADD3 R22, P4, PT, R22, R5, RZ ;  /* 0x0000000516167210 */ /* 0x000fc60007f9e0ff */
[----:B0-----:R-:W2:Y:S04]  /*2fbd0*/  LDL.LU R17, [R1+0xe2c] ;  /* 0x000e2c0001117983 */ /* 0x001ea80000300800 */
[----:B------:R-:W-:Y:S01]  /*2fbe0*/  STL [R1+0xe7c], R21 ;  /* 0x000e7c1501007387 */ /* 0x000fe20000100800 */
[----:B------:R-:W-:Y:S01]  /*2fbf0*/  IADD3 R16, P5, PT, R16, R5, RZ ;  /* 0x0000000510107210 */ /* 0x000fe20007fbe0ff */
[----:B------:R-:W-:-:S04]  /*2fc00*/  IMAD.X R6, R6, 0x1, R0, P6 ;  /* 0x0000000106067824 */ /* 0x000fc800030e0600 */
[----:B------:R0:W-:Y:S04]  /*2fc10*/  STL [R1+0xe6c], R16 ;  /* 0x000e6c1001007387 */ /* 0x0001e80000100800 */
[----:B------:R-:W-:Y:S01]  /*2fc20*/  STL [R1+0xe74], R22 ;  /* 0x000e741601007387 */ /* 0x000fe20000100800 */
[-C--:B------:R-:W-:Y:S01]  /*2fc30*/  IADD3 R4, P6, PT, R4, R5.reuse, RZ ;  /* 0x0000000504047210 */ /* 0x080fe20007fde0ff */
[--C-:B------:R-:W-:Y:S01]  /*2fc40*/  IMAD.X R3, R3, 0x1, R0.reuse, P1 ;  /* 0x0000000103037824 */ /* 0x100fe200008e0600 */
[----:B------:R-:W-:Y:S01]  /*2fc50*/  IADD3 R7, P1, PT, R7, R5, RZ ;  /* 0x0000000507077210 */ /* 0x000fe20007f3e0ff */
[----:B0-----:R-:W3:Y:S04]  /*2fc60*/  LDL.LU R16, [R1+0xe50] ;  /* 0x000e500001107983 */ /* 0x001ee80000300800 */
        /* <DEDUP_REMOVED lines=10> */
[-C--:B------:R-:W-:Y:S01]  /*2fd10*/  IADD3 R15, P3, PT, R15, R5.reuse, RZ ;  /* 0x000000050f0f7210 */ /* 0x080fe20007f7e0ff */
[----:B------:R-:W-:Y:S01]  /*2fd20*/  IMAD.X R14, R14, 0x1, R0, P4 ;  /* 0x000000010e0e7824 */ /* 0x000fe200020e0600 */
[----:B------:R-:W-:Y:S02]  /*2fd30*/  IADD3.X R12, PT, PT, R12, R0, RZ, P5, !PT ;  /* 0x000000000c0c7210 */ /* 0x000fe40002ffe4ff */
[-C--:B------:R-:W-:Y:S01]  /*2fd40*/  IADD3 R13, P4, PT, R13, R5.reuse, RZ ;  /* 0x000000050d0d7210 */ /* 0x080fe20007f9e0ff */
[----:B0-----:R-:W3:Y:S01]  /*2fd50*/  LDL.LU R28, [R1+0xe24] ;  /* 0x000e2400011c7983 */ /* 0x001ee20000300800 */
[----:B------:R-:W-:-:S03]  /*2fd60*/  IADD3 R2, P5, PT, R2, R5, RZ ;  /* 0x0000000502027210 */ /* 0x000fc60007fbe0ff */
[----:B------:R-:W-:Y:S04]  /*2fd70*/  STL [R1+0xe54], R18 ;  /* 0x000e541201007387 */ /* 0x000fe80000100800 */
[----:B------:R-:W-:Y:S04]  /*2fd80*/  STL [R1+0xe4c], R15 ;  /* 0x000e4c0f01007387 */ /* 0x000fe80000100800 */
[----:B------:R-:W-:Y:S04]  /*2fd90*/  STL [R1+0xe70], R14 ;  /* 0x000e700e01007387 */ /* 0x000fe80000100800 */
[----:B------:R0:W-:Y:S04]  /*2fda0*/  STL [R1+0xe3c], R2 ;  /* 0x000e3c0201007387 */ /* 0x0001e80000100800 */
[----:B------:R-:W-:Y:S04]  /*2fdb0*/  STL [R1+0xe44], R13 ;  /* 0x000e440d01007387 */ /* 0x000fe80000100800 */
[----:B0-----:R-:W3:Y:S01]  /*2fdc0*/  LDL.LU R2, [R1+0xe48] ;  /* 0x000e480001027983 */ /* 0x001ee20000300800 */
[----:B------:R-:W-:Y:S01]  /*2fdd0*/  IMAD.X R29, R29, 0x1, R0, P6 ;  /* 0x000000011d1d7824 */ /* 0x000fe200030e0600 */
[----:B------:R-:W-:-:S02]  /*2fde0*/  IADD3 R25, P6, PT, R25, R5, RZ ;  /* 0x0000000519197210 */ /* 0x000fc40007fde0ff */
[----:B------:R-:W-:Y:S04]  /*2fdf0*/  STL [R1+0xe68], R12 ;  /* 0x000e680c01007387 */ /* 0x000fe80000100800 */
[----:B------:R-:W3:Y:S04]  /*2fe00*/  LDL.LU R11, [R1+0xe1c] ;  /* 0x000e1c00010b7983 */ /* 0x000ee80000300800 */
[----:B------:R-:W-:Y:S04]  /*2fe10*/  STL [R1+0xe60], R29 ;  /* 0x000e601d01007387 */ /* 0x000fe80000100800 */
[----:B------:R-:W3:Y:S04]  /*2fe20*/  LDL.LU R10, [R1+0xe40] ;  /* 0x000e4000010a7983 */ /* 0x000ee80000300800 */
[----:B------:R-:W-:Y:S04]  /*2fe30*/  STL [R1+0xe34], R25 ;  /* 0x000e341901007387 */ /* 0x000fe80000100800 */
[----:B------:R-:W3:Y:S01]  /*2fe40*/  LDL.LU R9, [R1+0xe14] ;  /* 0x000e140001097983 */ /* 0x000ee20000300800 */
[----:B----4-:R-:W-:-:S05]  /*2fe50*/  IMAD.X R24, R24, 0x1, R0, P1 ;  /* 0x0000000118187824 */ /* 0x010fca00008e0600 */
[----:B------:R0:W-:Y:S04]  /*2fe60*/  STL [R1+0xe58], R24 ;  /* 0x000e581801007387 */ /* 0x0001e80000100800 */
[----:B------:R-:W4:Y:S04]  /*2fe70*/  LDL.LU R8, [R1+0xe38] ;  /* 0x000e380001087983 */ /* 0x000f280000300800 */
[----:B------:R-:W4:Y:S04]  /*2fe80*/  LDL.LU R26, [R1+0xe0c] ;  /* 0x000e0c00011a7983 */ /* 0x000f280000300800 */
[----:B------:R-:W4:Y:S04]  /*2fe90*/  LDL.LU R27, [R1+0xe30] ;  /* 0x000e3000011b7983 */ /* 0x000f280000300800 */
[----:B------:R-:W4:Y:S04]  /*2fea0*/  LDL.LU R20, [R1+0xe04] ;  /* 0x000e040001147983 */ /* 0x000f280000300800 */
[----:B------:R-:W4:Y:S04]  /*2feb0*/  LDL.LU R21, [R1+0xe28] ;  /* 0x000e280001157983 */ /* 0x000f280000300800 */
[----:B0-----:R-:W4:Y:S04]  /*2fec0*/  LDL.LU R24, [R1+0xdfc] ;  /* 0x000dfc0001187983 */ /* 0x001f280000300800 */
[----:B------:R-:W4:Y:S04]  /*2fed0*/  LDL.LU R22, [R1+0xe20] ;  /* 0x000e200001167983 */ /* 0x000f280000300800 */
[----:B------:R-:W4:Y:S01]  /*2fee0*/  LDL.LU R23, [R1+0xdf4] ;  /* 0x000df40001177983 */ /* 0x000f220000300800 */
[----:B--2---:R-:W-:-:S05]  /*2fef0*/  IADD3 R17, P1, PT, R17, R5, RZ ;  /* 0x0000000511117210 */ /* 0x004fca0007f3e0ff */
[----:B------:R0:W-:Y:S04]  /*2ff00*/  STL [R1+0xe2c], R17 ;  /* 0x000e2c1101007387 */ /* 0x0001e80000100800 */
[----:B0-----:R-:W2:Y:S04]  /*2ff10*/  LDL.LU R17, [R1+0xe18] ;  /* 0x000e180001117983 */ /* 0x001ea80000300800 */
[----:B------:R-:W2:Y:S04]  /*2ff20*/  LDL.LU R6, [R1+0xdec] ;  /* 0x000dec0001067983 */ /* 0x000ea80000300800 */
[----:B------:R-:W2:Y:S04]  /*2ff30*/  LDL.LU R4, [R1+0xe10] ;  /* 0x000e100001047983 */ /* 0x000ea80000300800 */
[----:B------:R-:W2:Y:S01]  /*2ff40*/  LDL.LU R3, [R1+0xde4] ;  /* 0x000de40001037983 */ /* 0x000ea20000300800 */
[----:B---3--:R-:W-:-:S05]  /*2ff50*/  IMAD.X R16, R16, 0x1, R0, P2 ;  /* 0x0000000110107824 */ /* 0x008fca00010e0600 */
        /* <DEDUP_REMOVED lines=8> */
[----:B------:R-:W-:-:S05]  /*2ffe0*/  IADD3 R28, P2, PT, R28, R5, RZ ;  /* 0x000000051c1c7210 */ /* 0x000fca0007f5e0ff */
[----:B------:R0:W-:Y:S04]  /*2fff0*/  STL [R1+0xe24], R28 ;  /* 0x000e241c01007387 */ /* 0x0001e80000100800 */
[----:B------:R-:W3:Y:S04]  /*30000*/  LDL.LU R12, [R1+0xdc4] ;  /* 0x000dc400010c7983 */ /* 0x000ee80000300800 */
[----:B0-----:R-:W3:Y:S01]  /*30010*/  LDL.LU R28, [R1+0xde8] ;  /* 0x000de800011c7983 */ /* 0x001ee20000300800 */
[----:B------:R-:W-:-:S03]  /*30020*/  IMAD.X R2, R2, 0x1, R0, P3 ;  /* 0x0000000102027824 */ /* 0x000fc600018e0600 */
[----:B------:R-:W3:Y:S04]  /*30030*/  LDL.LU R29, [R1+0xdbc] ;  /* 0x000dbc00011d7983 */ /* 0x000ee80000300800 */
[----:B------:R-:W3:Y:S04]  /*30040*/  LDL.LU R25, [R1+0xde0] ;  /* 0x000de00001197983 */ /* 0x000ee80000300800 */
[----:B------:R0:W-:Y:S04]  /*30050*/  STL [R1+0xe48], R2 ;  /* 0x000e480201007387 */ /* 0x0001e80000100800 */
[----:B0-----:R-:W3:Y:S01]  /*30060*/  LDL.LU R2, [R1+0xdb4] ;  /* 0x000db40001027983 */ /* 0x001ee20000300800 */
[-C--:B------:R-:W-:Y:S01]  /*30070*/  IADD3 R11, P3, PT, R11, R5.reuse, RZ ;  /* 0x000000050b0b7210 */ /* 0x080fe20007f7e0ff */
[--C-:B------:R-:W-:Y:S01]  /*30080*/  IMAD.X R10, R10, 0x1, R0.reuse, P4 ;  /* 0x000000010a0a7824 */ /* 0x100fe200020e0600 */
[-C--:B------:R-:W-:Y:S01]  /*30090*/  IADD3 R9, P4, PT, R9, R5.reuse, RZ ;  /* 0x0000000509097210 */ /* 0x080fe20007f9e0ff */
[--C-:B----4-:R-:W-:Y:S01]  /*300a0*/  IMAD.X R8, R8, 0x1, R0.reuse, P5 ;  /* 0x0000000108087824 */ /* 0x110fe200028e0600 */
[----:B------:R-:W-:Y:S01]  /*300b0*/  IADD3 R26, P5, PT, R26, R5, RZ ;  /* 0x000000051a1a7210 */ /* 0x000fe20007fbe0ff */
[----:B------:R-:W-:Y:S01]  /*300c0*/  STL [R1+0xe1c], R11 ;  /* 0x000e1c0b01007387 */ /* 0x000fe20000100800 */
[----:B------:R-:W-:-:S02]  /*300d0*/  IMAD.X R27, R27, 0x1, R0, P6 ;  /* 0x000000011b1b7824 */ /* 0x000fc400030e0600 */
[--C-:B------:R-:W-:Y:S01]  /*300e0*/  IMAD.X R21, R21, 0x1, R0.reuse, P1 ;  /* 0x0000000115157824 */ /* 0x100fe200008e0600 */
[----:B------:R-:W-:Y:S04]  /*300f0*/  STL [R1+0xe40], R10 ;  /* 0x000e400a01007387 */ /* 0x000fe80000100800 */
[----:B------:R-:W-:Y:S01]  /*30100*/  STL [R1+0xe14], R9 ;  /* 0x000e140901007387 */ /* 0x000fe20000100800 */
[-C--:B------:R-:W-:Y:S02]  /*30110*/  IADD3 R20, P6, PT, R20, R5.reuse, RZ ;  /* 0x0000000514147210 */ /* 0x080fe40007fde0ff */
[-C--:B------:R-:W-:Y:S01]  /*30120*/  IADD3 R24, P1, PT, R24, R5.reuse, RZ ;  /* 0x0000000518187210 */ /* 0x080fe20007f3e0ff */
[----:B------:R-:W-:Y:S04]  /*30130*/  STL [R1+0xe38], R8 ;  /* 0x000e380801007387 */ /* 0x000fe80000100800 */
[----:B------:R-:W-:Y:S04]  /*30140*/  STL [R1+0xe0c], R26 ;  /* 0x000e0c1a01007387 */ /* 0x000fe80000100800 */
[----:B------:R-:W-:Y:S04]  /*30150*/  STL [R1+0xe30], R27 ;  /* 0x000e301b01007387 */ /* 0x000fe80000100800 */
[----:B------:R0:W-:Y:S04]  /*30160*/  STL [R1+0xdfc], R24 ;  /* 0x000dfc1801007387 */ /* 0x0001e80000100800 */
[----:B------:R-:W-:Y:S01]  /*30170*/  STL [R1+0xe04], R20 ;  /* 0x000e041401007387 */ /* 0x000fe20000100800 */
[----:B------:R-:W-:Y:S01]  /*30180*/  IMAD.X R22, R22, 0x1, R0, P2 ;  /* 0x0000000116167824 */ /* 0x000fe200010e0600 */
[----:B------:R-:W-:-:S02]  /*30190*/  IADD3 R23, P2, PT, R23, R5, RZ ;  /* 0x0000000517177210 */ /* 0x000fc40007f5e0ff */
[----:B0-----:R-:W4:Y:S04]  /*301a0*/  LDL.LU R24, [R1+0xdd8] ;  /* 0x000dd80001187983 */ /* 0x001f280000300800 */
[----:B------:R-:W-:Y:S01]  /*301b0*/  STL [R1+0xe28], R21 ;  /* 0x000e281501007387 */ /* 0x000fe20000100800 */
[--C-:B--2---:R-:W-:Y:S01]  /*301c0*/  IMAD.X R17, R17, 0x1, R0.reuse, P3 ;  /* 0x0000000111117824 */ /* 0x104fe200018e0600 */
[-C--:B------:R-:W-:Y:S01]  /*301d0*/  IADD3 R6, P3, PT, R6, R5.reuse, RZ ;  /* 0x0000000506067210 */ /* 0x080fe20007f7e0ff */
[--C-:B------:R-:W-:Y:S01]  /*301e0*/  IMAD.X R4, R4, 0x1, R0.reuse, P4 ;  /* 0x0000000104047824 */ /* 0x100fe200020e0600 */
[----:B------:R-:W-:Y:S02]  /*301f0*/  IADD3 R3, P4, PT, R3, R5, RZ ;  /* 0x0000000503037210 */ /* 0x000fe40007f9e0ff */
[----:B------:R0:W-:Y:S04]  /*30200*/  STL [R1+0xe18], R17 ;  /* 0x000e181101007387 */ /* 0x0001e80000100800 */
[----:B------:R-:W-:Y:S01]  /*30210*/  STL [R1+0xe20], R22 ;  /* 0x000e201601007387 */ /* 0x000fe20000100800 */
[----:B---3--:R-:W-:-:S02]  /*30220*/  IMAD.X R7, R7, 0x1, R0, P5 ;  /* 0x0000000107077824 */ /* 0x008fc400028e0600 */
[----:B------:R-:W-:Y:S01]  /*30230*/  IMAD.X R18, R18, 0x1, R0, P6 ;  /* 0x0000000112127824 */ /* 0x000fe200030e0600 */
[-C--:B------:R-:W-:Y:S01]  /*30240*/  IADD3 R19, P5, PT, R19, R5.reuse, RZ ;  /* 0x0000000513137210 */ /* 0x080fe20007fbe0ff */
[----:B0-----:R-:W2:Y:S04]  /*30250*/  LDL.LU R17, [R1+0xdac] ;  /* 0x000dac0001117983 */ /* 0x001ea80000300800 */
[----:B------:R-:W-:Y:S04]  /*30260*/  STL [R1+0xdf4], R23 ;  /* 0x000df41701007387 */ /* 0x000fe80000100800 */
[----:B------:R-:W-:Y:S01]  /*30270*/  STL [R1+0xdec], R6 ;  /* 0x000dec0601007387 */ /* 0x000fe20000100800 */
[----:B------:R-:W-:-:S03]  /*30280*/  IADD3 R16, P6, PT, R16, R5, RZ ;  /* 0x0000000510107210 */ /* 0x000fc60007fde0ff */
[----:B------:R-:W-:Y:S04]  /*30290*/  STL [R1+0xe10], R4 ;  /* 0x000e100401007387 */ /* 0x000fe80000100800 */
[----:B------:R-:W-:Y:S04]  /*302a0*/  STL [R1+0xde4], R3 ;  /* 0x000de40301007387 */ /* 0x000fe80000100800 */
[----:B------:R-:W-:Y:S04]  /*302b0*/  STL [R1+0xe08], R7 ;  /* 0x000e080701007387 */ /* 0x000fe80000100800 */
[----:B------:R0:W-:Y:S04]  /*302c0*/  STL [R1+0xdd4], R16 ;  /* 0x000dd41001007387 */ /* 0x0001e80000100800 */
[----:B------:R-:W-:Y:S01]  /*302d0*/  STL [R1+0xddc], R19 ;  /* 0x000ddc1301007387 */ /* 0x000fe20000100800 */
[--C-:B------:R-:W-:Y:S01]  /*302e0*/  IMAD.X R15, R15, 0x1, R0.reuse, P1 ;  /* 0x000000010f0f7824 */ /* 0x100fe200008e0600 */
[-C--:B------:R-:W-:Y:S01]  /*302f0*/  IADD3 R14, P1, PT, R14, R5.reuse, RZ ;  /* 0x000000050e0e7210 */ /* 0x080fe20007f3e0ff */
[--C-:B------:R-:W-:Y:S01]  /*30300*/  IMAD.X R13, R13, 0x1, R0.reuse, P2 ;  /* 0x000000010d0d7824 */ /* 0x100fe200010e0600 */
[----:B0-----:R-:W3:Y:S04]  /*30310*/  LDL.LU R16, [R1+0xdd0] ;  /* 0x000dd00001107983 */ /* 0x001ee80000300800 */
[----:B------:R-:W-:Y:S01]  /*30320*/  STL [R1+0xe00], R18 ;  /* 0x000e001201007387 */ /* 0x000fe20000100800 */
[----:B------:R-:W-:Y:S01]  /*30330*/  IADD3 R12, P2, PT, R12, R5, RZ ;  /* 0x000000050c0c7210 */ /* 0x000fe20007f5e0ff */
[----:B------:R-:W-:-:S02]  /*30340*/  IMAD.X R28, R28, 0x1, R0, P3 ;  /* 0x000000011c1c7824 */ /* 0x000fc400018e0600 */
[----:B------:R-:W-:Y:S04]  /*30350*/  STL [R1+0xdf8], R15 ;  /* 0x000df80f01007387 */ /* 0x000fe80000100800 */
[----:B------:R-:W-:Y:S01]  /*30360*/  STL [R1+0xdcc], R14 ;  /* 0x000dcc0e01007387 */ /* 0x000fe20000100800 */
[----:B------:R-:W-:-:S03]  /*30370*/  IADD3 R29, P3, PT, R29, R5, RZ ;  /* 0x000000051d1d7210 */ /* 0x000fc60007f7e0ff */
[----:B------:R0:W-:Y:S04]  /*30380*/  STL [R1+0xde8], R28 ;  /* 0x000de81c01007387 */ /* 0x0001e80000100800 */
[----:B------:R-:W-:Y:S01]  /*30390*/  STL [R1+0xdf0], R13 ;  /* 0x000df00d01007387 */ /* 0x000fe20000100800 */
[----:B------:R-:W-:-:S03]  /*303a0*/  IMAD.X R25, R25, 0x1, R0, P4 ;  /* 0x0000000119197824 */ /* 0x000fc600020e0600 */
[----:B0-----:R-:W3:Y:S04]  /*303b0*/  LDL.LU R28, [R1+0xda4] ;  /* 0x000da400011c7983 */ /* 0x001ee80000300800 */
[----:B------:R-:W-:Y:S01]  /*303c0*/  STL [R1+0xdc4], R12 ;  /* 0x000dc40c01007387 */ /* 0x000fe20000100800 */
[----:B------:R-:W-:-:S03]  /*303d0*/  IADD3 R2, P4, PT, R2, R5, RZ ;  /* 0x0000000502027210 */ /* 0x000fc60007f9e0ff */
        /* <DEDUP_REMOVED lines=14> */
[----:B----4-:R-:W-:-:S05]  /*304c0*/  IMAD.X R24, R24, 0x1, R0, P5 ;  /* 0x0000000118187824 */ /* 0x010fca00028e0600 */
[----:B------:R0:W-:Y:S04]  /*304d0*/  STL [R1+0xdd8], R24 ;  /* 0x000dd81801007387 */ /* 0x0001e80000100800 */
[----:B0-----:R-:W4:Y:S04]  /*304e0*/  LDL.LU R24, [R1+0xd74] ;  /* 0x000d740001187983 */ /* 0x001f280000300800 */
[----:B------:R-:W4:Y:S04]  /*304f0*/  LDL.LU R6, [R1+0xd98] ;  /* 0x000d980001067983 */ /* 0x000f280000300800 */
[----:B------:R-:W4:Y:S04]  /*30500*/  LDL.LU R4, [R1+0xd6c] ;  /* 0x000d6c0001047983 */ /* 0x000f280000300800 */
[----:B------:R-:W4:Y:S01]  /*30510*/  LDL.LU R3, [R1+0xd90] ;  /* 0x000d900001037983 */ /* 0x000f220000300800 */
[----:B--2---:R-:W-:-:S05]  /*30520*/  IADD3 R17, P5, PT, R17, R5, RZ ;  /* 0x0000000511117210 */ /* 0x004fca0007fbe0ff */
[----:B------:R0:W-:Y:S04]  /*30530*/  STL [R1+0xdac], R17 ;  /* 0x000dac1101007387 */ /* 0x0001e80000100800 */
[----:B------:R-:W2:Y:S04]  /*30540*/  LDL.LU R7, [R1+0xd64] ;  /* 0x000d640001077983 */ /* 0x000ea80000300800 */
[----:B------:R-:W2:Y:S04]  /*30550*/  LDL.LU R19, [R1+0xd88] ;  /* 0x000d880001137983 */ /* 0x000ea80000300800 */
[----:B------:R-:W2:Y:S04]  /*30560*/  LDL.LU R18, [R1+0xd5c] ;  /* 0x000d5c0001127983 */ /* 0x000ea80000300800 */
[----:B0-----:R-:W2:Y:S04]  /*30570*/  LDL.LU R17, [R1+0xd80] ;  /* 0x000d800001117983 */ /* 0x001ea80000300800 */
[----:B------:R-:W2:Y:S01]  /*30580*/  LDL.LU R15, [R1+0xd54] ;  /* 0x000d5400010f7983 */ /* 0x000ea20000300800 */
[----:B---3--:R-:W-:-:S03]  /*30590*/  IMAD.X R16, R16, 0x1, R0, P6 ;  /* 0x0000000110107824 */ /* 0x008fc600030e0600 */
[----:B------:R-:W3:Y:S04]  /*305a0*/  LDL.LU R14, [R1+0xd78] ;  /* 0x000d7800010e7983 */ /* 0x000ee80000300800 */
[----:B------:R-:W3:Y:S04]  /*305b0*/  LDL.LU R13, [R1+0xd4c] ;  /* 0x000d4c00010d7983 */ /* 0x000ee80000300800 */
[----:B------:R0:W-:Y:S04]  /*305c0*/  STL [R1+0xdd0], R16 ;  /* 0x000dd01001007387 */ /* 0x0001e80000100800 */
[----:B------:R-:W3:Y:S04]  /*305d0*/  LDL.LU R12, [R1+0xd70] ;  /* 0x000d7000010c7983 */ /* 0x000ee80000300800 */
[----:B0-----:R-:W3:Y:S04]  /*305e0*/  LDL.LU R16, [R1+0xd44] ;  /* 0x000d440001107983 */ /* 0x001ee80000300800 */
[----:B------:R-:W3:Y:S04]  /*305f0*/  LDL.LU R29, [R1+0xd68] ;  /* 0x000d6800011d7983 */ /* 0x000ee80000300800 */
[----:B------:R-:W3:Y:S01]  /*30600*/  LDL.LU R25, [R1+0xd3c] ;  /* 0x000d3c0001197983 */ /* 0x000ee20000300800 */
[----:B------:R-:W-:Y:S01]  /*30610*/  IADD3 R28, P6, PT, R28, R5, RZ ;  /* 0x000000051c1c7210 */ /* 0x000fe20007fde0ff */
[----:B------:R-:W-:-:S04]  /*30620*/  IMAD.X R11, R11, 0x1, R0, P1 ;  /* 0x000000010b0b7824 */ /* 0x000fc800008e0600 */
        /* <DEDUP_REMOVED lines=16> */
[----:B------:R-:W-:Y:S04]  /*30730*/  STL [R1+0xdb0], R20 ;  /* 0x000db01401007387 */ /* 0x000fe80000100800 */
[----:B0-----:R-:W3:Y:S01]  /*30740*/  LDL.LU R2, [R1+0xd34] ;  /* 0x000d340001027983 */ /* 0x001ee20000300800 */
[-C--:B------:R-:W-:Y:S01]  /*30750*/  IADD3 R21, P4, PT, R21, R5.reuse, RZ ;  /* 0x0000000515157210 */ /* 0x080fe20007f9e0ff */
[----:B------:R-:W-:Y:S01]  /*30760*/  IMAD.X R23, R23, 0x1, R0, P6 ;  /* 0x0000000117177824 */ /* 0x000fe200030e0600 */
[----:B------:R-:W-:-:S02]  /*30770*/  IADD3 R22, P5, PT, R22, R5, RZ ;  /* 0x0000000516167210 */ /* 0x000fc40007fbe0ff */
[-C--:B----4-:R-:W-:Y:S01]  /*30780*/  IADD3 R24, P6, PT, R24, R5.reuse, RZ ;  /* 0x0000000518187210 */ /* 0x090fe20007fde0ff */
[----:B------:R-:W-:Y:S01]  /*30790*/  STL [R1+0xd84], R21 ;  /* 0x000d841501007387 */ /* 0x000fe20000100800 */
[--C-:B------:R-:W-:Y:S01]  /*307a0*/  IMAD.X R6, R6, 0x1, R0.reuse, P1 ;  /* 0x0000000106067824 */ /* 0x100fe200008e0600 */
[-C--:B------:R-:W-:Y:S01]  /*307b0*/  IADD3 R4, P1, PT, R4, R5.reuse, RZ ;  /* 0x0000000504047210 */ /* 0x080fe20007f3e0ff */
[--C-:B------:R-:W-:Y:S01]  /*307c0*/  IMAD.X R3, R3, 0x1, R0.reuse, P2 ;  /* 0x0000000103037824 */ /* 0x100fe200010e0600 */
[----:B------:R0:W-:Y:S04]  /*307d0*/  STL [R1+0xd74], R24 ;  /* 0x000d741801007387 */ /* 0x0001e80000100800 */
[----:B------:R-:W-:Y:S04]  /*307e0*/  STL [R1+0xd7c], R22 ;  /* 0x000d7c1601007387 */ /* 0x000fe80000100800 */
[----:B0-----:R-:W4:Y:S04]  /*307f0*/  LDL.LU R24, [R1+0xd58] ;  /* 0x000d580001187983 */ /* 0x001f280000300800 */
[----:B------:R-:W-:Y:S04]  /*30800*/  STL [R1+0xda0], R23 ;  /* 0x000da01701007387 */ /* 0x000fe80000100800 */
[----:B------:R-:W-:Y:S04]  /*30810*/  STL [R1+0xd98], R6 ;  /* 0x000d980601007387 */ /* 0x000fe80000100800 */
[----:B------:R-:W-:Y:S04]  /*30820*/  STL [R1+0xd6c], R4 ;  /* 0x000d6c0401007387 */ /* 0x000fe80000100800 */
[----:B------:R-:W-:Y:S01]  /*30830*/  STL [R1+0xd90], R3 ;  /* 0x000d900301007387 */ /* 0x000fe20000100800 */
[-C--:B--2---:R-:W-:Y:S01]  /*30840*/  IADD3 R7, P2, PT, R7, R5.reuse, RZ ;  /* 0x0000000507077210 */ /* 0x084fe20007f5e0ff */
[----:B------:R-:W-:Y:S01]  /*30850*/  IMAD.X R19, R19, 0x1, R0, P3 ;  /* 0x0000000113137824 */ /* 0x000fe200018e0600 */
[----:B------:R-:W-:-:S03]  /*30860*/  IADD3 R18, P3, PT, R18, R5, RZ ;  /* 0x0000000512127210 */ /* 0x000fc60007f7e0ff */
[----:B------:R-:W-:Y:S01]  /*30870*/  STL [R1+0xd64], R7 ;  /* 0x000d640701007387 */ /* 0x000fe20000100800 */
[--C-:B------:R-:W-:Y:S01]  /*30880*/  IMAD.X R17, R17, 0x1, R0.reuse, P4 ;  /* 0x0000000111117824 */ /* 0x100fe200020e0600 */
[----:B------:R-:W-:Y:S01]  /*30890*/  IADD3 R15, P4, PT, R15, R5, RZ ;  /* 0x000000050f0f7210 */ /* 0x000fe20007f9e0ff */
[----:B---3--:R-:W-:-:S03]  /*308a0*/  IMAD.X R14, R14, 0x1, R0, P5 ;  /* 0x000000010e0e7824 */ /* 0x008fc600028e0600 */
[----:B------:R0:W-:Y:S01]  /*308b0*/  STL [R1+0xd80], R17 ;  /* 0x000d801101007387 */ /* 0x0001e20000100800 */
[----:B------:R-:W-:-:S03]  /*308c0*/  IMAD.X R12, R12, 0x1, R0, P6 ;  /* 0x000000010c0c7824 */ /* 0x000fc600030e0600 */
[----:B------:R-:W-:Y:S01]  /*308d0*/  STL [R1+0xd88], R19 ;  /* 0x000d881301007387 */ /* 0x000fe20000100800 */
[-C--:B------:R-:W-:Y:S02]  /*308e0*/  IADD3 R13, P5, PT, R13, R5.reuse, RZ ;  /* 0x000000050d0d7210 */ /* 0x080fe40007fbe0ff */
[----:B------:R-:W-:Y:S01]  /*308f0*/  IADD3 R16, P6, PT, R16, R5, RZ ;  /* 0x0000000510107210 */ /* 0x000fe20007fde0ff */
[----:B0-----:R-:W2:Y:S04]  /*30900*/  LDL.LU R17, [R1+0xd2c] ;  /* 0x000d2c0001117983 */ /* 0x001ea80000300800 */
[----:B------:R-:W-:Y:S04]  /*30910*/  STL [R1+0xd5c], R18 ;  /* 0x000d5c1201007387 */ /* 0x000fe80000100800 */
[----:B------:R-:W-:Y:S04]  /*30920*/  STL [R1+0xd54], R15 ;  /* 0x000d540f01007387 */ /* 0x000fe80000100800 */
[----:B------:R-:W-:Y:S04]  /*30930*/  STL [R1+0xd78], R14 ;  /* 0x000d780e01007387 */ /* 0x000fe80000100800 */
[----:B------:R0:W-:Y:S01]  /*30940*/  STL [R1+0xd44], R16 ;  /* 0x000d441001007387 */ /* 0x0001e20000100800 */
[----:B------:R-:W-:-:S03]  /*30950*/  IMAD.X R29, R29, 0x1, R0, P1 ;  /* 0x000000011d1d7824 */ /* 0x000fc600008e0600 */
[----:B------:R-:W-:Y:S01]  /*30960*/  STL [R1+0xd4c], R13 ;  /* 0x000d4c0d01007387 */ /* 0x000fe20000100800 */
[----:B------:R-:W-:-:S03]  /*30970*/  IADD3 R25, P1, PT, R25, R5, RZ ;  /* 0x0000000519197210 */ /* 0x000fc60007f3e0ff */
[----:B0-----:R-:W3:Y:S04]  /*30980*/  LDL.LU R16, [R1+0xd50] ;  /* 0x000d500001107983 */ /* 0x001ee80000300800 */
[----:B------:R-:W-:Y:S04]  /*30990*/  STL [R1+0xd70], R12 ;  /* 0x000d700c01007387 */ /* 0x000fe80000100800 */
[----:B------:R-:W3:Y:S04]  /*309a0*/  LDL.LU R11, [R1+0xd24] ;  /* 0x000d2400010b7983 */ /* 0x000ee80000300800 */
[----:B------:R-:W-:Y:S04]  /*309b0*/  STL [R1+0xd68], R29 ;  /* 0x000d681d01007387 */ /* 0x000fe80000100800 */
[----:B------:R-:W3:Y:S04]  /*309c0*/  LDL.LU R10, [R1+0xd48] ;  /* 0x000d4800010a7983 */ /* 0x000ee80000300800 */
[----:B------:R-:W-:Y:S04]  /*309d0*/  STL [R1+0xd3c], R25 ;  /* 0x000d3c1901007387 */ /* 0x000fe80000100800 */
[----:B------:R-:W3:Y:S01]  /*309e0*/  LDL.LU R9, [R1+0xd1c] ;  /* 0x000d1c0001097983 */ /* 0x000ee20000300800 */
[----:B------:R-:W-:-:S05]  /*309f0*/  IMAD.X R28, R28, 0x1, R0, P2 ;  /* 0x000000011c1c7824 */ /* 0x000fca00010e0600 */
        /* <DEDUP_REMOVED lines=12> */
[----:B------:R-:W3:Y:S04]  /*30ac0*/  LDL.LU R6, [R1+0xcf4] ;  /* 0x000cf40001067983 */ /* 0x000ee80000300800 */
[----:B------:R-:W3:Y:S04]  /*30ad0*/  LDL.LU R4, [R1+0xd18] ;  /* 0x000d180001047983 */ /* 0x000ee80000300800 */
[----:B------:R-:W3:Y:S01]  /*30ae0*/  LDL.LU R3, [R1+0xcec] ;  /* 0x000cec0001037983 */ /* 0x000ee20000300800 */
[----:B----4-:R-:W-:-:S05]  /*30af0*/  IMAD.X R24, R24, 0x1, R0, P3 ;  /* 0x0000000118187824 */ /* 0x010fca00018e0600 */
        /* <DEDUP_REMOVED lines=8> */
[----:B--2---:R-:W-:-:S05]  /*30b80*/  IADD3 R17, P3, PT, R17, R5, RZ ;  /* 0x0000000511117210 */ /* 0x004fca0007f7e0ff */
[----:B------:R0:W-:Y:S04]  /*30b90*/  STL [R1+0xd2c], R17 ;  /* 0x000d2c1101007387 */ /* 0x0001e80000100800 */
[----:B------:R-:W2:Y:S04]  /*30ba0*/  LDL.LU R12, [R1+0xccc] ;  /* 0x000ccc00010c7983 */ /* 0x000ea80000300800 */
[----:B0-----:R-:W2:Y:S01]  /*30bb0*/  LDL.LU R17, [R1+0xcf0] ;  /* 0x000cf00001117983 */ /* 0x001ea20000300800 */
[----:B---3--:R-:W-:-:S03]  /*30bc0*/  IMAD.X R16, R16, 0x1, R0, P4 ;  /* 0x0000000110107824 */ /* 0x008fc600020e0600 */
[----:B------:R-:W3:Y:S01]  /*30bd0*/  LDL.LU R29, [R1+0xcc4] ;  /* 0x000cc400011d7983 */ /* 0x000ee20000300800 */
[----:B------:R-:W-:-:S03]  /*30be0*/  IADD3 R11, P4, PT, R11, R5, RZ ;  /* 0x000000050b0b7210 */ /* 0x000fc60007f9e0ff */
[----:B------:R-:W3:Y:S01]  /*30bf0*/  LDL.LU R25, [R1+0xce8] ;  /* 0x000ce80001197983 */ /* 0x000ee20000300800 */
[----:B------:R-:W-:-:S03]  /*30c00*/  IMAD.X R10, R10, 0x1, R0, P5 ;  /* 0x000000010a0a7824 */ /* 0x000fc600028e0600 */
[----:B------:R0:W-:Y:S01]  /*30c10*/  STL [R1+0xd50], R16 ;  /* 0x000d501001007387 */ /* 0x0001e20000100800 */
[-C--:B------:R-:W-:Y:S01]  /*30c20*/  IADD3 R9, P5, PT, R9, R5.reuse, RZ ;  /* 0x0000000509097210 */ /* 0x080fe20007fbe0ff */
[--C-:B------:R-:W-:Y:S01]  /*30c30*/  IMAD.X R8, R8, 0x1, R0.reuse, P6 ;  /* 0x0000000108087824 */ /* 0x100fe200030e0600 */
[----:B------:R-:W-:Y:S01]  /*30c40*/  IADD3 R26, P6, PT, R26, R5, RZ ;  /* 0x000000051a1a7210 */ /* 0x000fe20007fde0ff */
[----:B------:R-:W-:Y:S01]  /*30c50*/  IMAD.X R27, R27, 0x1, R0, P1 ;  /* 0x000000011b1b7824 */ /* 0x000fe200008e0600 */
[----:B0-----:R-:W3:Y:S04]  /*30c60*/  LDL.LU R16, [R1+0xcbc] ;  /* 0x000cbc0001107983 */ /* 0x001ee80000300800 */
[----:B------:R-:W-:Y:S01]  /*30c70*/  STL [R1+0xd24], R11 ;  /* 0x000d240b01007387 */ /* 0x000fe20000100800 */
[----:B------:R-:W-:-:S03]  /*30c80*/  IADD3.X R21, PT, PT, R21, R0, RZ, P2, !PT ;  /* 0x0000000015157210 */ /* 0x000fc600017fe4ff */
[----:B------:R-:W-:Y:S04]  /*30c90*/  STL [R1+0xd48], R10 ;  /* 0x000d480a01007387 */ /* 0x000fe80000100800 */
[----:B------:R-:W-:Y:S01]  /*30ca0*/  STL [R1+0xd1c], R9 ;  /* 0x000d1c0901007387 */ /* 0x000fe20000100800 */
[-C--:B------:R-:W-:Y:S02]  /*30cb0*/  IADD3 R28, P2, PT, R28, R5.reuse, RZ ;  /* 0x000000051c1c7210 */ /* 0x080fe40007f5e0ff */
[----:B------:R-:W-:Y:S01]  /*30cc0*/  IADD3 R20, P1, PT, R20, R5, RZ ;  /* 0x0000000514147210 */ /* 0x000fe20007f3e0ff */
[----:B------:R-:W-:Y:S04]  /*30cd0*/  STL [R1+0xd40], R8 ;  /* 0x000d400801007387 */ /* 0x000fe80000100800 */
[----:B------:R-:W-:Y:S04]  /*30ce0*/  STL [R1+0xd14], R26 ;  /* 0x000d141a01007387 */ /* 0x000fe80000100800 */
[----:B------:R-:W-:Y:S04]  /*30cf0*/  STL [R1+0xd38], R27 ;  /* 0x000d381b01007387 */ /* 0x000fe80000100800 */
[----:B------:R0:W-:Y:S04]  /*30d00*/  STL [R1+0xd04], R28 ;  /* 0x000d041c01007387 */ /* 0x0001e80000100800 */
[----:B------:R-:W-:Y:S01]  /*30d10*/  STL [R1+0xd0c], R20 ;  /* 0x000d0c1401007387 */ /* 0x000fe20000100800 */
[----:B------:R-:W-:-:S03]  /*30d20*/  IMAD.X R22, R22, 0x1, R0, P3 ;  /* 0x0000000116167824 */ /* 0x000fc600018e0600 */
[----:B0-----:R-:W3:Y:S04]  /*30d30*/  LDL.LU R28, [R1+0xce0] ;  /* 0x000ce000011c7983 */ /* 0x001ee80000300800 */
[----:B------:R-:W-:Y:S01]  /*30d40*/  STL [R1+0xd30], R21 ;  /* 0x000d301501007387 */ /* 0x000fe20000100800 */
[----:B------:R-:W-:-:S05]  /*30d50*/  IMAD.X R2, R2, 0x1, R0, P4 ;  /* 0x0000000102027824 */ /* 0x000fca00020e0600 */
[----:B------:R0:W-:Y:S04]  /*30d60*/  STL [R1+0xd20], R2 ;  /* 0x000d200201007387 */ /* 0x0001e80000100800 */
[----:B------:R-:W-:Y:S04]  /*30d70*/  STL [R1+0xd28], R22 ;  /* 0x000d281601007387 */ /* 0x000fe80000100800 */
[----:B0-----:R-:W3:Y:S01]  /*30d80*/  LDL.LU R2, [R1+0xcb4] ;  /* 0x000cb40001027983 */ /* 0x001ee20000300800 */
[-C--:B------:R-:W-:Y:S02]  /*30d90*/  IADD3 R23, P3, PT, R23, R5.reuse, RZ ;  /* 0x0000000517177210 */ /* 0x080fe40007f7e0ff */
[-C--:B------:R-:W-:Y:S01]  /*30da0*/  IADD3 R6, P4, PT, R6, R5.reuse, RZ ;  /* 0x0000000506067210 */ /* 0x080fe20007f9e0ff */
[--C-:B------:R-:W-:Y:S01]  /*30db0*/  IMAD.X R4, R4, 0x1, R0.reuse, P5 ;  /* 0x0000000104047824 */ /* 0x100fe200028e0600 */
[----:B------:R-:W-:Y:S01]  /*30dc0*/  IADD3 R3, P5, PT, R3, R5, RZ ;  /* 0x0000000503037210 */ /* 0x000fe20007fbe0ff */
[----:B----4-:R-:W-:-:S02]  /*30dd0*/  IMAD.X R7, R7, 0x1, R0, P6 ;  /* 0x0000000107077824 */ /* 0x010fc400030e0600 */
[----:B------:R-:W-:Y:S01]  /*30de0*/  IMAD.X R18, R18, 0x1, R0, P1 ;  /* 0x0000000112127824 */ /* 0x000fe200008e0600 */
[----:B------:R-:W-:Y:S01]  /*30df0*/  STL [R1+0xcfc], R23 ;  /* 0x000cfc1701007387 */ /* 0x000fe20000100800 */
[----:B------:R-:W-:-:S03]  /*30e00*/  IADD3 R24, P1, PT, R24, R5, RZ ;  /* 0x0000000518187210 */ /* 0x000fc60007f3e0ff */
[----:B------:R-:W-:Y:S01]  /*30e10*/  STL [R1+0xcf4], R6 ;  /* 0x000cf40601007387 */ /* 0x000fe20000100800 */
[----:B------:R-:W-:-:S03]  /*30e20*/  IADD3 R19, P6, PT, R19, R5, RZ ;  /* 0x0000000513137210 */ /* 0x000fc60007fde0ff */
[----:B------:R-:W-:Y:S04]  /*30e30*/  STL [R1+0xd18], R4 ;  /* 0x000d180401007387 */ /* 0x000fe80000100800 */
[----:B------:R-:W-:Y:S04]  /*30e40*/  STL [R1+0xcec], R3 ;  /* 0x000cec0301007387 */ /* 0x000fe80000100800 */
[----:B------:R-:W-:Y:S01]  /*30e50*/  STL [R1+0xd10], R7 ;  /* 0x000d100701007387 */ /* 0x000fe20000100800 */
[----:B------:R-:W-:-:S03]  /*30e60*/  IMAD.X R15, R15, 0x1, R0, P2 ;  /* 0x000000010f0f7824 */ /* 0x000fc600010e0600 */
[----:B------:R0:W-:Y:S01]  /*30e70*/  STL [R1+0xcdc], R24 ;  /* 0x000cdc1801007387 */ /* 0x0001e20000100800 */
[----:B------:R-:W-:-:S03]  /*30e80*/  IADD3 R14, P2, PT, R14, R5, RZ ;  /* 0x000000050e0e7210 */ /* 0x000fc60007f5e0ff */
[----:B------:R-:W-:Y:S01]  /*30e90*/  STL [R1+0xce4], R19 ;  /* 0x000ce41301007387 */ /* 0x000fe20000100800 */
[----:B------:R-:W-:-:S03]  /*30ea0*/  IMAD.X R13, R13, 0x1, R0, P3 ;  /* 0x000000010d0d7824 */ /* 0x000fc600018e0600 */
[----:B0-----:R-:W4:Y:S04]  /*30eb0*/  LDL.LU R24, [R1+0xcd8] ;  /* 0x000cd80001187983 */ /* 0x001f280000300800 */
[----:B------:R-:W-:Y:S04]  /*30ec0*/  STL [R1+0xd08], R18 ;  /* 0x000d081201007387 */ /* 0x000fe80000100800 */
[----:B------:R-:W-:Y:S04]  /*30ed0*/  STL [R1+0xd00], R15 ;  /* 0x000d000f01007387 */ /* 0x000fe80000100800 */
[----:B------:R-:W-:Y:S01]  /*30ee0*/  STL [R1+0xcd4], R14 ;  /* 0x000cd40e01007387 */ /* 0x000fe20000100800 */
[-C--:B--2---:R-:W-:Y:S01]  /*30ef0*/  IADD3 R12, P3, PT, R12, R5.reuse, RZ ;  /* 0x000000050c0c7210 */ /* 0x084fe20007f7e0ff */
[----:B------:R-:W-:Y:S01]  /*30f00*/  IMAD.X R17, R17, 0x1, R0, P4 ;  /* 0x0000000111117824 */ /* 0x000fe200020e0600 */
[----:B---3--:R-:W-:-:S04]  /*30f10*/  IADD3 R29, P4, PT, R29, R5, RZ ;  /* 0x000000051d1d7210 */ /* 0x008fc80007f9e0ff */
[----:B------:R0:W-:Y:S04]  /*30f20*/  STL [R1+0xcf0], R17 ;  /* 0x000cf01101007387 */ /* 0x0001e80000100800 */
[----:B------:R-:W-:Y:S01]  /*30f30*/  STL [R1+0xcf8], R13 ;  /* 0x000cf80d01007387 */ /* 0x000fe20000100800 */
[----:B------:R-:W-:-:S03]  /*30f40*/  IMAD.X R25, R25, 0x1, R0, P5 ;  /* 0x0000000119197824 */ /* 0x000fc600028e0600 */
[----:B0-----:R-:W2:Y:S04]  /*30f50*/  LDL.LU R17, [R1+0xcac] ;  /* 0x000cac0001117983 */ /* 0x001ea80000300800 */
        /* <DEDUP_REMOVED lines=14> */
[----:B------:R-:W3:Y:S01]  /*31040*/  LDL.LU R22, [R1+0xc84] ;  /* 0x000c840001167983 */ /* 0x000ee20000300800 */
[----:B------:R-:W-:-:S03]  /*31050*/  IMAD.X R28, R28, 0x1, R0, P6 ;  /* 0x000000011c1c7824 */ /* 0x000fc600030e0600 */
[----:B------:R-:W3:Y:S04]  /*31060*/  LDL.LU R23, [R1+0xca8] ;  /* 0x000ca80001177983 */ /* 0x000ee80000300800 */
[----:B------:R0:W-:Y:S04]  /*31070*/  STL [R1+0xce0], R28 ;  /* 0x000ce01c01007387 */ /* 0x0001e80000100800 */
[----:B0-----:R-:W3:Y:S04]  /*31080*/  LDL.LU R28, [R1+0xc7c] ;  /* 0x000c7c00011c7983 */ /* 0x001ee80000300800 */
[----:B------:R-:W3:Y:S04]  /*31090*/  LDL.LU R6, [R1+0xca0] ;  /* 0x000ca00001067983 */ /* 0x000ee80000300800 */
[----:B------:R-:W3:Y:S04]  /*310a0*/  LDL.LU R4, [R1+0xc74] ;  /* 0x000c740001047983 */ /* 0x000ee80000300800 */
[----:B------:R-:W3:Y:S01]  /*310b0*/  LDL.LU R3, [R1+0xc98] ;  /* 0x000c980001037983 */ /* 0x000ee20000300800 */
[----:B------:R-:W-:-:S05]  /*310c0*/  IADD3 R2, P6, PT, R2, R5, RZ ;  /* 0x0000000502027210 */ /* 0x000fca0007fde0ff */
        /* <DEDUP_REMOVED lines=8> */
[----:B----4-:R-:W-:-:S05]  /*31150*/  IMAD.X R24, R24, 0x1, R0, P1 ;  /* 0x0000000118187824 */ /* 0x010fca00008e0600 */
[----:B------:R0:W-:Y:S04]  /*31160*/  STL [R1+0xcd8], R24 ;  /* 0x000cd81801007387 */ /* 0x0001e80000100800 */
[----:B------:R-:W4:Y:S04]  /*31170*/  LDL.LU R12, [R1+0xc78] ;  /* 0x000c7800010c7983 */ /* 0x000f280000300800 */
[----:B0-----:R-:W4:Y:S04]  /*31180*/  LDL.LU R24, [R1+0xc4c] ;  /* 0x000c4c0001187983 */ /* 0x001f280000300800 */
[----:B------:R-:W4:Y:S04]  /*31190*/  LDL.LU R29, [R1+0xc70] ;  /* 0x000c7000011d7983 */ /* 0x000f280000300800 */
[----:B------:R-:W4:Y:S01]  /*311a0*/  LDL.LU R25, [R1+0xc44] ;  /* 0x000c440001197983 */ /* 0x000f220000300800 */
[-C--:B--2---:R-:W-:Y:S01]  /*311b0*/  IADD3 R17, P1, PT, R17, R5.reuse, RZ ;  /* 0x0000000511117210 */ /* 0x084fe20007f3e0ff */
[----:B---3--:R-:W-:Y:S01]  /*311c0*/  IMAD.X R11, R11, 0x1, R0, P2 ;  /* 0x000000010b0b7824 */ /* 0x008fe200010e0600 */
[----:B------:R-:W-:-:S03]  /*311d0*/  IADD3 R10, P2, PT, R10, R5, RZ ;  /* 0x000000050a0a7210 */ /* 0x000fc60007f5e0ff */
[----:B------:R0:W-:Y:S01]  /*311e0*/  STL [R1+0xcac], R17 ;  /* 0x000cac1101007387 */ /* 0x0001e20000100800 */
[--C-:B------:R-:W-:Y:S01]  /*311f0*/  IMAD.X R9, R9, 0x1, R0.reuse, P3 ;  /* 0x0000000109097824 */ /* 0x100fe200018e0600 */
[-C--:B------:R-:W-:Y:S01]  /*31200*/  IADD3 R8, P3, PT, R8, R5.reuse, RZ ;  /* 0x0000000508087210 */ /* 0x080fe20007f7e0ff */
[--C-:B------:R-:W-:Y:S01]  /*31210*/  IMAD.X R26, R26, 0x1, R0.reuse, P4 ;  /* 0x000000011a1a7824 */ /* 0x100fe200020e0600 */
[----:B------:R-:W-:Y:S01]  /*31220*/  IADD3 R27, P4, PT, R27, R5, RZ ;  /* 0x000000051b1b7210 */ /* 0x000fe20007f9e0ff */
[--C-:B------:R-:W-:Y:S01]  /*31230*/  IMAD.X R20, R20, 0x1, R0.reuse, P5 ;  /* 0x0000000114147824 */ /* 0x100fe200028e0600 */
[----:B0-----:R-:W2:Y:S04]  /*31240*/  LDL.LU R17, [R1+0xc68] ;  /* 0x000c680001117983 */ /* 0x001ea80000300800 */
[----:B------:R-:W-:Y:S04]  /*31250*/  STL [R1+0xcd0], R11 ;  /* 0x000cd00b01007387 */ /* 0x000fe80000100800 */
[----:B------:R-:W-:Y:S01]  /*31260*/  STL [R1+0xca4], R10 ;  /* 0x000ca40a01007387 */ /* 0x000fe20000100800 */
[----:B------:R-:W-:-:S03]  /*31270*/  IMAD.X R16, R16, 0x1, R0, P6 ;  /* 0x0000000110107824 */ /* 0x000fc600030e0600 */
[----:B------:R-:W-:Y:S04]  /*31280*/  STL [R1+0xcc8], R9 ;  /* 0x000cc80901007387 */ /* 0x000fe80000100800 */
[----:B------:R-:W-:Y:S04]  /*31290*/  STL [R1+0xc9c], R8 ;  /* 0x000c9c0801007387 */ /* 0x000fe80000100800 */
[----:B------:R-:W-:Y:S01]  /*312a0*/  STL [R1+0xcc0], R26 ;  /* 0x000cc01a01007387 */ /* 0x000fe20000100800 */
[----:B------:R-:W-:-:S03]  /*312b0*/  IADD3 R21, P5, PT, R21, R5, RZ ;  /* 0x0000000515157210 */ /* 0x000fc60007fbe0ff */
[----:B------:R-:W-:Y:S01]  /*312c0*/  STL [R1+0xc94], R27 ;  /* 0x000c941b01007387 */ /* 0x000fe20000100800 */
[----:B------:R-:W-:-:S03]  /*312d0*/  IMAD.X R23, R23, 0x1, R0, P1 ;  /* 0x0000000117177824 */ /* 0x000fc600008e0600 */
[----:B------:R0:W-:Y:S04]  /*312e0*/  STL [R1+0xcb0], R16 ;  /* 0x000cb01001007387 */ /* 0x0001e80000100800 */
[----:B------:R-:W-:Y:S01]  /*312f0*/  STL [R1+0xcb8], R20 ;  /* 0x000cb81401007387 */ /* 0x000fe20000100800 */
[-C--:B------:R-:W-:Y:S02]  /*31300*/  IADD3 R22, P6, PT, R22, R5.reuse, RZ ;  /* 0x0000000516167210 */ /* 0x080fe40007fde0ff */
[-C--:B------:R-:W-:Y:S01]  /*31310*/  IADD3 R28, P1, PT, R28, R5.reuse, RZ ;  /* 0x000000051c1c7210 */ /* 0x080fe20007f3e0ff */
[----:B0-----:R-:W3:Y:S04]  /*31320*/  LDL.LU R16, [R1+0xc3c] ;  /* 0x000c3c0001107983 */ /* 0x001ee80000300800 */
[----:B------:R-:W-:Y:S04]  /*31330*/  STL [R1+0xc8c], R21 ;  /* 0x000c8c1501007387 */ /* 0x000fe80000100800 */
[----:B------:R0:W-:Y:S04]  /*31340*/  STL [R1+0xc7c], R28 ;  /* 0x000c7c1c01007387 */ /* 0x0001e80000100800 */
[----:B------:R-:W-:Y:S01]  /*31350*/  STL [R1+0xc84], R22 ;  /* 0x000c841601007387 */ /* 0x000fe20000100800 */
[--C-:B------:R-:W-:Y:S01]  /*31360*/  IMAD.X R6, R6, 0x1, R0.reuse, P2 ;  /* 0x0000000106067824 */ /* 0x100fe200010e0600 */
[-C--:B------:R-:W-:Y:S01]  /*31370*/  IADD3 R4, P2, PT, R4, R5.reuse, RZ ;  /* 0x0000000504047210 */ /* 0x080fe20007f5e0ff */
[----:B------:R-:W-:Y:S01]  /*31380*/  IMAD.X R3, R3, 0x1, R0, P3 ;  /* 0x0000000103037824 */ /* 0x000fe200018e0600 */
[----:B0-----:R-:W3:Y:S01]  /*31390*/  LDL.LU R28, [R1+0xc60] ;  /* 0x000c6000011c7983 */ /* 0x001ee20000300800 */
[----:B------:R-:W-:-:S03]  /*313a0*/  IADD3 R7, P3, PT, R7, R5, RZ ;  /* 0x0000000507077210 */ /* 0x000fc60007f7e0ff */
[----:B------:R-:W-:Y:S04]  /*313b0*/  STL [R1+0xca8], R23 ;  /* 0x000ca81701007387 */ /* 0x000fe80000100800 */
[----:B------:R-:W-:Y:S01]  /*313c0*/  STL [R1+0xca0], R6 ;  /* 0x000ca00601007387 */ /* 0x000fe20000100800 */
[----:B------:R-:W-:-:S03]  /*313d0*/  IMAD.X R19, R19, 0x1, R0, P4 ;  /* 0x0000000113137824 */ /* 0x000fc600020e0600 */
[----:B------:R-:W-:Y:S01]  /*313e0*/  STL [R1+0xc74], R4 ;  /* 0x000c740401007387 */ /* 0x000fe20000100800 */
[----:B------:R-:W-:-:S03]  /*313f0*/  IMAD.X R2, R2, 0x1, R0, P5 ;  /* 0x0000000102027824 */ /* 0x000fc600028e0600 */
[----:B------:R-:W-:Y:S04]  /*31400*/  STL [R1+0xc98], R3 ;  /* 0x000c980301007387 */ /* 0x000fe80000100800 */
[----:B------:R-:W-:Y:S04]  /*31410*/  STL [R1+0xc6c], R7 ;  /* 0x000c6c0701007387 */ /* 0x000fe80000100800 */
[----:B------:R0:W-:Y:S04]  /*31420*/  STL [R1+0xc88], R2 ;  /* 0x000c880201007387 */ /* 0x0001e80000100800 */
[----:B------:R-:W-:Y:S04]  /*31430*/  STL [R1+0xc90], R19 ;  /* 0x000c901301007387 */ /* 0x000fe80000100800 */
[----:B0-----:R-:W3:Y:S01]  /*31440*/  LDL.LU R2, [R1+0xc34] ;  /* 0x000c340001027983 */ /* 0x001ee20000300800 */
[----:B------:R-:W-:-:S02]  /*31450*/  IADD3 R18, P4, PT, R18, R5, RZ ;  /* 0x0000000512127210 */ /* 0x000fc40007f9e0ff */
[-C--:B------:R-:W-:Y:S01]  /*31460*/  IADD3 R15, P5, PT, R15, R5.reuse, RZ ;  /* 0x000000050f0f7210 */ /* 0x080fe20007fbe0ff */
[--C-:B------:R-:W-:Y:S02]  /*31470*/  IMAD.X R14, R14, 0x1, R0.reuse, P6 ;  /* 0x000000010e0e7824 */ /* 0x100fe400030e0600 */
[----:B----4-:R-:W-:Y:S01]  /*31480*/  IMAD.X R12, R12, 0x1, R0, P1 ;  /* 0x000000010c0c7824 */ /* 0x010fe200008e0600 */
[-C--:B------:R-:W-:Y:S01]  /*31490*/  IADD3 R13, P6, PT, R13, R5.reuse, RZ ;  /* 0x000000050d0d7210 */ /* 0x080fe20007fde0ff */
[----:B------:R-:W-:Y:S04]  /*314a0*/  STL [R1+0xc64], R18 ;  /* 0x000c641201007387 */ /* 0x000fe80000100800 */
[----:B------:R-:W-:Y:S01]  /*314b0*/  STL [R1+0xc5c], R15 ;  /* 0x000c5c0f01007387 */ /* 0x000fe20000100800 */
[----:B------:R-:W-:-:S03]  /*314c0*/  IADD3 R24, P1, PT, R24, R5, RZ ;  /* 0x0000000518187210 */ /* 0x000fc60007f3e0ff */
[----:B------:R-:W-:Y:S01]  /*314d0*/  STL [R1+0xc80], R14 ;  /* 0x000c800e01007387 */ /* 0x000fe20000100800 */
[--C-:B------:R-:W-:Y:S01]  /*314e0*/  IMAD.X R29, R29, 0x1, R0.reuse, P2 ;  /* 0x000000011d1d7824 */ /* 0x100fe200010e0600 */
[----:B------:R-:W-:Y:S02]  /*314f0*/  IADD3 R25, P2, PT, R25, R5, RZ ;  /* 0x0000000519197210 */ /* 0x000fe40007f5e0ff */
        /* <DEDUP_REMOVED lines=9> */
[----:B--2---:R-:W-:-:S05]  /*31590*/  IMAD.X R17, R17, 0x1, R0, P3 ;  /* 0x0000000111117824 */ /* 0x004fca00018e0600 */
[----:B------:R0:W-:Y:S04]  /*315a0*/  STL [R1+0xc68], R17 ;  /* 0x000c681101007387 */ /* 0x0001e80000100800 */
[----:B------:R-:W2:Y:S04]  /*315b0*/  LDL.LU R8, [R1+0xc48] ;  /* 0x000c480001087983 */ /* 0x000ea80000300800 */
[----:B------:R-:W2:Y:S04]  /*315c0*/  LDL.LU R26, [R1+0xc1c] ;  /* 0x000c1c00011a7983 */ /* 0x000ea80000300800 */
[----:B------:R-:W2:Y:S04]  /*315d0*/  LDL.LU R27, [R1+0xc40] ;  /* 0x000c4000011b7983 */ /* 0x000ea80000300800 */
[----:B------:R-:W2:Y:S04]  /*315e0*/  LDL.LU R20, [R1+0xc14] ;  /* 0x000c140001147983 */ /* 0x000ea80000300800 */
[----:B------:R-:W2:Y:S04]  /*315f0*/  LDL.LU R21, [R1+0xc38] ;  /* 0x000c380001157983 */ /* 0x000ea80000300800 */
[----:B0-----:R-:W2:Y:S04]  /*31600*/  LDL.LU R17, [R1+0xc0c] ;  /* 0x000c0c0001117983 */ /* 0x001ea80000300800 */
[----:B------:R-:W2:Y:S04]  /*31610*/  LDL.LU R22, [R1+0xc30] ;  /* 0x000c300001167983 */ /* 0x000ea80000300800 */
[----:B------:R-:W2:Y:S01]  /*31620*/  LDL.LU R23, [R1+0xc04] ;  /* 0x000c040001177983 */ /* 0x000ea20000300800 */
[----:B---3--:R-:W-:-:S05]  /*31630*/  IADD3 R16, P3, PT, R16, R5, RZ ;  /* 0x0000000510107210 */ /* 0x008fca0007f7e0ff */
[----:B------:R0:W-:Y:S01]  /*31640*/  STL [R1+0xc3c], R16 ;  /* 0x000c3c1001007387 */ /* 0x0001e20000100800 */
[----:B------:R-:W-:-:S03]  /*31650*/  IMAD.X R28, R28, 0x1, R0, P4 ;  /* 0x000000011c1c7824 */ /* 0x000fc600020e0600 */
[----:B0-----:R-:W3:Y:S04]  /*31660*/  LDL.LU R16, [R1+0xc28] ;  /* 0x000c280001107983 */ /* 0x001ee80000300800 */
[----:B------:R-:W3:Y:S04]  /*31670*/  LDL.LU R6, [R1+0xbfc] ;  /* 0x000bfc0001067983 */ /* 0x000ee80000300800 */
        /* <DEDUP_REMOVED lines=13> */
[----:B0-----:R-:W3:Y:S04]  /*31750*/  LDL.LU R2, [R1+0xbf8] ;  /* 0x000bf80001027983 */ /* 0x001ee80000300800 */
[----:B------:R-:W3:Y:S04]  /*31760*/  LDL.LU R29, [R1+0xbcc] ;  /* 0x000bcc00011d7983 */ /* 0x000ee80000300800 */
[----:B------:R-:W3:Y:S01]  /*31770*/  LDL.LU R25, [R1+0xbf0] ;  /* 0x000bf00001197983 */ /* 0x000ee20000300800 */
[--C-:B----4-:R-:W-:Y:S01]  /*31780*/  IMAD.X R24, R24, 0x1, R0.reuse, P5 ;  /* 0x0000000118187824 */ /* 0x110fe200028e0600 */
[----:B------:R-:W-:Y:S01]  /*31790*/  IADD3 R11, P5, PT, R11, R5, RZ ;  /* 0x000000050b0b7210 */ /* 0x000fe20007fbe0ff */
[----:B------:R-:W-:-:S03]  /*317a0*/  IMAD.X R10, R10, 0x1, R0, P6 ;  /* 0x000000010a0a7824 */ /* 0x000fc600030e0600 */
[----:B------:R0:W-:Y:S01]  /*317b0*/  STL [R1+0xc58], R24 ;  /* 0x000c581801007387 */ /* 0x0001e20000100800 */
[----:B------:R-:W-:-:S03]  /*317c0*/  IADD3 R9, P6, PT, R9, R5, RZ ;  /* 0x0000000509097210 */ /* 0x000fc60007fde0ff */
[----:B0-----:R-:W4:Y:S04]  /*317d0*/  LDL.LU R24, [R1+0xbc4] ;  /* 0x000bc40001187983 */ /* 0x001f280000300800 */
[----:B------:R-:W-:Y:S04]  /*317e0*/  STL [R1+0xc2c], R11 ;  /* 0x000c2c0b01007387 */ /* 0x000fe80000100800 */
[----:B------:R-:W-:Y:S04]  /*317f0*/  STL [R1+0xc50], R10 ;  /* 0x000c500a01007387 */ /* 0x000fe80000100800 */
[----:B------:R-:W-:Y:S01]  /*31800*/  STL [R1+0xc24], R9 ;  /* 0x000c240901007387 */ /* 0x000fe20000100800 */
[--C-:B--2---:R-:W-:Y:S01]  /*31810*/  IMAD.X R8, R8, 0x1, R0.reuse, P1 ;  /* 0x0000000108087824 */ /* 0x104fe200008e0600 */
[----:B------:R-:W-:Y:S01]  /*31820*/  IADD3 R26, P1, PT, R26, R5, RZ ;  /* 0x000000051a1a7210 */ /* 0x000fe20007f3e0ff */
[----:B------:R-:W-:-:S02]  /*31830*/  IMAD.X R27, R27, 0x1, R0, P2 ;  /* 0x000000011b1b7824 */ /* 0x000fc400010e0600 */
[----:B------:R-:W-:Y:S01]  /*31840*/  IMAD.X R21, R21, 0x1, R0, P3 ;  /* 0x0000000115157824 */ /* 0x000fe200018e0600 */
[-C--:B------:R-:W-:Y:S01]  /*31850*/  IADD3 R20, P2, PT, R20, R5.reuse, RZ ;  /* 0x0000000514147210 */ /* 0x080fe20007f5e0ff */
[----:B------:R-:W-:Y:S01]  /*31860*/  STL [R1+0xc48], R8 ;  /* 0x000c480801007387 */ /* 0x000fe20000100800 */
[----:B------:R-:W-:-:S03]  /*31870*/  IADD3 R17, P3, PT, R17, R5, RZ ;  /* 0x0000000511117210 */ /* 0x000fc60007f7e0ff */
[----:B------:R-:W-:Y:S04]  /*31880*/  STL [R1+0xc1c], R26 ;  /* 0x000c1c1a01007387 */ /* 0x000fe80000100800 */
[----:B------:R-:W-:Y:S01]  /*31890*/  STL [R1+0xc40], R27 ;  /* 0x000c401b01007387 */ /* 0x000fe20000100800 */
[----:B------:R-:W-:-:S03]  /*318a0*/  IMAD.X R22, R22, 0x1, R0, P4 ;  /* 0x0000000116167824 */ /* 0x000fc600020e0600 */
[----:B------:R0:W-:Y:S04]  /*318b0*/  STL [R1+0xc0c], R17 ;  /* 0x000c0c1101007387 */ /* 0x0001e80000100800 */
[----:B------:R-:W-:Y:S01]  /*318c0*/  STL [R1+0xc14], R20 ;  /* 0x000c141401007387 */ /* 0x000fe20000100800 */
[----:B------:R-:W-:-:S03]  /*318d0*/  IADD3 R23, P4, PT, R23, R5, RZ ;  /* 0x0000000517177210 */ /* 0x000fc60007f9e0ff */
[----:B0-----:R-:W2:Y:S04]  /*318e0*/  LDL.LU R17, [R1+0xbe8] ;  /* 0x000be80001117983 */ /* 0x001ea80000300800 */
[----:B------:R-:W-:Y:S01]  /*318f0*/  STL [R1+0xc38], R21 ;  /* 0x000c381501007387 */ /* 0x000fe20000100800 */
[--C-:B---3--:R-:W-:Y:S01]  /*31900*/  IMAD.X R16, R16, 0x1, R0.reuse, P5 ;  /* 0x0000000110107824 */ /* 0x108fe200028e0600 */
[-C--:B------:R-:W-:Y:S01]  /*31910*/  IADD3 R6, P5, PT, R6, R5.reuse, RZ ;  /* 0x0000000506067210 */ /* 0x080fe20007fbe0ff */
[--C-:B------:R-:W-:Y:S01]  /*31920*/  IMAD.X R4, R4, 0x1, R0.reuse, P6 ;  /* 0x0000000104047824 */ /* 0x100fe200030e0600 */
[----:B------:R-:W-:Y:S02]  /*31930*/  IADD3 R3, P6, PT, R3, R5, RZ ;  /* 0x0000000503037210 */ /* 0x000fe40007fde0ff */
[----:B------:R0:W-:Y:S04]  /*31940*/  STL [R1+0xc28], R16 ;  /* 0x000c281001007387 */ /* 0x0001e80000100800 */
[----:B------:R-:W-:Y:S01]  /*31950*/  STL [R1+0xc30], R22 ;  /* 0x000c301601007387 */ /* 0x000fe20000100800 */
[----:B------:R-:W-:-:S02]  /*31960*/  IMAD.X R7, R7, 0x1, R0, P1 ;  /* 0x0000000107077824 */ /* 0x000fc400008e0600 */
[--C-:B------:R-:W-:Y:S01]  /*31970*/  IMAD.X R18, R18, 0x1, R0.reuse, P2 ;  /* 0x0000000112127824 */ /* 0x100fe200010e0600 */
[-C--:B------:R-:W-:Y:S02]  /*31980*/  IADD3 R19, P1, PT, R19, R5.reuse, RZ ;  /* 0x0000000513137210 */ /* 0x080fe40007f3e0ff */
[-C--:B------:R-:W-:Y:S01]  /*31990*/  IADD3 R28, P2, PT, R28, R5.reuse, RZ ;  /* 0x000000051c1c7210 */ /* 0x080fe20007f5e0ff */
[----:B0-----:R-:W3:Y:S04]  /*319a0*/  LDL.LU R16, [R1+0xbbc] ;  /* 0x000bbc0001107983 */ /* 0x001ee80000300800 */
[----:B------:R-:W-:Y:S04]  /*319b0*/  STL [R1+0xc04], R23 ;  /* 0x000c041701007387 */ /* 0x000fe80000100800 */
[----:B------:R-:W-:Y:S04]  /*319c0*/  STL [R1+0xbfc], R6 ;  /* 0x000bfc0601007387 */ /* 0x000fe80000100800 */
[----:B------:R-:W-:Y:S04]  /*319d0*/  STL [R1+0xc20], R4 ;  /* 0x000c200401007387 */ /* 0x000fe80000100800 */
[----:B------:R-:W-:Y:S04]  /*319e0*/  STL [R1+0xbf4], R3 ;  /* 0x000bf40301007387 */ /* 0x000fe80000100800 */
[----:B------:R-:W-:Y:S04]  /*319f0*/  STL [R1+0xc18], R7 ;  /* 0x000c180701007387 */ /* 0x000fe80000100800 */
[----:B------:R0:W-:Y:S04]  /*31a00*/  STL [R1+0xbe4], R28 ;  /* 0x000be41c01007387 */ /* 0x0001e80000100800 */
[----:B------:R-:W-:Y:S01]  /*31a10*/  STL [R1+0xbec], R19 ;  /* 0x000bec1301007387 */ /* 0x000fe20000100800 */
[--C-:B------:R-:W-:Y:S01]  /*31a20*/  IMAD.X R15, R15, 0x1, R0.reuse, P3 ;  /* 0x000000010f0f7824 */ /* 0x100fe200018e0600 */
[----:B------:R-:W-:Y:S01]  /*31a30*/  IADD3 R14, P3, PT, R14, R5, RZ ;  /* 0x000000050e0e7210 */ /* 0x000fe20007f7e0ff */
[----:B------:R-:W-:Y:S01]  /*31a40*/  IMAD.X R13, R13, 0x1, R0, P4 ;  /* 0x000000010d0d7824 */ /* 0x000fe200020e0600 */
[----:B0-----:R-:W3:Y:S04]  /*31a50*/  LDL.LU R28, [R1+0xbe0] ;  /* 0x000be000011c7983 */ /* 0x001ee80000300800 */
[----:B------:R-:W-:Y:S04]  /*31a60*/  STL [R1+0xc10], R18 ;  /* 0x000c101201007387 */ /* 0x000fe80000100800 */
[----:B------:R-:W-:Y:S01]  /*31a70*/  STL [R1+0xc08], R15 ;  /* 0x000c080f01007387 */ /* 0x000fe20000100800 */
[----:B------:R-:W-:-:S03]  /*31a80*/  IADD3.X R2, PT, PT, R2, R0, RZ, P5, !PT ;  /* 0x0000000002027210 */ /* 0x000fc60002ffe4ff */
[----:B------:R-:W-:Y:S04]  /*31a90*/  STL [R1+0xbdc], R14 ;  /* 0x000bdc0e01007387 */ /* 0x000fe80000100800 */
[----:B------:R0:W-:Y:S04]  /*31aa0*/  STL [R1+0xbf8], R2 ;  /* 0x000bf80201007387 */ /* 0x0001e80000100800 */
[----:B------:R-:W-:Y:S04]  /*31ab0*/  STL [R1+0xc00], R13 ;  /* 0x000c000d01007387 */ /* 0x000fe80000100800 */
[----:B0-----:R-:W3:Y:S01]  /*31ac0*/  LDL.LU R2, [R1+0xbb4] ;  /* 0x000bb40001027983 */ /* 0x001ee20000300800 */
[----:B------:R-:W-:-:S02]  /*31ad0*/  IADD3 R12, P4, PT, R12, R5, RZ ;  /* 0x000000050c0c7210 */ /* 0x000fc40007f9e0ff */
[-C--:B------:R-:W-:Y:S01]  /*31ae0*/  IADD3 R29, P5, PT, R29, R5.reuse, RZ ;  /* 0x000000051d1d7210 */ /* 0x080fe20007fbe0ff */
[----:B------:R-:W-:Y:S02]  /*31af0*/  IMAD.X R25, R25, 0x1, R0, P6 ;  /* 0x0000000119197824 */ /* 0x000fe400030e0600 */
[----:B------:R-:W-:Y:S04]  /*31b00*/  STL [R1+0xbd4], R12 ;  /* 0x000bd40c01007387 */ /* 0x000fe80000100800 */
[----:B------:R-:W3:Y:S04]  /*31b10*/  LDL.LU R11, [R1+0xbd8] ;  /* 0x000bd800010b7983 */ /* 0x000ee80000300800 */
[----:B------:R-:W-:Y:S04]  /*31b20*/  STL [R1+0xbcc], R29 ;  /* 0x000bcc1d01007387 */ /* 0x000fe80000100800 */
[----:B------:R-:W3:Y:S01]  /*31b30*/  LDL.LU R10, [R1+0xbac] ;  /* 0x000bac00010a7983 */ /* 0x000ee20000300800 */
[----:B----4-:R-:W-:-:S03]  /*31b40*/  IADD3 R24, P6, PT, R24, R5, RZ ;  /* 0x0000000518187210 */ /* 0x010fc60007fde0ff */
[----:B------:R-:W-:Y:S04]  /*31b50*/  STL [R1+0xbf0], R25 ;  /* 0x000bf01901007387 */ /* 0x000fe80000100800 */
[----:B------:R-:W4:Y:S04]  /*31b60*/  LDL.LU R9, [R1+0xbd0] ;  /* 0x000bd00001097983 */ /* 0x000f280000300800 */
        /* <DEDUP_REMOVED lines=9> */
[----:B--2---:R-:W-:-:S05]  /*31c00*/  IMAD.X R17, R17, 0x1, R0, P1 ;  /* 0x0000000111117824 */ /* 0x004fca00008e0600 */
[----:B------:R0:W-:Y:S04]  /*31c10*/  STL [R1+0xbe8], R17 ;  /* 0x000be81101007387 */ /* 0x0001e80000100800 */
[----:B0-----:R-:W2:Y:S04]  /*31c20*/  LDL.LU R17, [R1+0xb84] ;  /* 0x000b840001117983 */ /* 0x001ea80000300800 */
[----:B------:R-:W2:Y:S04]  /*31c30*/  LDL.LU R6, [R1+0xba8] ;  /* 0x000ba80001067983 */ /* 0x000ea80000300800 */
[----:B------:R-:W2:Y:S04]  /*31c40*/  LDL.LU R4, [R1+0xb7c] ;  /* 0x000b7c0001047983 */ /* 0x000ea80000300800 */
[----:B------:R-:W2:Y:S01]  /*31c50*/  LDL.LU R3, [R1+0xba0] ;  /* 0x000ba00001037983 */ /* 0x000ea20000300800 */
[----:B---3--:R-:W-:-:S05]  /*31c60*/  IADD3 R16, P1, PT, R16, R5, RZ ;  /* 0x0000000510107210 */ /* 0x008fca0007f3e0ff */
[----:B------:R0:W-:Y:S04]  /*31c70*/  STL [R1+0xbbc], R16 ;  /* 0x000bbc1001007387 */ /* 0x0001e80000100800 */
[----:B------:R-:W3:Y:S04]  /*31c80*/  LDL.LU R7, [R1+0xb74] ;  /* 0x000b740001077983 */ /* 0x000ee80000300800 */
[----:B------:R-:W3:Y:S04]  /*31c90*/  LDL.LU R19, [R1+0xb98] ;  /* 0x000b980001137983 */ /* 0x000ee80000300800 */
[----:B------:R-:W3:Y:S04]  /*31ca0*/  LDL.LU R18, [R1+0xb6c] ;  /* 0x000b6c0001127983 */ /* 0x000ee80000300800 */
[----:B0-----:R-:W3:Y:S01]  /*31cb0*/  LDL.LU R16, [R1+0xb90] ;  /* 0x000b900001107983 */ /* 0x001ee20000300800 */
[----:B------:R-:W-:-:S03]  /*31cc0*/  IMAD.X R28, R28, 0x1, R0, P2 ;  /* 0x000000011c1c7824 */ /* 0x000fc600010e0600 */
[----:B------:R-:W3:Y:S04]  /*31cd0*/  LDL.LU R15, [R1+0xb64] ;  /* 0x000b6400010f7983 */ /* 0x000ee80000300800 */
[----:B------:R-:W3:Y:S04]  /*31ce0*/  LDL.LU R14, [R1+0xb88] ;  /* 0x000b8800010e7983 */ /* 0x000ee80000300800 */
[----:B------:R-:W3:Y:S04]  /*31cf0*/  LDL.LU R13, [R1+0xb5c] ;  /* 0x000b5c00010d7983 */ /* 0x000ee80000300800 */
[----:B------:R0:W-:Y:S04]  /*31d00*/  STL [R1+0xbe0], R28 ;  /* 0x000be01c01007387 */ /* 0x0001e80000100800 */
[----:B------:R-:W3:Y:S04]  /*31d10*/  LDL.LU R12, [R1+0xb80] ;  /* 0x000b8000010c7983 */ /* 0x000ee80000300800 */
[----:B0-----:R-:W3:Y:S04]  /*31d20*/  LDL.LU R28, [R1+0xb54] ;  /* 0x000b5400011c7983 */ /* 0x001ee80000300800 */
[----:B------:R-:W3:Y:S04]  /*31d30*/  LDL.LU R29, [R1+0xb78] ;  /* 0x000b7800011d7983 */ /* 0x000ee80000300800 */
[----:B------:R-:W3:Y:S01]  /*31d40*/  LDL.LU R25, [R1+0xb4c] ;  /* 0x000b4c0001197983 */ /* 0x000ee20000300800 */
[----:B------:R-:W-:-:S05]  /*31d50*/  IADD3 R2, P2, PT, R2, R5, RZ ;  /* 0x0000000502027210 */ /* 0x000fca0007f5e0ff */
[----:B------:R0:W-:Y:S04]  /*31d60*/  STL [R1+0xbb4], R2 ;  /* 0x000bb40201007387 */ /* 0x0001e80000100800 */
[----:B0-----:R-:W3:Y:S01]  /*31d70*/  LDL.LU R2, [R1+0xb70] ;  /* 0x000b700001027983 */ /* 0x001ee20000300800 */
[--C-:B------:R-:W-:Y:S01]  /*31d80*/  IMAD.X R11, R11, 0x1, R0.reuse, P3 ;  /* 0x000000010b0b7824 */ /* 0x100fe200018e0600 */
[-C--:B------:R-:W-:Y:S01]  /*31d90*/  IADD3 R10, P3, PT, R10, R5.reuse, RZ ;  /* 0x000000050a0a7210 */ /* 0x080fe20007f7e0ff */
[--C-:B----4-:R-:W-:Y:S01]  /*31da0*/  IMAD.X R9, R9, 0x1, R0.reuse, P4 ;  /* 0x0000000109097824 */ /* 0x110fe200020e0600 */
[-C--:B------:R-:W-:Y:S01]  /*31db0*/  IADD3 R8, P4, PT, R8, R5.reuse, RZ ;  /* 0x0000000508087210 */ /* 0x080fe20007f9e0ff */
[----:B------:R-:W-:Y:S01]  /*31dc0*/  IMAD.X R26, R26, 0x1, R0, P5 ;  /* 0x000000011a1a7824 */ /* 0x000fe200028e0600 */
[----:B------:R-:W-:Y:S01]  /*31dd0*/  STL [R1+0xbd8], R11 ;  /* 0x000bd80b01007387 */ /* 0x000fe20000100800 */
[----:B------:R-:W-:-:S03]  /*31de0*/  IADD3 R27, P5, PT, R27, R5, RZ ;  /* 0x000000051b1b7210 */ /* 0x000fc60007fbe0ff */
[----:B------:R-:W-:Y:S01]  /*31df0*/  STL [R1+0xbac], R10 ;  /* 0x000bac0a01007387 */ /* 0x000fe20000100800 */
[----:B------:R-:W-:-:S03]  /*31e00*/  IMAD.X R24, R24, 0x1, R0, P1 ;  /* 0x0000000118187824 */ /* 0x000fc600008e0600 */
[----:B------:R-:W-:Y:S01]  /*31e10*/  STL [R1+0xbd0], R9 ;  /* 0x000bd00901007387 */ /* 0x000fe20000100800 */
[----:B------:R-:W-:-:S03]  /*31e20*/  IMAD.X R20, R20, 0x1, R0, P6 ;  /* 0x0000000114147824 */ /* 0x000fc600030e0600 */
[----:B------:R-:W-:Y:S04]  /*31e30*/  STL [R1+0xba4], R8 ;  /* 0x000ba40801007387 */ /* 0x000fe80000100800 */
[----:B------:R-:W-:Y:S01]  /*31e40*/  STL [R1+0xbc8], R26 ;  /* 0x000bc81a01007387 */ /* 0x000fe20000100800 */
[----:B------:R-:W-:-:S03]  /*31e50*/  IADD3 R21, P6, PT, R21, R5, RZ ;  /* 0x0000000515157210 */ /* 0x000fc60007fde0ff */
[----:B------:R-:W-:Y:S01]  /*31e60*/  STL [R1+0xb9c], R27 ;  /* 0x000b9c1b01007387 */ /* 0x000fe20000100800 */
[----:B------:R-:W-:-:S03]  /*31e70*/  IMAD.X R23, R23, 0x1, R0, P2 ;  /* 0x0000000117177824 */ /* 0x000fc600010e0600 */
[----:B------:R0:W-:Y:S04]  /*31e80*/  STL [R1+0xbb8], R24 ;  /* 0x000bb81801007387 */ /* 0x0001e80000100800 */
[----:B------:R-:W-:Y:S01]  /*31e90*/  STL [R1+0xbc0], R20 ;  /* 0x000bc01401007387 */ /* 0x000fe20000100800 */
[----:B------:R-:W-:-:S03]  /*31ea0*/  IADD3 R22, P1, PT, R22, R5, RZ ;  /* 0x0000000516167210 */ /* 0x000fc60007f3e0ff */
[----:B0-----:R-:W4:Y:S04]  /*31eb0*/  LDL.LU R24, [R1+0xb44] ;  /* 0x000b440001187983 */ /* 0x001f280000300800 */
[----:B------:R-:W-:Y:S01]  /*31ec0*/  STL [R1+0xb94], R21 ;  /* 0x000b941501007387 */ /* 0x000fe20000100800 */
[-C--:B--2---:R-:W-:Y:S01]  /*31ed0*/  IADD3 R17, P2, PT, R17, R5.reuse, RZ ;  /* 0x0000000511117210 */ /* 0x084fe20007f5e0ff */
[--C-:B------:R-:W-:Y:S01]  /*31ee0*/  IMAD.X R6, R6, 0x1, R0.reuse, P3 ;  /* 0x0000000106067824 */ /* 0x100fe200018e0600 */
[-C--:B------:R-:W-:Y:S01]  /*31ef0*/  IADD3 R4, P3, PT, R4, R5.reuse, RZ ;  /* 0x0000000504047210 */ /* 0x080fe20007f7e0ff */
[--C-:B------:R-:W-:Y:S02]  /*31f00*/  IMAD.X R3, R3, 0x1, R0.reuse, P4 ;  /* 0x0000000103037824 */ /* 0x100fe400020e0600 */
[----:B------:R0:W-:Y:S04]  /*31f10*/  STL [R1+0xb84], R17 ;  /* 0x000b841101007387 */ /* 0x0001e80000100800 */
[----:B------:R-:W-:Y:S01]  /*31f20*/  STL [R1+0xb8c], R22 ;  /* 0x000b8c1601007387 */ /* 0x000fe20000100800 */
[----:B---3--:R-:W-:Y:S01]  /*31f30*/  IADD3 R7, P4, PT, R7, R5, RZ ;  /* 0x0000000507077210 */ /* 0x008fe20007f9e0ff */
[----:B------:R-:W-:-:S02]  /*31f40*/  IMAD.X R19, R19, 0x1, R0, P5 ;  /* 0x0000000113137824 */ /* 0x000fc400028e0600 */
[----:B0-----:R-:W2:Y:S04]  /*31f50*/  LDL.LU R17, [R1+0xb68] ;  /* 0x000b680001117983 */ /* 0x001ea80000300800 */
[----:B------:R-:W-:Y:S04]  /*31f60*/  STL [R1+0xbb0], R23 ;  /* 0x000bb01701007387 */ /* 0x000fe80000100800 */
        /* <DEDUP_REMOVED lines=8> */
[--C-:B------:R-:W-:Y:S02]  /*31ff0*/  IMAD.X R14, R14, 0x1, R0.reuse, P1 ;  /* 0x000000010e0e7824 */ /* 0x100fe400008e0600 */
[----:B------:R-:W-:Y:S01]  /*32000*/  IMAD.X R12, R12, 0x1, R0, P2 ;  /* 0x000000010c0c7824 */ /* 0x000fe200010e0600 */
[----:B------:R-:W-:Y:S01]  /*32010*/  STL [R1+0xb98], R19 ;  /* 0x000b981301007387 */ /* 0x000fe20000100800 */
[----:B------:R-:W-:-:S03]  /*32020*/  IADD3 R13, P1, PT, R13, R5, RZ ;  /* 0x000000050d0d7210 */ /* 0x000fc60007f3e0ff */
[----:B0-----:R-:W3:Y:S01]  /*32030*/  LDL.LU R16, [R1+0xb3c] ;  /* 0x000b3c0001107983 */ /* 0x001ee20000300800 */
[----:B------:R-:W-:-:S03]  /*32040*/  IADD3 R28, P2, PT, R28, R5, RZ ;  /* 0x000000051c1c7210 */ /* 0x000fc60007f5e0ff */
        /* <DEDUP_REMOVED lines=12> */
[----:B------:R-:W-:Y:S01]  /*32110*/  STL [R1+0xb4c], R25 ;  /* 0x000b4c1901007387 */ /* 0x000fe20000100800 */
[----:B------:R-:W-:-:S03]  /*32120*/  IMAD.X R2, R2, 0x1, R0, P4 ;  /* 0x0000000102027824 */ /* 0x000fc600020e0600 */
        /* <DEDUP_REMOVED lines=10> */
[----:B----4-:R-:W-:-:S05]  /*321d0*/  IADD3 R24, P4, PT, R24, R5, RZ ;  /* 0x0000000518187210 */ /* 0x010fca0007f9e0ff */
        /* <DEDUP_REMOVED lines=12> */
[----:B------:R-:W2:Y:S04]  /*322a0*/  LDL.LU R14, [R1+0xae4] ;  /* 0x000ae400010e7983 */ /* 0x000ea80000300800 */
[----:B------:R-:W2:Y:S01]  /*322b0*/  LDL.LU R13, [R1+0xb08] ;  /* 0x000b0800010d7983 */ /* 0x000ea20000300800 */
[----:B---3--:R-:W-:-:S05]  /*322c0*/  IADD3 R16, P5, PT, R16, R5, RZ ;  /* 0x0000000510107210 */ /* 0x008fca0007fbe0ff */
[----:B------:R0:W-:Y:S04]  /*322d0*/  STL [R1+0xb3c], R16 ;  /* 0x000b3c1001007387 */ /* 0x0001e80000100800 */
[----:B------:R-:W3:Y:S04]  /*322e0*/  LDL.LU R12, [R1+0xadc] ;  /* 0x000adc00010c7983 */ /* 0x000ee80000300800 */
[----:B0-----:R-:W3:Y:S01]  /*322f0*/  LDL.LU R16, [R1+0xb00] ;  /* 0x000b000001107983 */ /* 0x001ee20000300800 */
[----:B------:R-:W-:-:S03]  /*32300*/  IMAD.X R28, R28, 0x1, R0, P6 ;  /* 0x000000011c1c7824 */ /* 0x000fc600030e0600 */
        /* <DEDUP_REMOVED lines=8> */
[--C-:B------:R-:W-:Y:S01]  /*32390*/  IMAD.X R27, R27, 0x1, R0.reuse, P3 ;  /* 0x000000011b1b7824 */ /* 0x100fe200018e0600 */
[----:B0-----:R-:W3:Y:S04]  /*323a0*/  LDL.LU R28, [R1+0xacc] ;  /* 0x000acc00011c7983 */ /* 0x001ee80000300800 */
[----:B------:R-:W-:Y:S01]  /*323b0*/  STL [R1+0xb34], R11 ;  /* 0x000b340b01007387 */ /* 0x000fe20000100800 */
[----:B------:R-:W-:-:S03]  /*323c0*/  IMAD.X R21, R21, 0x1, R0, P4 ;  /* 0x0000000115157824 */ /* 0x000fc600020e0600 */
        /* <DEDUP_REMOVED lines=12> */
[----:B------:R-:W-:Y:S01]  /*32490*/  STL [R1+0xb40], R21 ;  /* 0x000b401501007387 */ /* 0x000fe20000100800 */
[--C-:B----4-:R-:W-:Y:S01]  /*324a0*/  IMAD.X R24, R24, 0x1, R0.reuse, P6 ;  /* 0x0000000118187824 */ /* 0x110fe200030e0600 */
[-C--:B------:R-:W-:Y:S01]  /*324b0*/  IADD3 R6, P6, PT, R6, R5.reuse, RZ ;  /* 0x0000000506067210 */ /* 0x080fe20007fde0ff */
[--C-:B------:R-:W-:Y:S01]  /*324c0*/  IMAD.X R4, R4, 0x1, R0.reuse, P1 ;  /* 0x0000000104047824 */ /* 0x100fe200008e0600 */
[----:B------:R-:W-:Y:S02]  /*324d0*/  IADD3 R3, P1, PT, R3, R5, RZ ;  /* 0x0000000503037210 */ /* 0x000fe40007f3e0ff */
[----:B------:R0:W-:Y:S04]  /*324e0*/  STL [R1+0xb30], R24 ;  /* 0x000b301801007387 */ /* 0x0001e80000100800 */
[----:B------:R-:W-:Y:S04]  /*324f0*/  STL [R1+0xb38], R22 ;  /* 0x000b381601007387 */ /* 0x000fe80000100800 */
        /* <DEDUP_REMOVED lines=9> */
[-C--:B------:R-:W-:Y:S01]  /*32590*/  IADD3 R17, P3, PT, R17, R5.reuse, RZ ;  /* 0x0000000511117210 */ /* 0x080fe20007f7e0ff */
[--C-:B------:R-:W-:Y:S01]  /*325a0*/  IMAD.X R15, R15, 0x1, R0.reuse, P4 ;  /* 0x000000010f0f7824 */ /* 0x100fe200020e0600 */
[-C--:B------:R-:W-:Y:S01]  /*325b0*/  IADD3 R14, P4, PT, R14, R5.reuse, RZ ;  /* 0x000000050e0e7210 */ /* 0x080fe20007f9e0ff */
[----:B------:R-:W-:Y:S02]  /*325c0*/  IMAD.X R13, R13, 0x1, R0, P5 ;  /* 0x000000010d0d7824 */ /* 0x000fe400028e0600 */
[----:B------:R0:W-:Y:S04]  /*325d0*/  STL [R1+0xaec], R17 ;  /* 0x000aec1101007387 */ /* 0x0001e80000100800 */
[----:B------:R-:W-:Y:S01]  /*325e0*/  STL [R1+0xaf4], R19 ;  /* 0x000af41301007387 */ /* 0x000fe20000100800 */
[----:B---3--:R-:W-:-:S03]  /*325f0*/  IADD3 R12, P5, PT, R12, R5, RZ ;  /* 0x000000050c0c7210 */ /* 0x008fc60007fbe0ff */
        /* <DEDUP_REMOVED lines=12> */
[----:B------:R-:W-:Y:S04]  /*326c0*/  STL [R1+0xad4], R29 ;  /* 0x000ad41d01007387 */ /* 0x000fe80000100800 */
[----:B------:R-:W3:Y:S01]  /*326d0*/  LDL.LU R10, [R1+0xab4] ;  /* 0x000ab400010a7983 */ /* 0x000ee20000300800 */
[----:B------:R-:W-:-:S03]  /*326e0*/  IADD3 R28, P1, PT, R28, R5, RZ ;  /* 0x000000051c1c7210 */ /* 0x000fc60007f3e0ff */
        /* <DEDUP_REMOVED lines=13> */
[----:B0-----:R-:W3:Y:S04]  /*327c0*/  LDL.LU R2, [R1+0xa8c] ;  /* 0x000a8c0001027983 */ /* 0x001ee80000300800 */
[----:B------:R-:W3:Y:S04]  /*327d0*/  LDL.LU R6, [R1+0xab0] ;  /* 0x000ab00001067983 */ /* 0x000ee80000300800 */
[----:B------:R-:W3:Y:S04]  /*327e0*/  LDL.LU R4, [R1+0xa84] ;  /* 0x000a840001047983 */ /* 0x000ee80000300800 */
[----:B------:R-:W3:Y:S01]  /*327f0*/  LDL.LU R3, [R1+0xaa8] ;  /* 0x000aa80001037983 */ /* 0x000ee20000300800 */
[----:B----4-:R-:W-:-:S05]  /*32800*/  IADD3 R24, P2, PT, R24, R5, RZ ;  /* 0x0000000518187210 */ /* 0x010fca0007f5e0ff */
        /* <DEDUP_REMOVED lines=13> */
[----:B------:R-:W3:Y:S01]  /*328e0*/  LDL.LU R29, [R1+0xa80] ;  /* 0x000a8000011d7983 */ /* 0x000ee20000300800 */
[----:B------:R-:W-:-:S03]  /*328f0*/  IMAD.X R11, R11, 0x1, R0, P4 ;  /* 0x000000010b0b7824 */ /* 0x000fc600020e0600 */
        /* <DEDUP_REMOVED lines=8> */
[----:B------:R-:W-:Y:S04]  /*32980*/  STL [R1+0xae0], R11 ;  /* 0x000ae00b01007387 */ /* 0x000fe80000100800 */
[----:B------:R-:W-:Y:S04]  /*32990*/  STL [R1+0xab4], R10 ;  /* 0x000ab40a01007387 */ /* 0x000fe80000100800 */
[----:B------:R-:W-:Y:S01]  /*329a0*/  STL [R1+0xad8], R9 ;  /* 0x000ad80901007387 */ /* 0x000fe20000100800 */
[----:B------:R-:W-:Y:S01]  /*329b0*/  IADD3.X R28, PT, PT, R28, R0, RZ, P2, !PT ;  /* 0x000000001c1c7210 */ /* 0x000fe200017fe4ff */
[----:B------:R-:W-:-:S02]  /*329c0*/  IMAD.X R20, R20, 0x1, R0, P1 ;  /* 0x0000000114147824 */ /* 0x000fc400008e0600 */
        /* <DEDUP_REMOVED lines=8> */
[----:B0-----:R-:W3:Y:S01]  /*32a50*/  LDL.LU R28, [R1+0xa4c] ;  /* 0x000a4c00011c7983 */ /* 0x001ee20000300800 */
[----:B------:R-:W-:-:S03]  /*32a60*/  IADD3 R2, P3, PT, R2, R5, RZ ;  /* 0x0000000502027210 */ /* 0x000fc60007f7e0ff */
[----:B------:R-:W-:Y:S04]  /*32a70*/  STL [R1+0xa9c], R21 ;  /* 0x000a9c1501007387 */ /* 0x000fe80000100800 */
[----:B------:R0:W-:Y:S04]  /*32a80*/  STL [R1+0xa8c], R2 ;  /* 0x000a8c0201007387 */ /* 0x0001e80000100800 */
[----:B------:R-:W-:Y:S04]  /*32a90*/  STL [R1+0xa94], R22 ;  /* 0x000a941601007387 */ /* 0x000fe80000100800 */
[----:B0-----:R-:W3:Y:S01]  /*32aa0*/  LDL.LU R2, [R1+0xa70] ;  /* 0x000a700001027983 */ /* 0x001ee20000300800 */
[--C-:B------:R-:W-:Y:S01]  /*32ab0*/  IMAD.X R6, R6, 0x1, R0.reuse, P4 ;  /* 0x0000000106067824 */ /* 0x100fe200020e0600 */
[-C--:B------:R-:W-:Y:S01]  /*32ac0*/  IADD3 R4, P4, PT, R4, R5.reuse, RZ ;  /* 0x0000000504047210 */ /* 0x080fe20007f9e0ff */
[--C-:B------:R-:W-:Y:S01]  /*32ad0*/  IMAD.X R3, R3, 0x1, R0.reuse, P5 ;  /* 0x0000000103037824 */ /* 0x100fe200028e0600 */
[----:B------:R-:W-:Y:S04]  /*32ae0*/  STL [R1+0xab8], R23 ;  /* 0x000ab81701007387 */ /* 0x000fe80000100800 */
[----:B------:R-:W-:Y:S01]  /*32af0*/  STL [R1+0xab0], R6 ;  /* 0x000ab00601007387 */ /* 0x000fe20000100800 */
[----:B----4-:R-:W-:Y:S01]  /*32b00*/  IADD3 R7, P5, PT, R7, R5, RZ ;  /* 0x0000000507077210 */ /* 0x010fe20007fbe0ff */
[----:B------:R-:W-:-:S02]  /*32b10*/  IMAD.X R19, R19, 0x1, R0, P6 ;  /* 0x0000000113137824 */ /* 0x000fc400030e0600 */
[----:B------:R-:W-:Y:S01]  /*32b20*/  STL [R1+0xa84], R4 ;  /* 0x000a840401007387 */ /* 0x000fe20000100800 */
[----:B------:R-:W-:-:S03]  /*32b30*/  IADD3 R18, P6, PT, R18, R5, RZ ;  /* 0x0000000512127210 */ /* 0x000fc60007fde0ff */
[----:B------:R-:W-:Y:S04]  /*32b40*/  STL [R1+0xaa8], R3 ;  /* 0x000aa80301007387 */ /* 0x000fe80000100800 */
[----:B------:R-:W-:Y:S01]  /*32b50*/  STL [R1+0xa7c], R7 ;  /* 0x000a7c0701007387 */ /* 0x000fe20000100800 */
[--C-:B------:R-:W-:Y:S01]  /*32b60*/  IMAD.X R24, R24, 0x1, R0.reuse, P1 ;  /* 0x0000000118187824 */ /* 0x100fe200008e0600 */
[-C--:B------:R-:W-:Y:S01]  /*32b70*/  IADD3 R15, P1, PT, R15, R5.reuse, RZ ;  /* 0x000000050f0f7210 */ /* 0x080fe20007f3e0ff */
[--C-:B------:R-:W-:Y:S01]  /*32b80*/  IMAD.X R14, R14, 0x1, R0.reuse, P2 ;  /* 0x000000010e0e7824 */ /* 0x100fe200010e0600 */
[-C--:B------:R-:W-:Y:S02]  /*32b90*/  IADD3 R13, P2, PT, R13, R5.reuse, RZ ;  /* 0x000000050d0d7210 */ /* 0x080fe40007f5e0ff */
[----:B------:R0:W-:Y:S04]  /*32ba0*/  STL [R1+0xa98], R24 ;  /* 0x000a981801007387 */ /* 0x0001e80000100800 */
[----:B------:R-:W-:Y:S04]  /*32bb0*/  STL [R1+0xaa0], R19 ;  /* 0x000aa01301007387 */ /* 0x000fe80000100800 */
[----:B0-----:R-:W4:Y:S04]  /*32bc0*/  LDL.LU R24, [R1+0xa44] ;  /* 0x000a440001187983 */ /* 0x001f280000300800 */
[----:B------:R-:W-:Y:S04]  /*32bd0*/  STL [R1+0xa74], R18 ;  /* 0x000a741201007387 */ /* 0x000fe80000100800 */
[----:B------:R-:W-:Y:S04]  /*32be0*/  STL [R1+0xa6c], R15 ;  /* 0x000a6c0f01007387 */ /* 0x000fe80000100800 */
[----:B------:R-:W-:Y:S01]  /*32bf0*/  STL [R1+0xa90], R14 ;  /* 0x000a900e01007387 */ /* 0x000fe20000100800 */
[--C-:B--2---:R-:W-:Y:S01]  /*32c00*/  IMAD.X R12, R12, 0x1, R0.reuse, P3 ;  /* 0x000000010c0c7824 */ /* 0x104fe200018e0600 */
[----:B------:R-:W-:Y:S01]  /*32c10*/  IADD3 R17, P3, PT, R17, R5, RZ ;  /* 0x0000000511117210 */ /* 0x000fe20007f7e0ff */
[----:B---3--:R-:W-:-:S04]  /*32c20*/  IMAD.X R29, R29, 0x1, R0, P4 ;  /* 0x000000011d1d7824 */ /* 0x008fc800020e0600 */
[----:B------:R0:W-:Y:S04]  /*32c30*/  STL [R1+0xa5c], R17 ;  /* 0x000a5c1101007387 */ /* 0x0001e80000100800 */
[----:B------:R-:W-:Y:S01]  /*32c40*/  STL [R1+0xa64], R13 ;  /* 0x000a640d01007387 */ /* 0x000fe20000100800 */
[----:B------:R-:W-:-:S03]  /*32c50*/  IADD3 R25, P4, PT, R25, R5, RZ ;  /* 0x0000000519197210 */ /* 0x000fc60007f9e0ff */
        /* <DEDUP_REMOVED lines=19> */
[----:B0-----:R-:W3:Y:S01]  /*32d90*/  LDL.LU R28, [R1+0xa38] ;  /* 0x000a3800011c7983 */ /* 0x001ee20000300800 */
[----:B------:R-:W-:-:S03]  /*32da0*/  IMAD.X R2, R2, 0x1, R0, P6 ;  /* 0x0000000102027824 */ /* 0x000fc600030e0600 */
        /* <DEDUP_REMOVED lines=37> */
[----:B------:R-:W-:Y:S01]  /*33000*/  IMAD.X R22, R22, 0x1, R0, P6 ;  /* 0x0000000116167824 */ /* 0x000fe200030e0600 */
[----:B------:R-:W-:-:S02]  /*33010*/  IADD3 R23, P6, PT, R23, R5, RZ ;  /* 0x0000000517177210 */ /* 0x000fc40007fde0ff */
[----:B0-----:R-:W3:Y:S01]  /*33020*/  LDL.LU R16, [R1+0x9f8] ;  /* 0x0009f80001107983 */ /* 0x001ee20000300800 */
[----:B------:R-:W-:-:S03]  /*33030*/  IMAD.X R28, R28, 0x1, R0, P1 ;  /* 0x000000011c1c7824 */ /* 0x000fc600008e0600 */
[----:B------:R-:W-:Y:S01]  /*33040*/  STL [R1+0xa48], R21 ;  /* 0x000a481501007387 */ /* 0x000fe20000100800 */
[-C--:B------:R-:W-:Y:S01]  /*33050*/  IADD3 R6, P1, PT, R6, R5.reuse, RZ ;  /* 0x0000000506067210 */ /* 0x080fe20007f3e0ff */
[--C-:B------:R-:W-:Y:S01]  /*33060*/  IMAD.X R4, R4, 0x1, R0.reuse, P2 ;  /* 0x0000000104047824 */ /* 0x100fe200010e0600 */
[-C--:B------:R-:W-:Y:S01]  /*33070*/  IADD3 R3, P2, PT, R3, R5.reuse, RZ ;  /* 0x0000000503037210 */ /* 0x080fe20007f5e0ff */
[----:B------:R0:W-:Y:S04]  /*33080*/  STL [R1+0xa38], R28 ;  /* 0x000a381c01007387 */ /* 0x0001e80000100800 */
[----:B------:R-:W-:Y:S01]  /*33090*/  STL [R1+0xa40], R22 ;  /* 0x000a401601007387 */ /* 0x000fe20000100800 */
[--C-:B------:R-:W-:Y:S02]  /*330a0*/  IMAD.X R7, R7, 0x1, R0.reuse, P3 ;  /* 0x0000000107077824 */ /* 0x100fe400018e0600 */
[----:B------:R-:W-:Y:S01]  /*330b0*/  IMAD.X R18, R18, 0x1, R0, P4 ;  /* 0x0000000112127824 */ /* 0x000fe200020e0600 */
[-C--:B------:R-:W-:Y:S01]  /*330c0*/  IADD3 R19, P3, PT, R19, R5.reuse, RZ ;  /* 0x0000000513137210 */ /* 0x080fe20007f7e0ff */
[----:B0-----:R-:W3:Y:S04]  /*330d0*/  LDL.LU R28, [R1+0x9cc] ;  /* 0x0009cc00011c7983 */ /* 0x001ee80000300800 */
[----:B------:R-:W-:Y:S01]  /*330e0*/  STL [R1+0xa14], R23 ;  /* 0x000a141701007387 */ /* 0x000fe20000100800 */
[----:B------:R-:W-:-:S03]  /*330f0*/  IADD3 R2, P4, PT, R2, R5, RZ ;  /* 0x0000000502027210 */ /* 0x000fc60007f9e0ff */
[----:B------:R-:W-:Y:S04]  /*33100*/  STL [R1+0xa0c], R6 ;  /* 0x000a0c0601007387 */ /* 0x000fe80000100800 */
        /* <DEDUP_REMOVED lines=9> */
[----:B------:R-:W-:Y:S04]  /*331a0*/  STL [R1+0xa20], R18 ;  /* 0x000a201201007387 */ /* 0x000fe80000100800 */
[----:B------:R-:W-:Y:S01]  /*331b0*/  STL [R1+0xa18], R15 ;  /* 0x000a180f01007387 */ /* 0x000fe20000100800 */
[----:B----4-:R-:W-:-:S03]  /*331c0*/  IADD3 R12, P6, PT, R12, R5, RZ ;  /* 0x000000050c0c7210 */ /* 0x010fc60007fde0ff */
[----:B------:R-:W-:Y:S01]  /*331d0*/  STL [R1+0x9ec], R14 ;  /* 0x0009ec0e01007387 */ /* 0x000fe20000100800 */
[--C-:B------:R-:W-:Y:S01]  /*331e0*/  IMAD.X R24, R24, 0x1, R0.reuse, P1 ;  /* 0x0000000118187824 */ /* 0x100fe200008e0600 */
[----:B------:R-:W-:Y:S01]  /*331f0*/  IADD3 R29, P1, PT, R29, R5, RZ ;  /* 0x000000051d1d7210 */ /* 0x000fe20007f3e0ff */
[----:B------:R-:W-:-:S03]  /*33200*/  IMAD.X R25, R25, 0x1, R0, P2 ;  /* 0x0000000119197824 */ /* 0x000fc600010e0600 */
        /* <DEDUP_REMOVED lines=51> */
[-C--:B------:R-:W-:Y:S01]  /*33540*/  IADD3 R27, P1, PT, R27, R5.reuse, RZ ;  /* 0x000000051b1b7210 */ /* 0x080fe20007f3e0ff */
[--C-:B------:R-:W-:Y:S01]  /*33550*/  IMAD.X R20, R20, 0x1, R0.reuse, P2 ;  /* 0x0000000114147824 */ /* 0x100fe200010e0600 */
[----:B------:R-:W-:Y:S01]  /*33560*/  IADD3 R21, P2, PT, R21, R5, RZ ;  /* 0x0000000515157210 */ /* 0x000fe20007f5e0ff */
[----:B------:R-:W-:Y:S04]  /*33570*/  STL [R1+0x9b4], R8 ;  /* 0x0009b40801007387 */ /* 0x000fe80000100800 */
[----:B------:R-:W-:Y:S01]  /*33580*/  STL [R1+0x9d8], R26 ;  /* 0x0009d81a01007387 */ /* 0x000fe20000100800 */
[----:B------:R-:W-:-:S03]  /*33590*/  IMAD.X R17, R17, 0x1, R0, P3 ;  /* 0x0000000111117824 */ /* 0x000fc600018e0600 */
[----:B------:R-:W-:Y:S01]  /*335a0*/  STL [R1+0x9ac], R27 ;  /* 0x0009ac1b01007387 */ /* 0x000fe20000100800 */
[-C--:B------:R-:W-:Y:S01]  /*335b0*/  IADD3 R22, P3, PT, R22, R5.reuse, RZ ;  /* 0x0000000516167210 */ /* 0x080fe20007f7e0ff */
[----:B---3--:R-:W-:Y:S02]  /*335c0*/  IMAD.X R23, R23, 0x1, R0, P4 ;  /* 0x0000000117177824 */ /* 0x008fe400020e0600 */
[----:B------:R0:W-:Y:S04]  /*335d0*/  STL [R1+0x9c8], R17 ;  /* 0x0009c81101007387 */ /* 0x0001e80000100800 */
[----:B------:R-:W-:Y:S04]  /*335e0*/  STL [R1+0x9d0], R20 ;  /* 0x0009d01401007387 */ /* 0x000fe80000100800 */
[----:B0-----:R-:W2:Y:S01]  /*335f0*/  LDL.LU R17, [R1+0x954] ;  /* 0x0009540001117983 */ /* 0x001ea20000300800 */
[----:B------:R-:W-:-:S03]  /*33600*/  IADD3 R16, P4, PT, R16, R5, RZ ;  /* 0x0000000510107210 */ /* 0x000fc60007f9e0ff */
[----:B------:R-:W-:Y:S01]  /*33610*/  STL [R1+0x9a4], R21 ;  /* 0x0009a41501007387 */ /* 0x000fe20000100800 */
[--C-:B------:R-:W-:Y:S01]  /*33620*/  IMAD.X R6, R6, 0x1, R0.reuse, P5 ;  /* 0x0000000106067824 */ /* 0x100fe200028e0600 */
[-C--:B------:R-:W-:Y:S01]  /*33630*/  IADD3 R4, P5, PT, R4, R5.reuse, RZ ;  /* 0x0000000504047210 */ /* 0x080fe20007fbe0ff */
[--C-:B------:R-:W-:Y:S01]  /*33640*/  IMAD.X R3, R3, 0x1, R0.reuse, P6 ;  /* 0x0000000103037824 */ /* 0x100fe200030e0600 */
[----:B------:R0:W-:Y:S04]  /*33650*/  STL [R1+0x994], R16 ;  /* 0x0009941001007387 */ /* 0x0001e80000100800 */
[----:B------:R-:W-:Y:S01]  /*33660*/  STL [R1+0x99c], R22 ;  /* 0x00099c1601007387 */ /* 0x000fe20000100800 */
[----:B------:R-:W-:Y:S01]  /*33670*/  IADD3 R7, P6, PT, R7, R5, RZ ;  /* 0x0000000507077210 */ /* 0x000fe20007fde0ff */
[----:B------:R-:W-:-:S02]  /*33680*/  IMAD.X R19, R19, 0x1, R0, P1 ;  /* 0x0000000113137824 */ /* 0x000fc400008e0600 */
[----:B0-----:R-:W3:Y:S04]  /*33690*/  LDL.LU R16, [R1+0x978] ;  /* 0x0009780001107983 */ /* 0x001ee80000300800 */
[----:B------:R-:W-:Y:S01]  /*336a0*/  STL [R1+0x9c0], R23 ;  /* 0x0009c01701007387 */ /* 0x000fe20000100800 */
[----:B------:R-:W-:-:S03]  /*336b0*/  IMAD.X R28, R28, 0x1, R0, P2 ;  /* 0x000000011c1c7824 */ /* 0x000fc600010e0600 */
[----:B------:R-:W-:Y:S04]  /*336c0*/  STL [R1+0x9b8], R6 ;  /* 0x0009b80601007387 */ /* 0x000fe80000100800 */
        /* <DEDUP_REMOVED lines=9> */
[-C--:B------:R-:W-:Y:S02]  /*33760*/  IADD3 R13, P3, PT, R13, R5.reuse, RZ ;  /* 0x000000050d0d7210 */ /* 0x080fe40007f7e0ff */
[----:B------:R-:W-:Y:S01]  /*33770*/  IADD3 R2, P4, PT, R2, R5, RZ ;  /* 0x0000000502027210 */ /* 0x000fe20007f9e0ff */
[----:B0-----:R-:W3:Y:S04]  /*33780*/  LDL.LU R28, [R1+0x94c] ;  /* 0x00094c00011c7983 */ /* 0x001ee80000300800 */
[----:B------:R-:W-:Y:S04]  /*33790*/  STL [R1+0x97c], R18 ;  /* 0x00097c1201007387 */ /* 0x000fe80000100800 */
[----:B------:R-:W-:Y:S04]  /*337a0*/  STL [R1+0x974], R15 ;  /* 0x0009740f01007387 */ /* 0x000fe80000100800 */
[----:B------:R-:W-:Y:S04]  /*337b0*/  STL [R1+0x998], R14 ;  /* 0x0009980e01007387 */ /* 0x000fe80000100800 */
[----:B------:R0:W-:Y:S04]  /*337c0*/  STL [R1+0x964], R2 ;  /* 0x0009640201007387 */ /* 0x0001e80000100800 */
[----:B------:R-:W-:Y:S04]  /*337d0*/  STL [R1+0x96c], R13 ;  /* 0x00096c0d01007387 */ /* 0x000fe80000100800 */
[----:B0-----:R-:W3:Y:S01]  /*337e0*/  LDL.LU R2, [R1+0x970] ;  /* 0x0009700001027983 */ /* 0x001ee20000300800 */
[----:B------:R-:W-:-:S02]  /*337f0*/  IADD3.X R29, PT, PT, R29, R0, RZ, P5, !PT ;  /* 0x000000001d1d7210 */ /* 0x000fc40002ffe4ff */
[----:B------:R-:W-:Y:S01]  /*33800*/  IADD3 R25, P5, PT, R25, R5, RZ ;  /* 0x0000000519197210 */ /* 0x000fe20007fbe0ff */
        /* <DEDUP_REMOVED lines=19> */
[----:B------:R-:W2:Y:S01]  /*33940*/  LDL.LU R6, [R1+0x914] ;  /* 0x0009140001067983 */ /* 0x000ea20000300800 */
[----:B---3--:R-:W-:-:S03]  /*33950*/  IMAD.X R16, R16, 0x1, R0, P1 ;  /* 0x0000000110107824 */ /* 0x008fc600008e0600 */
        /* <DEDUP_REMOVED lines=12> */
[----:B------:R-:W3:Y:S01]  /*33a20*/  LDL.LU R12, [R1+0x8ec] ;  /* 0x0008ec00010c7983 */ /* 0x000ee20000300800 */
[----:B------:R-:W-:-:S03]  /*33a30*/  IMAD.X R2, R2, 0x1, R0, P2 ;  /* 0x0000000102027824 */ /* 0x000fc600010e0600 */
[----:B0-----:R-:W3:Y:S04]  /*33a40*/  LDL.LU R28, [R1+0x910] ;  /* 0x00091000011c7983 */ /* 0x001ee80000300800 */
[----:B------:R-:W3:Y:S04]  /*33a50*/  LDL.LU R29, [R1+0x8e4] ;  /* 0x0008e400011d7983 */ /* 0x000ee80000300800 */
[----:B------:R-:W3:Y:S04]  /*33a60*/  LDL.LU R25, [R1+0x908] ;  /* 0x0009080001197983 */ /* 0x000ee80000300800 */
[----:B------:R0:W-:Y:S04]  /*33a70*/  STL [R1+0x970], R2 ;  /* 0x0009700201007387 */ /* 0x0001e80000100800 */
[----:B0-----:R-:W3:Y:S01]  /*33a80*/  LDL.LU R2, [R1+0x8dc] ;  /* 0x0008dc0001027983 */ /* 0x001ee20000300800 */
[-C--:B------:R-:W-:Y:S01]  /*33a90*/  IADD3 R11, P2, PT, R11, R5.reuse, RZ ;  /* 0x000000050b0b7210 */ /* 0x080fe20007f5e0ff */
[----:B------:R-:W-:Y:S01]  /*33aa0*/  IMAD.X R10, R10, 0x1, R0, P3 ;  /* 0x000000010a0a7824 */ /* 0x000fe200018e0600 */
[----:B------:R-:W-:-:S03]  /*33ab0*/  IADD3 R9, P3, PT, R9, R5, RZ ;  /* 0x0000000509097210 */ /* 0x000fc60007f7e0ff */
[----:B------:R-:W-:Y:S01]  /*33ac0*/  STL [R1+0x944], R11 ;  /* 0x0009440b01007387 */ /* 0x000fe20000100800 */
[--C-:B----4-:R-:W-:Y:S01]  /*33ad0*/  IMAD.X R8, R8, 0x1, R0.reuse, P4 ;  /* 0x0000000108087824 */ /* 0x110fe200020e0600 */
[----:B------:R-:W-:Y:S01]  /*33ae0*/  IADD3 R26, P4, PT, R26, R5, RZ ;  /* 0x000000051a1a7210 */ /* 0x000fe20007f9e0ff */
[--C-:B------:R-:W-:Y:S01]  /*33af0*/  IMAD.X R27, R27, 0x1, R0.reuse, P5 ;  /* 0x000000011b1b7824 */ /* 0x100fe200028e0600 */
[----:B------:R-:W-:Y:S01]  /*33b00*/  STL [R1+0x968], R10 ;  /* 0x0009680a01007387 */ /* 0x000fe20000100800 */
[----:B------:R-:W-:-:S03]  /*33b10*/  IMAD.X R21, R21, 0x1, R0, P6 ;  /* 0x0000000115157824 */ /* 0x000fc600030e0600 */
[----:B------:R-:W-:Y:S01]  /*33b20*/  STL [R1+0x93c], R9 ;  /* 0x00093c0901007387 */ /* 0x000fe20000100800 */
[----:B------:R-:W-:-:S03]  /*33b30*/  IADD3 R20, P5, PT, R20, R5, RZ ;  /* 0x0000000514147210 */ /* 0x000fc60007fbe0ff */
[----:B------:R-:W-:Y:S01]  /*33b40*/  STL [R1+0x960], R8 ;  /* 0x0009600801007387 */ /* 0x000fe20000100800 */
[----:B------:R-:W-:-:S03]  /*33b50*/  IADD3 R24, P6, PT, R24, R5, RZ ;  /* 0x0000000518187210 */ /* 0x000fc60007fde0ff */
[----:B------:R-:W-:Y:S04]  /*33b60*/  STL [R1+0x934], R26 ;  /* 0x0009341a01007387 */ /* 0x000fe80000100800 */
[----:B------:R-:W-:Y:S04]  /*33b70*/  STL [R1+0x958], R27 ;  /* 0x0009581b01007387 */ /* 0x000fe80000100800 */
[----:B------:R0:W-:Y:S01]  /*33b80*/  STL [R1+0x924], R24 ;  /* 0x0009241801007387 */ /* 0x0001e20000100800 */
[----:B------:R-:W-:-:S03]  /*33b90*/  IMAD.X R22, R22, 0x1, R0, P1 ;  /* 0x0000000116167824 */ /* 0x000fc600008e0600 */
[----:B------:R-:W-:Y:S01]  /*33ba0*/  STL [R1+0x92c], R20 ;  /* 0x00092c1401007387 */ /* 0x000fe20000100800 */
[----:B------:R-:W-:-:S03]  /*33bb0*/  IADD3 R23, P1, PT, R23, R5, RZ ;  /* 0x0000000517177210 */ /* 0x000fc60007f3e0ff */
[----:B0-----:R-:W4:Y:S04]  /*33bc0*/  LDL.LU R24, [R1+0x900] ;  /* 0x0009000001187983 */ /* 0x001f280000300800 */
[----:B------:R-:W-:Y:S01]  /*33bd0*/  STL [R1+0x950], R21 ;  /* 0x0009501501007387 */ /* 0x000fe20000100800 */
[--C-:B--2---:R-:W-:Y:S01]  /*33be0*/  IMAD.X R17, R17, 0x1, R0.reuse, P2 ;  /* 0x0000000111117824 */ /* 0x104fe200010e0600 */
[-C--:B------:R-:W-:Y:S01]  /*33bf0*/  IADD3 R6, P2, PT, R6, R5.reuse, RZ ;  /* 0x0000000506067210 */ /* 0x080fe20007f5e0ff */
[--C-:B---3--:R-:W-:Y:S01]  /*33c00*/  IMAD.X R4, R4, 0x1, R0.reuse, P3 ;  /* 0x0000000104047824 */ /* 0x108fe200018e0600 */
[----:B------:R-:W-:Y:S02]  /*33c10*/  IADD3 R3, P3, PT, R3, R5, RZ ;  /* 0x0000000503037210 */ /* 0x000fe40007f7e0ff */
[----:B------:R0:W-:Y:S04]  /*33c20*/  STL [R1+0x940], R17 ;  /* 0x0009401101007387 */ /* 0x0001e80000100800 */
[----:B------:R-:W-:Y:S01]  /*33c30*/  STL [R1+0x948], R22 ;  /* 0x0009481601007387 */ /* 0x000fe20000100800 */
[----:B------:R-:W-:-:S02]  /*33c40*/  IMAD.X R7, R7, 0x1, R0, P4 ;  /* 0x0000000107077824 */ /* 0x000fc400020e0600 */
[----:B------:R-:W-:Y:S01]  /*33c50*/  IMAD.X R18, R18, 0x1, R0, P5 ;  /* 0x0000000112127824 */ /* 0x000fe200028e0600 */
[-C--:B------:R-:W-:Y:S01]  /*33c60*/  IADD3 R19, P4, PT, R19, R5.reuse, RZ ;  /* 0x0000000513137210 */ /* 0x080fe20007f9e0ff */
[----:B0-----:R-:W2:Y:S04]  /*33c70*/  LDL.LU R17, [R1+0x8d4] ;  /* 0x0008d40001117983 */ /* 0x001ea80000300800 */
[----:B------:R-:W-:Y:S01]  /*33c80*/  STL [R1+0x91c], R23 ;  /* 0x00091c1701007387 */ /* 0x000fe20000100800 */
[----:B------:R-:W-:-:S03]  /*33c90*/  IADD3 R16, P5, PT, R16, R5, RZ ;  /* 0x0000000510107210 */ /* 0x000fc60007fbe0ff */
[----:B------:R-:W-:Y:S04]  /*33ca0*/  STL [R1+0x914], R6 ;  /* 0x0009140601007387 */ /* 0x000fe80000100800 */
[----:B------:R-:W-:Y:S04]  /*33cb0*/  STL [R1+0x938], R4 ;  /* 0x0009380401007387 */ /* 0x000fe80000100800 */
[----:B------:R-:W-:Y:S04]  /*33cc0*/  STL [R1+0x90c], R3 ;  /* 0x00090c0301007387 */ /* 0x000fe80000100800 */
[----:B------:R-:W-:Y:S01]  /*33cd0*/  STL [R1+0x930], R7 ;  /* 0x0009300701007387 */ /* 0x000fe20000100800 */
[----:B------:R-:W-:-:S03]  /*33ce0*/  IMAD.X R15, R15, 0x1, R0, P6 ;  /* 0x000000010f0f7824 */ /* 0x000fc600030e0600 */
[----:B------:R0:W-:Y:S01]  /*33cf0*/  STL [R1+0x8fc], R16 ;  /* 0x0008fc1001007387 */ /* 0x0001e20000100800 */
[----:B------:R-:W-:-:S03]  /*33d00*/  IADD3 R14, P6, PT, R14, R5, RZ ;  /* 0x000000050e0e7210 */ /* 0x000fc60007fde0ff */
[----:B------:R-:W-:Y:S01]  /*33d10*/  STL [R1+0x904], R19 ;  /* 0x0009041301007387 */ /* 0x000fe20000100800 */
[--C-:B------:R-:W-:Y:S01]  /*33d20*/  IMAD.X R13, R13, 0x1, R0.reuse, P1 ;  /* 0x000000010d0d7824 */ /* 0x100fe200008e0600 */
[----:B------:R-:W-:Y:S02]  /*33d30*/  IADD3 R12, P1, PT, R12, R5, RZ ;  /* 0x000000050c0c7210 */ /* 0x000fe40007f3e0ff */
[----:B0-----:R-:W3:Y:S04]  /*33d40*/  LDL.LU R16, [R1+0x8f8] ;  /* 0x0008f80001107983 */ /* 0x001ee80000300800 */
[----:B------:R-:W-:Y:S04]  /*33d50*/  STL [R1+0x928], R18 ;  /* 0x0009281201007387 */ /* 0x000fe80000100800 */
[----:B------:R-:W-:Y:S01]  /*33d60*/  STL [R1+0x920], R15 ;  /* 0x0009200f01007387 */ /* 0x000fe20000100800 */
[----:B------:R-:W-:-:S03]  /*33d70*/  IMAD.X R28, R28, 0x1, R0, P2 ;  /* 0x000000011c1c7824 */ /* 0x000fc600010e0600 */
[----:B------:R-:W-:Y:S01]  /*33d80*/  STL [R1+0x8f4], R14 ;  /* 0x0008f40e01007387 */ /* 0x000fe20000100800 */
[----:B------:R-:W-:-:S03]  /*33d90*/  IMAD.X R25, R25, 0x1, R0, P3 ;  /* 0x0000000119197824 */ /* 0x000fc600018e0600 */
[----:B------:R0:W-:Y:S01]  /*33da0*/  STL [R1+0x910], R28 ;  /* 0x0009101c01007387 */ /* 0x0001e20000100800 */
[----:B------:R-:W-:-:S03]  /*33db0*/  IADD3 R29, P2, PT, R29, R5, RZ ;  /* 0x000000051d1d7210 */ /* 0x000fc60007f5e0ff */
[----:B------:R-:W-:Y:S04]  /*33dc0*/  STL [R1+0x918], R13 ;  /* 0x0009180d01007387 */ /* 0x000fe80000100800 */
[----:B0-----:R-:W3:Y:S01]  /*33dd0*/  LDL.LU R28, [R1+0x8cc] ;  /* 0x0008cc00011c7983 */ /* 0x001ee20000300800 */
[----:B------:R-:W-:-:S03]  /*33de0*/  IADD3 R2, P3, PT, R2, R5, RZ ;  /* 0x0000000502027210 */ /* 0x000fc60007f7e0ff */
[----:B------:R-:W-:Y:S04]  /*33df0*/  STL [R1+0x8ec], R12 ;  /* 0x0008ec0c01007387 */ /* 0x000fe80000100800 */
[----:B------:R0:W-:Y:S04]  /*33e00*/  STL [R1+0x8dc], R2 ;  /* 0x0008dc0201007387 */ /* 0x0001e80000100800 */
[----:B------:R-:W-:Y:S04]  /*33e10*/  STL [R1+0x8e4], R29 ;  /* 0x0008e41d01007387 */ /* 0x000fe80000100800 */
[----:B0-----:R-:W3:Y:S04]  /*33e20*/  LDL.LU R2, [R1+0x8f0] ;  /* 0x0008f00001027983 */ /* 0x001ee80000300800 */
[----:B------:R0:W-:Y:S04]  /*33e30*/  STL [R1+0x908], R25 ;  /* 0x0009081901007387 */ /* 0x0001e80000100800 */
[----:B------:R-:W3:Y:S04]  /*33e40*/  LDL.LU R11, [R1+0x8c4] ;  /* 0x0008c400010b7983 */ /* 0x000ee80000300800 */
        /* <DEDUP_REMOVED lines=22> */
[----:B------:R-:W2:Y:S04]  /*33fb0*/  LDL.LU R13, [R1+0x874] ;  /* 0x00087400010d7983 */ /* 0x000ea80000300800 */
[----:B------:R-:W2:Y:S01]  /*33fc0*/  LDL.LU R12, [R1+0x898] ;  /* 0x00089800010c7983 */ /* 0x000ea20000300800 */
[----:B---3--:R-:W-:-:S05]  /*33fd0*/  IMAD.X R16, R16, 0x1, R0, P5 ;  /* 0x0000000110107824 */ /* 0x008fca00028e0600 */
[----:B------:R3:W-:Y:S04]  /*33fe0*/  STL [R1+0x8f8], R16 ;  /* 0x0008f81001007387 */ /* 0x0007e80000100800 */
[----:B------:R-:W2:Y:S04]  /*33ff0*/  LDL.LU R29, [R1+0x86c] ;  /* 0x00086c00011d7983 */ /* 0x000ea80000300800 */
[----:B0-----:R-:W2:Y:S04]  /*34000*/  LDL.LU R24, [R1+0x890] ;  /* 0x0008900001187983 */ /* 0x001ea80000300800 */
[----:B-1----:R-:W2:Y:S04]  /*34010*/  LDL.LU R17, [R1+0x864] ;  /* 0x0008640001117983 */ /* 0x002ea80000300800 */
[----:B---3--:R-:W3:Y:S01]  /*34020*/  LDL.LU R16, [R1+0x888] ;  /* 0x0008880001107983 */ /* 0x008ee20000300800 */
[----:B------:R-:W-:-:S05]  /*34030*/  IADD3 R28, P5, PT, R28, R5, RZ ;  /* 0x000000051c1c7210 */ /* 0x000fca0007fbe0ff */
[----:B------:R0:W-:Y:S04]  /*34040*/  STL [R1+0x8cc], R28 ;  /* 0x0008cc1c01007387 */ /* 0x0001e80000100800 */
[----:B0-----:R-:W3:Y:S01]  /*34050*/  LDL.LU R28, [R1+0x85c] ;  /* 0x00085c00011c7983 */ /* 0x001ee20000300800 */
[----:B------:R-:W-:-:S05]  /*34060*/  IMAD.X R2, R2, 0x1, R0, P6 ;  /* 0x0000000102027824 */ /* 0x000fca00030e0600 */
[----:B------:R0:W-:Y:S04]  /*34070*/  STL [R1+0x8f0], R2 ;  /* 0x0008f00201007387 */ /* 0x0001e80000100800 */
[----:B0-----:R-:W3:Y:S01]  /*34080*/  LDL.LU R2, [R1+0x12c4] ;  /* 0x0012c40001027983 */ /* 0x001ee20000300800 */
[-C--:B------:R-:W-:Y:S01]  /*34090*/  IADD3 R11, P6, PT, R11, R5.reuse, RZ ;  /* 0x000000050b0b7210 */ /* 0x080fe20007fde0ff */
[--C-:B------:R-:W-:Y:S01]  /*340a0*/  IMAD.X R10, R10, 0x1, R0.reuse, P1 ;  /* 0x000000010a0a7824 */ /* 0x100fe200008e0600 */
[-C--:B------:R-:W-:Y:S01]  /*340b0*/  IADD3 R9, P1, PT, R9, R5.reuse, RZ ;  /* 0x0000000509097210 */ /* 0x080fe20007f3e0ff */
[--C-:B------:R-:W-:Y:S01]  /*340c0*/  IMAD.X R8, R8, 0x1, R0.reuse, P2 ;  /* 0x0000000108087824 */ /* 0x100fe200010e0600 */
[----:B------:R-:W-:Y:S01]  /*340d0*/  IADD3 R26, P2, PT, R26, R5, RZ ;  /* 0x000000051a1a7210 */ /* 0x000fe20007f5e0ff */
[----:B------:R-:W-:Y:S01]  /*340e0*/  STL [R1+0x8c4], R11 ;  /* 0x0008c40b01007387 */ /* 0x000fe20000100800 */
[----:B------:R-:W-:-:S03]  /*340f0*/  IMAD.X R25, R25, 0x1, R0, P4 ;  /* 0x0000000119197824 */ /* 0x000fc600020e0600 */
[----:B------:R-:W-:Y:S04]  /*34100*/  STL [R1+0x8e8], R10 ;  /* 0x0008e80a01007387 */ /* 0x000fe80000100800 */
[----:B------:R-:W-:Y:S04]  /*34110*/  STL [R1+0x8bc], R9 ;  /* 0x0008bc0901007387 */ /* 0x000fe80000100800 */
[----:B------:R-:W-:Y:S04]  /*34120*/  STL [R1+0x8e0], R8 ;  /* 0x0008e00801007387 */ /* 0x000fe80000100800 */
[----:B------:R-:W-:Y:S04]  /*34130*/  STL [R1+0x8b4], R26 ;  /* 0x0008b41a01007387 */ /* 0x000fe80000100800 */
[----:B------:R0:W-:Y:S02]  /*34140*/  STL [R1+0x8d0], R25 ;  /* 0x0008d01901007387 */ /* 0x0001e40000100800 */
[----:B0-----:R-:W0:Y:S01]  /*34150*/  LDC R25, c[0x0][0x3ac] ;  /* 0x0000eb00ff197b82 */ /* 0x001e220000000800 */
[----:B------:R-:W-:Y:S01]  /*34160*/  IMAD.X R27, R27, 0x1, R0, P3 ;  /* 0x000000011b1b7824 */ /* 0x000fe200018e0600 */
[----:B------:R-:W-:-:S02]  /*34170*/  IADD3 R20, P3, PT, R20, R5, RZ ;  /* 0x0000000514147210 */ /* 0x000fc40007f7e0ff */
[-C--:B------:R-:W-:Y:S01]  /*34180*/  IADD3 R21, P4, PT, R21, R5.reuse, RZ ;  /* 0x0000000515157210 */ /* 0x080fe20007f9e0ff */
[--C-:B------:R-:W-:Y:S01]  /*34190*/  IMAD.X R22, R22, 0x1, R0.reuse, P5 ;  /* 0x0000000116167824 */ /* 0x100fe200028e0600 */
[----:B------:R-:W-:Y:S01]  /*341a0*/  IADD3 R23, P5, PT, R23, R5, RZ ;  /* 0x0000000517177210 */ /* 0x000fe20007fbe0ff */
[----:B------:R-:W-:Y:S01]  /*341b0*/  STL [R1+0x8d8], R27 ;  /* 0x0008d81b01007387 */ /* 0x000fe20000100800 */
[----:B----4-:R-:W-:-:S03]  /*341c0*/  IMAD.X R6, R6, 0x1, R0, P6 ;  /* 0x0000000106067824 */ /* 0x010fc600030e0600 */
[----:B------:R-:W-:Y:S01]  /*341d0*/  STL [R1+0x8ac], R20 ;  /* 0x0008ac1401007387 */ /* 0x000fe20000100800 */
[----:B------:R-:W-:-:S03]  /*341e0*/  IADD3 R4, P6, PT, R4, R5, RZ ;  /* 0x0000000504047210 */ /* 0x000fc60007fde0ff */
[----:B------:R-:W-:Y:S01]  /*341f0*/  STL [R1+0x8a4], R21 ;  /* 0x0008a41501007387 */ /* 0x000fe20000100800 */
[----:B------:R-:W-:-:S03]  /*34200*/  IMAD.X R3, R3, 0x1, R0, P1 ;  /* 0x0000000103037824 */ /* 0x000fc600008e0600 */
[----:B------:R-:W-:Y:S04]  /*34210*/  STL [R1+0x8c8], R22 ;  /* 0x0008c81601007387 */ /* 0x000fe80000100800 */
[----:B------:R-:W-:Y:S01]  /*34220*/  STL [R1+0x89c], R23 ;  /* 0x00089c1701007387 */ /* 0x000fe20000100800 */
[----:B0-----:R-:W-:-:S04]  /*34230*/  IMAD.SHL.U32 R25, R25, 0x80, RZ ;  /* 0x0000008019197824 */ /* 0x001fc800078e00ff */
[----:B------:R-:W-:Y:S01]  /*34240*/  IMAD.SHL.U32 R25, R25, 0x2, RZ ;  /* 0x0000000219197824 */ /* 0x000fe200078e00ff */
[----:B------:R-:W-:Y:S04]  /*34250*/  STL [R1+0x8c0], R6 ;  /* 0x0008c00601007387 */ /* 0x000fe80000100800 */
[----:B------:R-:W-:Y:S04]  /*34260*/  STL [R1+0x894], R4 ;  /* 0x0008940401007387 */ /* 0x000fe80000100800 */
[----:B------:R-:W-:Y:S01]  /*34270*/  STL [R1+0x8b8], R3 ;  /* 0x0008b80301007387 */ /* 0x000fe20000100800 */
[----:B--2---:R-:W-:Y:S01]  /*34280*/  IADD3 R7, P1, PT, R7, R25, RZ ;  /* 0x0000001907077210 */ /* 0x004fe20007f3e0ff */
[----:B------:R-:W-:-:S02]  /*34290*/  IMAD.X R19, R19, 0x1, R0, P2 ;  /* 0x0000000113137824 */ /* 0x000fc400010e0600 */
[----:B------:R-:W-:Y:S01]  /*342a0*/  IMAD.X R15, R15, 0x1, R0, P3 ;  /* 0x000000010f0f7824 */ /* 0x000fe200018e0600 */
[-C--:B------:R-:W-:Y:S01]  /*342b0*/  IADD3 R18, P2, PT, R18, R25.reuse, RZ ;  /* 0x0000001912127210 */ /* 0x080fe20007f5e0ff */
[----:B------:R-:W-:Y:S04]  /*342c0*/  STL [R1+0x88c], R7 ;  /* 0x00088c0701007387 */ /* 0x000fe80000100800 */
[----:B------:R-:W-:Y:S01]  /*342d0*/  STL [R1+0x8b0], R19 ;  /* 0x0008b01301007387 */ /* 0x000fe20000100800 */
[----:B---3--:R-:W-:-:S05]  /*342e0*/  IADD3 R2, P3, PT, R2, R25, RZ ;  /* 0x0000001902027210 */ /* 0x008fca0007f7e0ff */
[----:B------:R0:W-:Y:S04]  /*342f0*/  STL [R1+0x87c], R2 ;  /* 0x00087c0201007387 */ /* 0x0001e80000100800 */
[----:B------:R-:W-:Y:S04]  /*34300*/  STL [R1+0x884], R18 ;  /* 0x0008841201007387 */ /* 0x000fe80000100800 */
[----:B0-----:R-:W2:Y:S01]  /*34310*/  LDL.LU R2, [R1+0x12c0] ;  /* 0x0012c00001027983 */ /* 0x001ea20000300800 */
[--C-:B------:R-:W-:Y:S01]  /*34320*/  IMAD.X R14, R14, 0x1, R0.reuse, P4 ;  /* 0x000000010e0e7824 */ /* 0x100fe200020e0600 */
[-C--:B------:R-:W-:Y:S01]  /*34330*/  IADD3 R13, P4, PT, R13, R25.reuse, RZ ;  /* 0x000000190d0d7210 */ /* 0x080fe20007f9e0ff */
[----:B------:R-:W-:Y:S01]  /*34340*/  IMAD.X R12, R12, 0x1, R0, P5 ;  /* 0x000000010c0c7824 */ /* 0x000fe200028e0600 */
[----:B------:R-:W-:Y:S01]  /*34350*/  STL [R1+0x8a8], R15 ;  /* 0x0008a80f01007387 */ /* 0x000fe20000100800 */
[----:B------:R-:W-:-:S03]  /*34360*/  IADD3 R29, P5, PT, R29, R25, RZ ;  /* 0x000000191d1d7210 */ /* 0x000fc60007fbe0ff */
[----:B------:R-:W-:Y:S01]  /*34370*/  STL [R1+0x8a0], R14 ;  /* 0x0008a00e01007387 */ /* 0x000fe20000100800 */
[----:B------:R-:W-:-:S03]  /*34380*/  IMAD.X R24, R24, 0x1, R0, P6 ;  /* 0x0000000118187824 */ /* 0x000fc600030e0600 */
        /* <DEDUP_REMOVED lines=8> */
[----:B--2---:R-:W-:Y:S01]  /*34410*/  IMAD.X R16, R16, 0x1, R2, P1 ;  /* 0x0000000110107824 */ /* 0x004fe200008e0602 */
[----:B------:R-:W-:-:S02]  /*34420*/  IADD3 R28, P1, PT, R28, R25, RZ ;  /* 0x000000191c1c7210 */ /* 0x000fc40007f3e0ff */
[----:B0-----:R-:W2:Y:S04]  /*34430*/  LDL.LU R25, [R1+0x880] ;  /* 0x0008800001197983 */ /* 0x001ea80000300800 */
[----:B------:R-:W-:Y:S04]  /*34440*/  STL [R1+0x888], R16 ;  /* 0x0008881001007387 */ /* 0x000fe80000100800 */
[----:B------:R-:W3:Y:S04]  /*34450*/  LDL.LU R0, [R1+0x870] ;  /* 0x0008700001007983 */ /* 0x000ee80000300800 */
[----:B------:R-:W-:Y:S04]  /*34460*/  STL [R1+0x85c], R28 ;  /* 0x00085c1c01007387 */ /* 0x000fe80000100800 */
[----:B---3--:R0:W-:Y:S04]  /*34470*/  STL [R1+0x12b0], R0 ;  /* 0x0012b00001007387 */ /* 0x0081e80000100800 */
[----:B0-----:R-:W3:Y:S04]  /*34480*/  LDL.LU R0, [R1+0x84c] ;  /* 0x00084c0001007983 */ /* 0x001ee80000300800 */
[----:B---3--:R0:W-:Y:S04]  /*34490*/  STL [R1+0x12b4], R0 ;  /* 0x0012b40001007387 */ /* 0x0081e80000100800 */
[----:B0-----:R-:W3:Y:S01]  /*344a0*/  LDL.LU R0, [R1+0x878] ;  /* 0x0008780001007983 */ /* 0x001ee20000300800 */
[----:B--2---:R-:W-:-:S03]  /*344b0*/  IMAD.X R25, R25, 0x1, R2, P2 ;  /* 0x0000000119197824 */ /* 0x004fc600010e0602 */
[----:B---3--:R0:W-:Y:S04]  /*344c0*/  STL [R1+0x12b8], R0 ;  /* 0x0012b80001007387 */ /* 0x0081e80000100800 */
        /* <DEDUP_REMOVED lines=27> */
[----:B------:R0:W-:Y:S04]  /*34680*/  STL [R1+0x880], R25 ;  /* 0x0008801901007387 */ /* 0x0001e80000100800 */
[----:B0-----:R-:W2:Y:S02]  /*34690*/  LDL.LU R25, [R1+0x12bc] ;  /* 0x0012bc0001197983 */ /* 0x001ea40000300800 */
[----:B--2---:R-:W-:-:S05]  /*346a0*/  IADD3 R0, P2, PT, R0, R25, RZ ;  /* 0x0000001900007210 */ /* 0x004fca0007f5e0ff */
[----:B------:R0:W-:Y:S04]  /*346b0*/  STL [R1+0x854], R0 ;  /* 0x0008540001007387 */ /* 0x0001e80000100800 */
[----:B0-----:R-:W2:Y:S02]  /*346c0*/  LDL.LU R0, [R1+0x12b8] ;  /* 0x0012b80001007983 */ /* 0x001ea40000300800 */
[----:B--2---:R-:W-:-:S05]  /*346d0*/  IMAD.X R0, R0, 0x1, R2, P3 ;  /* 0x0000000100007824 */ /* 0x004fca00018e0602 */
[----:B------:R0:W-:Y:S04]  /*346e0*/  STL [R1+0x878], R0 ;  /* 0x0008780001007387 */ /* 0x0001e80000100800 */
[----:B0-----:R-:W2:Y:S02]  /*346f0*/  LDL.LU R0, [R1+0x12b4] ;  /* 0x0012b40001007983 */ /* 0x001ea40000300800 */
[----:B--2---:R-:W-:-:S05]  /*34700*/  IADD3 R0, P3, PT, R0, R25, RZ ;  /* 0x0000001900007210 */ /* 0x004fca0007f7e0ff */
[----:B------:R0:W-:Y:S04]  /*34710*/  STL [R1+0x84c], R0 ;  /* 0x00084c0001007387 */ /* 0x0001e80000100800 */
[----:B0-----:R-:W2:Y:S01]  /*34720*/  LDL.LU R0, [R1+0x12b0] ;  /* 0x0012b00001007983 */ /* 0x001ea20000300800 */
[--C-:B----4-:R-:W-:Y:S01]  /*34730*/  IMAD.X R10, R10, 0x1, R2.reuse, P5 ;  /* 0x000000010a0a7824 */ /* 0x110fe200028e0602 */
[-C--:B------:R-:W-:Y:S02]  /*34740*/  IADD3 R9, P5, PT, R9, R25.reuse, RZ ;  /* 0x0000001909097210 */ /* 0x080fe40007fbe0ff */
[----:B------:R-:W-:Y:S02]  /*34750*/  IADD3.X R8, PT, PT, R8, R2, RZ, P6, !PT ;  /* 0x0000000208087210 */ /* 0x000fe400037fe4ff */
[-C--:B------:R-:W-:Y:S01]  /*34760*/  IADD3 R26, P6, PT, R26, R25.reuse, RZ ;  /* 0x000000191a1a7210 */ /* 0x080fe20007fde0ff */
[--C-:B------:R-:W-:Y:S01]  /*34770*/  IMAD.X R27, R27, 0x1, R2.reuse, P1 ;  /* 0x000000011b1b7824 */ /* 0x100fe200008e0602 */
        /* <DEDUP_REMOVED lines=14> */
[----:B------:R-:W-:Y:S01]  /*34860*/  IADD3 R24, P3, PT, R24, R25, RZ ;  /* 0x0000001918187210 */ /* 0x000fe20007f7e0ff */
[----:B------:R-:W-:-:S02]  /*34870*/  IMAD.X R28, R28, 0x1, R2, P5 ;  /* 0x000000011c1c7824 */ /* 0x000fc400028e0602 */
[----:B--2---:R-:W-:Y:S01]  /*34880*/  IMAD.X R0, R0, 0x1, R2, P4 ;  /* 0x0000000100007824 */ /* 0x004fe200020e0602 */
[----:B---3--:R-:W-:-:S04]  /*34890*/  IADD3 R11, P4, PT, R11, R25, RZ ;  /* 0x000000190b0b7210 */ /* 0x008fc80007f9e0ff */
        /* <DEDUP_REMOVED lines=8> */
[----:B------:R-:W-:-:S03]  /*34920*/  IMAD.X R5, R5, 0x1, R2, P4 ;  /* 0x0000000105057824 */ /* 0x000fc600020e0602 */
[----:B------:R-:W-:Y:S01]  /*34930*/  STL [R1+0x850], R21 ;  /* 0x0008501501007387 */ /* 0x000fe20000100800 */
[----:B------:R-:W-:-:S03]  /*34940*/  IADD3 R4, P4, PT, R4, R25, RZ ;  /* 0x0000001904047210 */ /* 0x000fc60007f9e0ff */
        /* <DEDUP_REMOVED lines=17> */
[----:B------:R0:W-:Y:S04]  /*34a60*/  STL [R1+0x12ac], R2 ;  /* 0x0012ac0201007387 */ /* 0x0001e80000100800 */
[----:B------:R-:W-:Y:S04]  /*34a70*/  STL [R1+0x810], R17 ;  /* 0x0008101101007387 */ /* 0x000fe80000100800 */
        /* <DEDUP_REMOVED lines=8> */
[----:B--2---:R-:W-:-:S03]  /*34b00*/  IADD3 R2, P5, PT, R2, R25, RZ ;  /* 0x0000001902027210 */ /* 0x004fc60007fbe0ff */
        /* <DEDUP_REMOVED lines=30> */
[----:B--2---:R-:W-:-:S05]  /*34cf0*/  IMAD.X R0, R0, 0x1, R2, P6 ;  /* 0x0000000100007824 */ /* 0x004fca00030e0602 */
[----:B------:R0:W-:Y:S04]  /*34d00*/  STL [R1+0x800], R0 ;  /* 0x0008000001007387 */ /* 0x0001e80000100800 */
[----:B0-----:R-:W2:Y:S02]  /*34d10*/  LDL.LU R0, [R1+0x12a8] ;  /* 0x0012a80001007983 */ /* 0x001ea40000300800 */
[----:B--2---:R-:W-:-:S05]  /*34d20*/  IADD3 R0, P6, PT, R0, R25, RZ ;  /* 0x0000001900007210 */ /* 0x004fca0007fde0ff */
[----:B------:R0:W-:Y:S04]  /*34d30*/  STL [R1+0x7d4], R0 ;  /* 0x0007d40001007387 */ /* 0x0001e80000100800 */
[----:B0-----:R-:W2:Y:S02]  /*34d40*/  LDL.LU R0, [R1+0x12a4] ;  /* 0x0012a40001007983 */ /* 0x001ea40000300800 */
[----:B--2---:R-:W-:-:S05]  /*34d50*/  IMAD.X R0, R0, 0x1, R2, P1 ;  /* 0x0000000100007824 */ /* 0x004fca00008e0602 */
[----:B------:R0:W-:Y:S04]  /*34d60*/  STL [R1+0x7f8], R0 ;  /* 0x0007f80001007387 */ /* 0x0001e80000100800 */
[----:B0-----:R-:W2:Y:S01]  /*34d70*/  LDL.LU R0, [R1+0x12a0] ;  /* 0x0012a00001007983 */ /* 0x001ea20000300800 */
[--C-:B---3--:R-:W-:Y:S01]  /*34d80*/  IMAD.X R11, R11, 0x1, R2.reuse, P2 ;  /* 0x000000010b0b7824 */ /* 0x108fe200010e0602 */
[-C--:B----4-:R-:W-:Y:S01]  /*34d90*/  IADD3 R10, P2, PT, R10, R25.reuse, RZ ;  /* 0x000000190a0a7210 */ /* 0x090fe20007f5e0ff */
        /* <DEDUP_REMOVED lines=18> */
[----:B------:R-:W-:Y:S01]  /*34ec0*/  IMAD.X R16, R16, 0x1, R2, P2 ;  /* 0x0000000110107824 */ /* 0x000fe200010e0602 */
[----:B------:R-:W-:-:S02]  /*34ed0*/  IADD3 R28, P2, PT, R28, R25, RZ ;  /* 0x000000191c1c7210 */ /* 0x000fc40007f5e0ff */
[----:B--2---:R-:W-:-:S05]  /*34ee0*/  IADD3 R0, P1, PT, R0, R25, RZ ;  /* 0x0000001900007210 */ /* 0x004fca0007f3e0ff */
        /* <DEDUP_REMOVED lines=94> */
[----:B------:R-:W-:Y:S02]  /*354d0*/  IADD3.X R13, PT, PT, R13, R2, RZ, P3, !PT ;  /* 0x000000020d0d7210 */ /* 0x000fe40001ffe4ff */
[-C--:B------:R-:W-:Y:S01]  /*354e0*/  IADD3 R12, P3, PT, R12, R25.reuse, RZ ;  /* 0x000000190c0c7210 */ /* 0x080fe20007f7e0ff */
[--C-:B------:R-:W-:Y:S01]  /*354f0*/  IMAD.X R29, R29, 0x1, R2.reuse, P4 ;  /* 0x000000011d1d7824 */ /* 0x100fe200020e0602 */
[-C--:B------:R-:W-:Y:S01]  /*35500*/  IADD3 R24, P4, PT, R24, R25.reuse, RZ ;  /* 0x0000001918187210 */ /* 0x080fe20007f9e0ff */
[--C-:B------:R-:W-:Y:S02]  /*35510*/  IMAD.X R28, R28, 0x1, R2.reuse, P6 ;  /* 0x000000011c1c7824 */ /* 0x100fe400030e0602 */
        /* <DEDUP_REMOVED lines=284> */
[----:B------:R-:W-:Y:S01]  /*366e0*/  IMAD.X R9, R9, 0x1, R2, P5 ;  /* 0x0000000109097824 */ /* 0x000fe200028e0602 */
[----:B------:R-:W-:Y:S02]  /*366f0*/  IADD3 R8, P5, PT, R8, R25, RZ ;  /* 0x0000001908087210 */ /* 0x000fe40007fbe0ff */
[----:B------:R-:W-:-:S02]  /*36700*/  IADD3.X R26, PT, PT, R26, R2, RZ, P6, !PT ;  /* 0x000000021a1a7210 */ /* 0x000fc400037fe4ff */
        /* <DEDUP_REMOVED lines=208> */
[----:B------:R0:W-:Y:S04]  /*37410*/  STL [R1+0x1174], R0 ;  /* 0x0011740001007387 */ /* 0x0001e80000100800 */
[----:B0-----:R0:W5:Y:S04]  /*37420*/  LDL.LU R0, [R1+0x123c] ;  /* 0x00123c0001007983 */ /* 0x0011680000300800 */
[----:B------:R1:W-:Y:S04]  /*37430*/  STL [R1+0x1140], R8 ;  /* 0x0011400801007387 */ /* 0x0003e80000100800 */
[----:B-1----:R0:W5:Y:S04]  /*37440*/  LDL.LU R8, [R1+0x1238] ;  /* 0x0012380001087983 */ /* 0x0021680000300800 */
[----:B------:R1:W-:Y:S04]  /*37450*/  STL [R1+0x117c], R9 ;  /* 0x00117c0901007387 */ /* 0x0003e80000100800 */
[----:B-1----:R0:W5:Y:S04]  /*37460*/  LDL.LU R9, [R1+0x1234] ;  /* 0x0012340001097983 */ /* 0x0021680000300800 */
[----:B------:R1:W-:Y:S04]  /*37470*/  STL [R1+0x1148], R10 ;  /* 0x0011480a01007387 */ /* 0x0003e80000100800 */
[----:B-1----:R0:W5:Y:S04]  /*37480*/  LDL.LU R10, [R1+0x1230] ;  /* 0x00123000010a7983 */ /* 0x0021680000300800 */
[----:B------:R1:W-:Y:S04]  /*37490*/  STL [R1+0x1184], R11 ;  /* 0x0011840b01007387 */ /* 0x0003e80000100800 */
[----:B-1----:R0:W5:Y:S04]  /*374a0*/  LDL.LU R11, [R1+0x122c] ;  /* 0x00122c00010b7983 */ /* 0x0021680000300800 */
[----:B------:R1:W-:Y:S04]  /*374b0*/  STL [R1+0x1150], R6 ;  /* 0x0011500601007387 */ /* 0x0003e80000100800 */
[----:B-1----:R-:W2:Y:S04]  /*374c0*/  LDL.LU R6, [R1+0x1228] ;  /* 0x0012280001067983 */ /* 0x002ea80000300800 */
[----:B------:R1:W-:Y:S04]  /*374d0*/  STL [R1+0x118c], R5 ;  /* 0x00118c0501007387 */ /* 0x0003e80000100800 */
[----:B-1----:R-:W3:Y:S04]  /*374e0*/  LDL.LU R5, [R1+0x1224] ;  /* 0x0012240001057983 */ /* 0x002ee80000300800 */
[----:B------:R1:W-:Y:S04]  /*374f0*/  STL [R1+0x1158], R4 ;  /* 0x0011580401007387 */ /* 0x0003e80000100800 */
[----:B-1----:R-:W4:Y:S04]  /*37500*/  LDL.LU R4, [R1+0x1220] ;  /* 0x0012200001047983 */ /* 0x002f280000300800 */
[----:B------:R1:W-:Y:S04]  /*37510*/  STL [R1+0x1194], R3 ;  /* 0x0011940301007387 */ /* 0x0003e80000100800 */
[----:B-1----:R-:W4:Y:S01]  /*37520*/  LDL.LU R3, [R1+0x121c] ;  /* 0x00121c0001037983 */ /* 0x002f220000300800 */
[----:B------:R-:W-:-:S03]  /*37530*/  IMAD.X R15, R15, 0x1, R2, P4 ;  /* 0x000000010f0f7824 */ /* 0x000fc600020e0602 */
[----:B------:R1:W-:Y:S01]  /*37540*/  STL [R1+0x1160], R7 ;  /* 0x0011600701007387 */ /* 0x0003e20000100800 */
[-C--:B------:R-:W-:Y:S01]  /*37550*/  IADD3 R18, P4, PT, R18, R25.reuse, RZ ;  /* 0x0000001912127210 */ /* 0x080fe20007f9e0ff */
[--C-:B------:R-:W-:Y:S01]  /*37560*/  IMAD.X R19, R19, 0x1, R2.reuse, P5 ;  /* 0x0000000113137824 */ /* 0x100fe200028e0602 */
[-C--:B------:R-:W-:Y:S01]  /*37570*/  IADD3 R12, P5, PT, R12, R25.reuse, RZ ;  /* 0x000000190c0c7210 */ /* 0x080fe20007fbe0ff */
[--C-:B------:R-:W-:Y:S01]  /*37580*/  IMAD.X R13, R13, 0x1, R2.reuse, P6 ;  /* 0x000000010d0d7824 */ /* 0x100fe200030e0602 */
[----:B-1----:R0:W5:Y:S04]  /*37590*/  LDL.LU R7, [R1+0x1218] ;  /* 0x0012180001077983 */ /* 0x0021680000300800 */
[----:B------:R1:W-:Y:S01]  /*375a0*/  STL [R1+0x119c], R14 ;  /* 0x00119c0e01007387 */ /* 0x0003e20000100800 */
[----:B------:R-:W-:Y:S01]  /*375b0*/  IADD3 R29, P6, PT, R29, R25, RZ ;  /* 0x000000191d1d7210 */ /* 0x000fe20007fde0ff */
[----:B------:R-:W-:-:S02]  /*375c0*/  IMAD.X R16, R16, 0x1, R2, P1 ;  /* 0x0000000110107824 */ /* 0x000fc400008e0602 */
[----:B-1----:R0:W5:Y:S04]  /*375d0*/  LDL.LU R14, [R1+0x1214] ;  /* 0x00121400010e7983 */ /* 0x0021680000300800 */
[----:B------:R1:W-:Y:S01]  /*375e0*/  STL [R1+0x1168], R15 ;  /* 0x0011680f01007387 */ /* 0x0003e20000100800 */
[----:B------:R-:W-:-:S03]  /*375f0*/  IADD3 R17, P1, PT, R17, R25, RZ ;  /* 0x0000001911117210 */ /* 0x000fc60007f3e0ff */
[----:B-1----:R0:W5:Y:S04]  /*37600*/  LDL.LU R15, [R1+0x1210] ;  /* 0x00121000010f7983 */ /* 0x0021680000300800 */
[----:B------:R1:W-:Y:S01]  /*37610*/  STL [R1+0x11a4], R18 ;  /* 0x0011a41201007387 */ /* 0x0003e20000100800 */
[----:B------:R-:W-:-:S03]  /*37620*/  IMAD.X R24, R24, 0x1, R2, P2 ;  /* 0x0000000118187824 */ /* 0x000fc600010e0602 */
[----:B-1----:R0:W5:Y:S04]  /*37630*/  LDL.LU R18, [R1+0x120c] ;  /* 0x00120c0001127983 */ /* 0x0021680000300800 */
[----:B------:R1:W-:Y:S01]  /*37640*/  STL [R1+0x1170], R19 ;  /* 0x0011701301007387 */ /* 0x0003e20000100800 */
[----:B------:R-:W-:-:S03]  /*37650*/  IADD3 R28, P2, PT, R28, R25, RZ ;  /* 0x000000191c1c7210 */ /* 0x000fc60007f5e0ff */
[----:B-1----:R0:W5:Y:S04]  /*37660*/  LDL.LU R19, [R1+0x1208] ;  /* 0x0012080001137983 */ /* 0x0021680000300800 */
[----:B------:R1:W-:Y:S01]  /*37670*/  STL [R1+0x11ac], R12 ;  /* 0x0011ac0c01007387 */ /* 0x0003e20000100800 */
[----:B------:R-:W-:-:S03]  /*37680*/  IADD3.X R26, PT, PT, R26, R2, RZ, P3, !PT ;  /* 0x000000021a1a7210 */ /* 0x000fc60001ffe4ff */
[----:B-1----:R0:W5:Y:S04]  /*37690*/  LDL.LU R12, [R1+0x1204] ;  /* 0x00120400010c7983 */ /* 0x0021680000300800 */
[----:B------:R1:W-:Y:S01]  /*376a0*/  STL [R1+0x1178], R13 ;  /* 0x0011780d01007387 */ /* 0x0003e20000100800 */
[----:B------:R-:W-:-:S03]  /*376b0*/  IMAD.X R27, R27, 0x1, R2, P4 ;  /* 0x000000011b1b7824 */ /* 0x000fc600020e0602 */
[----:B-1----:R0:W5:Y:S04]  /*376c0*/  LDL.LU R13, [R1+0x1200] ;  /* 0x00120000010d7983 */ /* 0x0021680000300800 */
[----:B------:R1:W-:Y:S01]  /*376d0*/  STL [R1+0x11b4], R29 ;  /* 0x0011b41d01007387 */ /* 0x0003e20000100800 */
[--C-:B------:R-:W-:Y:S02]  /*376e0*/  IMAD.X R20, R20, 0x1, R2.reuse, P5 ;  /* 0x0000000114147824 */ /* 0x100fe400028e0602 */
[--C-:B------:R-:W-:Y:S01]  /*376f0*/  IMAD.X R21, R21, 0x1, R2.reuse, P6 ;  /* 0x0000000115157824 */ /* 0x100fe200030e0602 */
[----:B-1----:R0:W5:Y:S04]  /*37700*/  LDL.LU R29, [R1+0x11fc] ;  /* 0x0011fc00011d7983 */ /* 0x0021680000300800 */
[----:B------:R1:W-:Y:S04]  /*37710*/  STL [R1+0x1180], R16 ;  /* 0x0011801001007387 */ /* 0x0003e80000100800 */
[----:B-1----:R0:W5:Y:S04]  /*37720*/  LDL.LU R16, [R1+0x11f8] ;  /* 0x0011f80001107983 */ /* 0x0021680000300800 */
[----:B------:R1:W-:Y:S04]  /*37730*/  STL [R1+0x11bc], R17 ;  /* 0x0011bc1101007387 */ /* 0x0003e80000100800 */
[----:B-1----:R0:W5:Y:S04]  /*37740*/  LDL.LU R17, [R1+0x11f4] ;  /* 0x0011f40001117983 */ /* 0x0021680000300800 */
[----:B------:R1:W-:Y:S01]  /*37750*/  STL [R1+0x1188], R24 ;  /* 0x0011881801007387 */ /* 0x0003e20000100800 */
[----:B------:R-:W-:-:S03]  /*37760*/  IMAD.X R22, R22, 0x1, R2, P1 ;  /* 0x0000000116167824 */ /* 0x000fc600008e0602 */
[----:B-1----:R0:W5:Y:S04]  /*37770*/  LDL.LU R24, [R1+0x11f0] ;  /* 0x0011f00001187983 */ /* 0x0021680000300800 */
[----:B------:R0:W5:Y:S04]  /*37780*/  LDL.LU R25, [R1+0x11ec] ;  /* 0x0011ec0001197983 */ /* 0x0001680000300800 */
[----:B------:R1:W-:Y:S01]  /*37790*/  STL [R1+0x11c0], R28 ;  /* 0x0011c01c01007387 */ /* 0x0003e20000100800 */
[----:B------:R-:W-:-:S03]  /*377a0*/  IMAD.X R23, R23, 0x1, R2, P2 ;  /* 0x0000000117177824 */ /* 0x000fc600010e0602 */
[----:B-1----:R0:W5:Y:S04]  /*377b0*/  LDL.LU R28, [R1+0x11e8] ;  /* 0x0011e800011c7983 */ /* 0x0021680000300800 */
[----:B------:R-:W-:Y:S04]  /*377c0*/  STL [R1+0x1190], R26 ;  /* 0x0011901a01007387 */ /* 0x000fe80000100800 */
[----:B------:R-:W-:Y:S04]  /*377d0*/  STL [R1+0x1198], R27 ;  /* 0x0011981b01007387 */ /* 0x000fe80000100800 */
[----:B------:R-:W-:Y:S04]  /*377e0*/  STL [R1+0x11a0], R20 ;  /* 0x0011a01401007387 */ /* 0x000fe80000100800 */
[----:B------:R3:W-:Y:S04]  /*377f0*/  STL [R1+0x11a8], R21 ;  /* 0x0011a81501007387 */ /* 0x0007e80000100800 */
[----:B------:R0:W-:Y:S01]  /*37800*/  STL [R1+0x11b0], R22 ;  /* 0x0011b01601007387 */ /* 0x0001e20000100800 */
[----:B---3--:R-:W-:-:S02]  /*37810*/  IMAD.MOV.U32 R21, RZ, RZ, R5 ;  /* 0x000000ffff157224 */ /* 0x008fc400078e0005 */
[----:B--2---:R-:W-:-:S05]  /*37820*/  IMAD.MOV.U32 R5, RZ, RZ, R6 ;  /* 0x000000ffff057224 */ /* 0x004fca00078e0006 */
[----:B----4-:R0:W-:Y:S04]  /*37830*/  STL.64 [R1+0x3d0], R4 ;  /* 0x0003d00401007387 */ /* 0x0101e80000100a00 */
[----:B------:R0:W-:Y:S01]  /*37840*/  STL [R1+0x11b8], R23 ;  /* 0x0011b81701007387 */ /* 0x0001e20000100800 */
[----:B------:R-:W-:-:S05]  /*37850*/  IMAD.MOV.U32 R20, RZ, RZ, R3 ;  /* 0x000000ffff147224 */ /* 0x000fca00078e0003 */
[----:B------:R0:W-:Y:S01]  /*37860*/  STL.64 [R1+0x3d8], R20 ;  /* 0x0003d81401007387 */ /* 0x0001e20000100a00 */
[----:B------:R-:W-:Y:S05]  /*37870*/  @P0 BRA `(.L_x_1) ;  /* 0xfffffd6000d00947 */ /* 0x000fea000383ffff */
[----:B------:R-:W2:Y:S04]  /*37880*/  LDL.LU R27, [R1+0x13c] ;  /* 0x00013c00011b7983 */ /* 0x000ea80000300800 */
[----:B------:R-:W3:Y:S04]  /*37890*/  LDL.LU R26, [R1+0x134] ;  /* 0x00013400011a7983 */ /* 0x000ee80000300800 */
[----:B0-----:R-:W4:Y:S04]  /*378a0*/  LDL.LU R20, [R1+0x2fc] ;  /* 0x0002fc0001147983 */ /* 0x001f280000300800 */
[----:B------:R-:W4:Y:S04]  /*378b0*/  LDL.LU R21, [R1+0x2f4] ;  /* 0x0002f40001157983 */ /* 0x000f280000300800 */
[----:B------:R-:W4:Y:S04]  /*378c0*/  LDL.LU R23, [R1+0x138] ;  /* 0x0001380001177983 */ /* 0x000f280000300800 */
[----:B------:R-:W4:Y:S04]  /*378d0*/  LDL.LU R22, [R1+0x130] ;  /* 0x0001300001167983 */ /* 0x000f280000300800 */
[----:B-----5:R0:W-:Y:S04]  /*378e0*/  STL [R1+0x12e8], R18 ;  /* 0x0012e81201007387 */ /* 0x0201e80000100800 */
[----:B------:R-:W-:Y:S04]  /*378f0*/  STL [R1+0x12dc], R15 ;  /* 0x0012dc0f01007387 */ /* 0x000fe80000100800 */
[----:B------:R-:W-:Y:S01]  /*37900*/  STL [R1+0x12d8], R14 ;  /* 0x0012d80e01007387 */ /* 0x000fe20000100800 */
[----:B0-----:R-:W-:-:S03]  /*37910*/  IMAD.MOV.U32 R18, RZ, RZ, R7 ;  /* 0x000000ffff127224 */ /* 0x001fc600078e0007 */
[----:B------:R-:W-:Y:S04]  /*37920*/  STL [R1+0x11ec], R28 ;  /* 0x0011ec1c01007387 */ /* 0x000fe80000100800 */
[----:B------:R-:W-:Y:S01]  /*37930*/  STL [R1+0x11e8], R29 ;  /* 0x0011e81d01007387 */ /* 0x000fe20000100800 */
[----:B--2---:R-:W-:Y:S02]  /*37940*/  F2FP.BF16.F32.PACK_AB R27, R11, R27 ;  /* 0x0000001b0b1b723e */ /* 0x004fe400000010ff */
[----:B---3--:R-:W-:-:S03]  /*37950*/  F2FP.BF16.F32.PACK_AB R26, R10, R26 ;  /* 0x0000001a0a1a723e */ /* 0x008fc600000010ff */
[----:B------:R-:W-:Y:S01]  /*37960*/  STL [R1+0x11f0], R27 ;  /* 0x0011f01b01007387 */ /* 0x000fe20000100800 */
[----:B----4-:R-:W-:-:S03]  /*37970*/  F2FP.BF16.F32.PACK_AB R25, R20, R25 ;  /* 0x000000191419723e */ /* 0x010fc600000010ff */
[----:B------:R-:W-:Y:S01]  /*37980*/  STL [R1+0x11f4], R26 ;  /* 0x0011f41a01007387 */ /* 0x000fe20000100800 */
[----:B------:R-:W-:Y:S02]  /*37990*/  F2FP.BF16.F32.PACK_AB R20, R12, R16 ;  /* 0x000000100c14723e */ /* 0x000fe400000010ff */
[----:B------:R-:W-:Y:S01]  /*379a0*/  F2FP.BF16.F32.PACK_AB R24, R21, R24 ;  /* 0x000000181518723e */ /* 0x000fe200000010ff */
[----:B------:R-:W-:Y:S01]  /*379b0*/  STL [R1+0x11f8], R25 ;  /* 0x0011f81901007387 */ /* 0x000fe20000100800 */
[----:B------:R-:W-:Y:S02]  /*379c0*/  F2FP.BF16.F32.PACK_AB R21, R13, R17 ;  /* 0x000000110d15723e */ /* 0x000fe400000010ff */
[----:B------:R-:W-:Y:S01]  /*379d0*/  F2FP.BF16.F32.PACK_AB R23, R9, R23 ;  /* 0x000000170917723e */ /* 0x000fe200000010ff */
[----:B------:R-:W-:Y:S01]  /*379e0*/  STL [R1+0x11fc], R24 ;  /* 0x0011fc1801007387 */ /* 0x000fe20000100800 */
[----:B------:R-:W-:-:S03]  /*379f0*/  F2FP.BF16.F32.PACK_AB R22, R8, R22 ;  /* 0x000000160816723e */ /* 0x000fc600000010ff */
[----:B------:R-:W-:Y:S04]  /*37a00*/  STL [R1+0x1200], R23 ;  /* 0x0012001701007387 */ /* 0x000fe80000100800 */
[----:B------:R-:W-:Y:S04]  /*37a10*/  STL [R1+0x1204], R22 ;  /* 0x0012041601007387 */ /* 0x000fe80000100800 */
[----:B------:R-:W-:Y:S04]  /*37a20*/  STL [R1+0x1208], R21 ;  /* 0x0012081501007387 */ /* 0x000fe80000100800 */
[----:B------:R-:W2:Y:S04]  /*37a30*/  LDL.LU R17, [R1+0x21c] ;  /* 0x00021c0001117983 */ /* 0x000ea80000300800 */
[----:B--2---:R0:W-:Y:S04]  /*37a40*/  STL [R1+0x12e4], R17 ;  /* 0x0012e41101007387 */ /* 0x0041e80000100800 */
[----:B0-----:R-:W2:Y:S04]  /*37a50*/  LDL.LU R17, [R1+0x254] ;  /* 0x0002540001117983 */ /* 0x001ea80000300800 */
[----:B------:R-:W3:Y:S04]  /*37a60*/  LDL.LU R15, [R1+0x334] ;  /* 0x00033400010f7983 */ /* 0x000ee80000300800 */
[----:B---3--:R0:W-:Y:S04]  /*37a70*/  STL [R1+0x12e0], R15 ;  /* 0x0012e00f01007387 */ /* 0x0081e80000100800 */
[----:B0-----:R-:W3:Y:S04]  /*37a80*/  LDL.LU R15, [R1+0x33c] ;  /* 0x00033c00010f7983 */ /* 0x001ee80000300800 */
[----:B------:R-:W4:Y:S04]  /*37a90*/  LDL.LU R16, [R1+0x214] ;  /* 0x0002140001107983 */ /* 0x000f280000300800 */
[----:B------:R-:W2:Y:S04]  /*37aa0*/  LDL.LU R14, [R1+0x258] ;  /* 0x00025800010e7983 */ /* 0x000ea80000300800 */
[----:B------:R-:W2:Y:S04]  /*37ab0*/  LDL.LU R13, [R1+0x218] ;  /* 0x00021800010d7983 */ /* 0x000ea80000300800 */
[----:B--2---:R0:W-:Y:S04]  /*37ac0*/  STL [R1+0x12d4], R13 ;  /* 0x0012d40d01007387 */ /* 0x0041e80000100800 */
[----:B0-----:R-:W2:Y:S04]  /*37ad0*/  LDL.LU R13, [R1+0x250] ;  /* 0x00025000010d7983 */ /* 0x001ea80000300800 */
        /* <DEDUP_REMOVED lines=9> */
[----:B------:R-:W2:Y:S01]  /*37b70*/  LDL.LU R9, [R1+0x28c] ;  /* 0x00028c0001097983 */ /* 0x000ea20000300800 */
[----:B------:R-:W-:-:S03]  /*37b80*/  F2FP.BF16.F32.PACK_AB R19, R18, R19 ;  /* 0x000000131213723e */ /* 0x000fc600000010ff */
        /* <DEDUP_REMOVED lines=20> */
[----:B0-----:R-:W2:Y:S04]  /*37cd0*/  LDL.LU R20, [R1+0x280] ;  /* 0x0002800001147983 */ /* 0x001ea80000300800 */
[----:B------:R-:W2:Y:S04]  /*37ce0*/  LDL.LU R18, [R1+0x12e8] ;  /* 0x0012e80001127983 */ /* 0x000ea80000300800 */
[----:B------:R0:W-:Y:S04]  /*37cf0*/  STL [R1+0x1210], R19 ;  /* 0x0012101301007387 */ /* 0x0001e80000100800 */
[----:B0-----:R-:W3:Y:S01]  /*37d00*/  LDL.LU R19, [R1+0x340] ;  /* 0x0003400001137983 */ /* 0x001ee20000300800 */
[----:B--2---:R-:W-:-:S03]  /*37d10*/  F2FP.BF16.F32.PACK_AB R18, R17, R18 ;  /* 0x000000121112723e */ /* 0x004fc600000010ff */
[----:B------:R-:W3:Y:S04]  /*37d20*/  LDL.LU R17, [R1+0x12e4] ;  /* 0x0012e40001117983 */ /* 0x000ee80000300800 */
[----:B------:R0:W-:Y:S04]  /*37d30*/  STL [R1+0x1214], R18 ;  /* 0x0012141201007387 */ /* 0x0001e80000100800 */
[----:B0-----:R-:W2:Y:S01]  /*37d40*/  LDL.LU R18, [R1+0x288] ;  /* 0x0002880001127983 */ /* 0x001ea20000300800 */
[----:B---3--:R-:W-:-:S03]  /*37d50*/  F2FP.BF16.F32.PACK_AB R17, R15, R17 ;  /* 0x000000110f11723e */ /* 0x008fc600000010ff */
[----:B------:R-:W4:Y:S04]  /*37d60*/  LDL.LU R15, [R1+0x12e0] ;  /* 0x0012e000010f7983 */ /* 0x000f280000300800 */
[----:B------:R0:W-:Y:S04]  /*37d70*/  STL [R1+0x1218], R17 ;  /* 0x0012181101007387 */ /* 0x0001e80000100800 */
[----:B0-----:R-:W2:Y:S01]  /*37d80*/  LDL.LU R17, [R1+0x348] ;  /* 0x0003480001117983 */ /* 0x001ea20000300800 */
[----:B----4-:R-:W-:-:S03]  /*37d90*/  F2FP.BF16.F32.PACK_AB R16, R15, R16 ;  /* 0x000000100f10723e */ /* 0x010fc600000010ff */
[----:B------:R-:W3:Y:S04]  /*37da0*/  LDL.LU R15, [R1+0x12dc] ;  /* 0x0012dc00010f7983 */ /* 0x000ee80000300800 */
[----:B------:R0:W-:Y:S04]  /*37db0*/  STL [R1+0x121c], R16 ;  /* 0x00121c1001007387 */ /* 0x0001e80000100800 */
[----:B0-----:R-:W4:Y:S01]  /*37dc0*/  LDL.LU R16, [R1+0x1b0] ;  /* 0x0001b00001107983 */ /* 0x001f220000300800 */
[----:B---3--:R-:W-:-:S03]  /*37dd0*/  F2FP.BF16.F32.PACK_AB R15, R14, R15 ;  /* 0x0000000f0e0f723e */ /* 0x008fc600000010ff */
[----:B------:R-:W3:Y:S04]  /*37de0*/  LDL.LU R14, [R1+0x12d8] ;  /* 0x0012d800010e7983 */ /* 0x000ee80000300800 */
[----:B------:R0:W-:Y:S04]  /*37df0*/  STL [R1+0x1220], R15 ;  /* 0x0012200f01007387 */ /* 0x0001e80000100800 */
[----:B0-----:R-:W4:Y:S01]  /*37e00*/  LDL.LU R15, [R1+0x230] ;  /* 0x00023000010f7983 */ /* 0x001f220000300800 */
[----:B---3--:R-:W-:-:S03]  /*37e10*/  F2FP.BF16.F32.PACK_AB R14, R13, R14 ;  /* 0x0000000e0d0e723e */ /* 0x008fc600000010ff */
[----:B------:R-:W3:Y:S04]  /*37e20*/  LDL.LU R13, [R1+0x12d4] ;  /* 0x0012d400010d7983 */ /* 0x000ee80000300800 */
[----:B------:R0:W-:Y:S04]  /*37e30*/  STL [R1+0x1224], R14 ;  /* 0x0012240e01007387 */ /* 0x0001e80000100800 */
[----:B0-----:R-:W2:Y:S01]  /*37e40*/  LDL.LU R14, [R1+0x1b8] ;  /* 0x0001b800010e7983 */ /* 0x001ea20000300800 */
        /* <DEDUP_REMOVED lines=11> */
[----:B0-----:R-:W4:Y:S01]  /*37f00*/  LDL.LU R11, [R1+0x34c] ;  /* 0x00034c00010b7983 */ /* 0x001f220000300800 */
[----:B---3--:R-:W-:-:S03]  /*37f10*/  F2FP.BF16.F32.PACK_AB R10, R9, R10 ;  /* 0x0000000a090a723e */ /* 0x008fc600000010ff */
[----:B------:R-:W4:Y:S01]  /*37f20*/  LDL.LU R9, [R1+0x12c4] ;  /* 0x0012c40001097983 */ /* 0x000f220000300800 */
[----:B--2---:R-:W-:Y:S02]  /*37f30*/  F2FP.BF16.F32.PACK_AB R8, R12, R8 ;  /* 0x000000080c08723e */ /* 0x004fe400000010ff */
[----:B------:R-:W-:Y:S01]  /*37f40*/  F2FP.BF16.F32.PACK_AB R4, R0, R4 ;  /* 0x000000040004723e */ /* 0x000fe200000010ff */
[----:B------:R0:W-:Y:S01]  /*37f50*/  STL [R1+0x1234], R10 ;  /* 0x0012340a01007387 */ /* 0x0001e20000100800 */
[----:B------:R-:W-:Y:S02]  /*37f60*/  F2FP.BF16.F32.PACK_AB R0, R5, R7 ;  /* 0x000000070500723e */ /* 0x000fe400000010ff */
[----:B0-----:R-:W-:Y:S02]  /*37f70*/  F2FP.BF16.F32.PACK_AB R10, R13, R14 ;  /* 0x0000000e0d0a723e */ /* 0x001fe400000010ff */
[----:B----4-:R-:W-:-:S05]  /*37f80*/  F2FP.BF16.F32.PACK_AB R9, R11, R9 ;  /* 0x000000090b09723e */ /* 0x010fca00000010ff */
[----:B------:R0:W-:Y:S04]  /*37f90*/  STL [R1+0x1238], R9 ;  /* 0x0012380901007387 */ /* 0x0001e80000100800 */
[----:B------:R1:W-:Y:S04]  /*37fa0*/  STL [R1+0x123c], R8 ;  /* 0x00123c0801007387 */ /* 0x0003e80000100800 */
[----:B------:R2:W-:Y:S01]  /*37fb0*/  STL [R1+0x5c], R10 ;  /* 0x00005c0a01007387 */ /* 0x0005e20000100800 */
[----:B0-----:R-:W-:Y:S02]  /*37fc0*/  F2FP.BF16.F32.PACK_AB R9, R15, R16 ;  /* 0x000000100f09723e */ /* 0x001fe400000010ff */
[----:B-1----:R-:W-:-:S03]  /*37fd0*/  F2FP.BF16.F32.PACK_AB R8, R17, R18 ;  /* 0x000000121108723e */ /* 0x002fc600000010ff */
[----:B------:R0:W-:Y:S01]  /*37fe0*/  STL [R1+0x58], R9 ;  /* 0x0000580901007387 */ /* 0x0001e20000100800 */
[----:B--2---:R-:W-:-:S03]  /*37ff0*/  F2FP.BF16.F32.PACK_AB R10, R19, R20 ;  /* 0x00000014130a723e */ /* 0x004fc600000010ff */
[----:B------:R1:W-:Y:S04]  /*38000*/  STL [R1+0x54], R8 ;  /* 0x0000540801007387 */ /* 0x0003e80000100800 */
[----:B------:R2:W-:Y:S01]  /*38010*/  STL [R1+0x50], R10 ;  /* 0x0000500a01007387 */ /* 0x0005e20000100800 */
[----:B0-----:R-:W-:Y:S02]  /*38020*/  F2FP.BF16.F32.PACK_AB R9, R21, R22 ;  /* 0x000000161509723e */ /* 0x001fe400000010ff */
[----:B-1----:R-:W-:-:S03]  /*38030*/  F2FP.BF16.F32.PACK_AB R8, R23, R24 ;  /* 0x000000181708723e */ /* 0x002fc600000010ff */
[----:B------:R0:W-:Y:S01]  /*38040*/  STL [R1+0x6c], R9 ;  /* 0x00006c0901007387 */ /* 0x0001e20000100800 */
[----:B--2---:R-:W-:-:S03]  /*38050*/  F2FP.BF16.F32.PACK_AB R10, R25, R26 ;  /* 0x0000001a190a723e */ /* 0x004fc600000010ff */
[----:B------:R1:W-:Y:S04]  /*38060*/  STL [R1+0x68], R8 ;  /* 0x0000680801007387 */ /* 0x0003e80000100800 */
[----:B------:R-:W-:Y:S01]  /*38070*/  STL [R1+0x64], R10 ;  /* 0x0000640a01007387 */ /* 0x000fe20000100800 */
[----:B0-----:R-:W-:Y:S02]  /*38080*/  F2FP.BF16.F32.PACK_AB R9, R27, R29 ;  /* 0x0000001d1b09723e */ /* 0x001fe400000010ff */
[----:B-1----:R-:W-:-:S03]  /*38090*/  F2FP.BF16.F32.PACK_AB R8, R28, R2 ;  /* 0x000000021c08723e */ /* 0x002fc600000010ff */
[----:B------:R-:W-:Y:S01]  /*380a0*/  STL [R1+0x60], R9 ;  /* 0x0000600901007387 */ /* 0x000fe20000100800 */
[----:B------:R-:W-:-:S03]  /*380b0*/  F2FP.BF16.F32.PACK_AB R2, R6, R3 ;  /* 0x000000030602723e */ /* 0x000fc600000010ff */
[----:B------:R-:W-:Y:S04]  /*380c0*/  STL [R1+0x7c], R8 ;  /* 0x00007c0801007387 */ /* 0x000fe80000100800 */
[----:B------:R-:W-:Y:S04]  /*380d0*/  STL [R1+0x78], R4 ;  /* 0x0000780401007387 */ /* 0x000fe80000100800 */
[----:B------:R-:W2:Y:S04]  /*380e0*/  LDL.LU R7, [R1+0x20c] ;  /* 0x00020c0001077983 */ /* 0x000ea80000300800 */
[----:B------:R-:W-:Y:S04]  /*380f0*/  STL [R1+0x74], R2 ;  /* 0x0000740201007387 */ /* 0x000fe80000100800 */
[----:B--2---:R0:W-:Y:S04]  /*38100*/  STL [R1+0x1284], R7 ;  /* 0x0012840701007387 */ /* 0x0041e80000100800 */
[----:B------:R-:W-:Y:S04]  /*38110*/  STL [R1+0x70], R0 ;  /* 0x0000700001007387 */ /* 0x000fe80000100800 */
[----:B0-----:R-:W2:Y:S04]  /*38120*/  LDL.LU R7, [R1+0x2c0] ;  /* 0x0002c00001077983 */ /* 0x001ea80000300800 */
[----:B--2---:R0:W-:Y:S04]  /*38130*/  STL [R1+0x128c], R7 ;  /* 0x00128c0701007387 */ /* 0x0041e80000100800 */
        /* <DEDUP_REMOVED lines=13> */
[----:B------:R-:W3:Y:S04]  /*38210*/  LDL.LU R6, [R1+0x204] ;  /* 0x0002040001067983 */ /* 0x000ee80000300800 */
[----:B---3--:R0:W-:Y:S04]  /*38220*/  STL [R1+0x1280], R6 ;  /* 0x0012800601007387 */ /* 0x0081e80000100800 */
[----:B0-----:R-:W3:Y:S04]  /*38230*/  LDL.LU R6, [R1+0x2ac] ;  /* 0x0002ac0001067983 */ /* 0x001ee80000300800 */
        /* <DEDUP_REMOVED lines=15> */
[----:B0-----:R-:W2:Y:S04]  /*38330*/  LDL.LU R6, [R1+0x26c] ;  /* 0x00026c0001067983 */ /* 0x001ea80000300800 */
[----:B------:R-:W3:Y:S04]  /*38340*/  LDL.LU R5, [R1+0x2dc] ;  /* 0x0002dc0001057983 */ /* 0x000ee80000300800 */
[----:B---3--:R0:W-:Y:S04]  /*38350*/  STL [R1+0x127c], R5 ;  /* 0x00127c0501007387 */ /* 0x0081e80000100800 */
[----:B0-----:R-:W3:Y:S04]  /*38360*/  LDL.LU R5, [R1+0x2a4] ;  /* 0x0002a40001057983 */ /* 0x001ee80000300800 */
[----:B------:R-:W4:Y:S04]  /*38370*/  LDL.LU R4, [R1+0x2d4] ;  /* 0x0002d40001047983 */ /* 0x000f280000300800 */
[----:B----4-:R0:W-:Y:S04]  /*38380*/  STL [R1+0x1278], R4 ;  /* 0x0012780401007387 */ /* 0x0101e80000100800 */
[----:B0-----:R-:W4:Y:S04]  /*38390*/  LDL.LU R4, [R1+0x37c] ;  /* 0x00037c0001047983 */ /* 0x001f280000300800 */
[----:B------:R-:W2:Y:S04]  /*383a0*/  LDL.LU R8, [R1+0x30c] ;  /* 0x00030c0001087983 */ /* 0x000ea80000300800 */
        /* <DEDUP_REMOVED lines=26> */
[----:B0-----:R-:W2:Y:S01]  /*38550*/  LDL.LU R9, [R1+0x2a0] ;  /* 0x0002a00001097983 */ /* 0x001ea20000300800 */
        /* <DEDUP_REMOVED lines=29> */
[----:B--2---:R-:W-:-:S02]  /*38730*/  F2FP.BF16.F32.PACK_AB R7, R6, R7 ;  /* 0x000000070607723e */ /* 0x004fc400000010ff */
        /* <DEDUP_REMOVED lines=28> */
[----:B------:R-:W3:Y:S02]  /*38900*/  LDL.LU R6, [R1+0x1280] ;  /* 0x0012800001067983 */ /* 0x000ee40000300800 */
[----:B---3--:R-:W-:Y:S02]  /*38910*/  F2FP.BF16.F32.PACK_AB R6, R5, R6 ;  /* 0x000000060506723e */ /* 0x008fe400000010ff */
[----:B------:R-:W4:Y:S02]  /*38920*/  LDL.LU R5, [R1+0x127c] ;  /* 0x00127c0001057983 */ /* 0x000f240000300800 */
[----:B----4-:R-:W-:Y:S02]  /*38930*/  F2FP.BF16.F32.PACK_AB R5, R4, R5 ;  /* 0x000000050405723e */ /* 0x010fe400000010ff */
[----:B------:R-:W2:Y:S02]  /*38940*/  LDL.LU R4, [R1+0x1278] ;  /* 0x0012780001047983 */ /* 0x000ea40000300800 */
[----:B--2---:R-:W-:-:S02]  /*38950*/  F2FP.BF16.F32.PACK_AB R4, R8, R4 ;  /* 0x000000040804723e */ /* 0x004fc400000010ff */
[----:B------:R-:W2:Y:S02]  /*38960*/  LDL.LU R8, [R1+0x1274] ;  /* 0x0012740001087983 */ /* 0x000ea40000300800 */
[----:B--2---:R-:W-:Y:S02]  /*38970*/  F2FP.BF16.F32.PACK_AB R8, R9, R8 ;  /* 0x000000080908723e */ /* 0x004fe400000010ff */
        /* <DEDUP_REMOVED lines=13> */
[----:B------:R0:W-:Y:S04]  /*38a50*/  STL [R1], R8 ;  /* 0x0000000801007387 */ /* 0x0001e80000100800 */
        /* <DEDUP_REMOVED lines=10> */
[----:B------:R-:W2:Y:S01]  /*38b00*/  LDL.LU R9, [R1+0x1240] ;  /* 0x0012400001097983 */ /* 0x000ea20000300800 */
[----:B------:R-:W-:-:S03]  /*38b10*/  F2FP.BF16.F32.PACK_AB R12, R11, R12 ;  /* 0x0000000c0b0c723e */ /* 0x000fc600000010ff */
[----:B------:R0:W-:Y:S01]  /*38b20*/  STL [R1+0x14], R8 ;  /* 0x0000140801007387 */ /* 0x0001e20000100800 */
[----:B------:R-:W-:Y:S02]  /*38b30*/  F2FP.BF16.F32.PACK_AB R14, R13, R14 ;  /* 0x0000000e0d0e723e */ /* 0x000fe400000010ff */
[----:B------:R-:W-:Y:S01]  /*38b40*/  F2FP.BF16.F32.PACK_AB R16, R15, R16 ;  /* 0x000000100f10723e */ /* 0x000fe200000010ff */
[----:B0-----:R1:W5:Y:S01]  /*38b50*/  LDL.LU R8, [R1+0x123c] ;  /* 0x00123c0001087983 */ /* 0x0013620000300800 */
[----:B------:R-:W-:Y:S02]  /*38b60*/  F2FP.BF16.F32.PACK_AB R18, R17, R18 ;  /* 0x000000121112723e */ /* 0x000fe400000010ff */
[----:B------:R-:W-:Y:S02]  /*38b70*/  F2FP.BF16.F32.PACK_AB R20, R19, R20 ;  /* 0x000000141314723e */ /* 0x000fe400000010ff */
[----:B------:R-:W-:Y:S02]  /*38b80*/  F2FP.BF16.F32.PACK_AB R22, R21, R22 ;  /* 0x000000161516723e */ /* 0x000fe400000010ff */
[----:B------:R-:W-:-:S02]  /*38b90*/  F2FP.BF16.F32.PACK_AB R24, R23, R24 ;  /* 0x000000181718723e */ /* 0x000fc400000010ff */
[----:B------:R-:W-:Y:S02]  /*38ba0*/  F2FP.BF16.F32.PACK_AB R26, R25, R26 ;  /* 0x0000001a191a723e */ /* 0x000fe400000010ff */
[----:B------:R-:W-:Y:S02]  /*38bb0*/  F2FP.BF16.F32.PACK_AB R28, R27, R28 ;  /* 0x0000001c1b1c723e */ /* 0x000fe400000010ff */
[----:B------:R-:W-:Y:S02]  /*38bc0*/  F2FP.BF16.F32.PACK_AB R2, R29, R2 ;  /* 0x000000021d02723e */ /* 0x000fe400000010ff */
[----:B--2---:R-:W-:Y:S02]  /*38bd0*/  F2FP.BF16.F32.PACK_AB R10, R9, R10 ;  /* 0x0000000a090a723e */ /* 0x004fe400000010ff */
[----:B------:R1:W5:Y:S04]  /*38be0*/  LDL.LU R9, [R1+0x1238] ;  /* 0x0012380001097983 */ /* 0x0003680000300800 */
[----:B------:R0:W-:Y:S04]  /*38bf0*/  STL [R1+0x10], R10 ;  /* 0x0000100a01007387 */ /* 0x0001e80000100800 */
[----:B0-----:R1:W5:Y:S04]  /*38c00*/  LDL.LU R10, [R1+0x1234] ;  /* 0x00123400010a7983 */ /* 0x0013680000300800 */
        /* <DEDUP_REMOVED lines=26> */
[----:B0-----:R-:W2:Y:S04]  /*38db0*/  LDL.LU R28, [R1+0x11ec] ;  /* 0x0011ec00011c7983 */ /* 0x001ea80000300800 */
[----:B------:R-:W2:Y:S04]  /*38dc0*/  LDL.LU R29, [R1+0x11e8] ;  /* 0x0011e800011d7983 */ /* 0x000ea80000300800 */
[----:B------:R0:W-:Y:S02]  /*38dd0*/  STL [R1+0x48], R2 ;  /* 0x0000480201007387 */ /* 0x0001e40000100800 */
[----:B0-----:R-:W-:-:S02]  /*38de0*/  F2FP.BF16.F32.PACK_AB R2, R0, R3 ;  /* 0x000000030002723e */ /* 0x001fc400000010ff */
[----:B--2---:R-:W-:-:S05]  /*38df0*/  F2FP.BF16.F32.PACK_AB R0, R29, R28 ;  /* 0x0000001c1d00723e */ /* 0x004fca00000010ff */
[----:B------:R1:W-:Y:S04]  /*38e00*/  STL [R1+0x40], R0 ;  /* 0x0000400001007387 */ /* 0x0003e80000100800 */
[----:B------:R1:W-:Y:S02]  /*38e10*/  STL [R1+0x44], R2 ;  /* 0x0000440201007387 */ /* 0x0003e40000100800 */
.L_x_0:
[----:B------:R-:W2:Y:S01]  /*38e20*/  LDL.LU R29, [R1+0x2c] ;  /* 0x00002c00011d7983 */ /* 0x000ea20000300800 */
[----:B------:R-:W3:Y:S01]  /*38e30*/  S2UR UR5, SR_CgaCtaId ;  /* 0x00000000000579c3 */ /* 0x000ee20000008800 */
[----:B------:R-:W-:Y:S01]  /*38e40*/  UMOV UR4, 0x400 ;  /* 0x0000040000047882 */ /* 0x000fe20000000000 */
[----:B------:R-:W4:Y:S01]  /*38e50*/  LDCU.128 UR8, c[0x0][0x390] ;  /* 0x00007200ff0877ac */ /* 0x000f220008000c00 */
[----:B------:R-:W4:Y:S01]  /*38e60*/  LDL.LU R28, [R1+0x30] ;  /* 0x00003000011c7983 */ /* 0x000f220000300800 */
[----:B------:R-:W0:Y:S03]  /*38e70*/  LDCU UR6, c[0x0][0x398] ;  /* 0x00007300ff0677ac */ /* 0x000e260008000800 */
[----:B-----5:R-:W4:Y:S01]  /*38e80*/  LDL.LU R3, [R1+0x34] ;  /* 0x0000340001037983 */ /* 0x020f220000300800 */
[----:B------:R-:W1:Y:S03]  /*38e90*/  LDCU UR7, c[0x0][0x398] ;  /* 0x00007300ff0777ac */ /* 0x000e660008000800 */
[----:B-1----:R-:W4:Y:S01]  /*38ea0*/  LDL.LU R2, [R1+0x38] ;  /* 0x0000380001027983 */ /* 0x002f220000300800 */
[----:B------:R-:W1:Y:S03]  /*38eb0*/  LDCU UR14, c[0x0][0x398] ;  /* 0x00007300ff0e77ac */ /* 0x000e660008000800 */
[----:B0-----:R-:W4:Y:S01]  /*38ec0*/  LDL.LU R0, [R1+0x3c] ;  /* 0x00003c0001007983 */ /* 0x001f220000300800 */
[----:B------:R-:W0:Y:S03]  /*38ed0*/  LDCU UR15, c[0x0][0x398] ;  /* 0x00007300ff0f77ac */ /* 0x000e260008000800 */
[----:B------:R-:W-:Y:S01]  /*38ee0*/  STL.64 [R1+0x1280], R10 ;  /* 0x0012800a01007387 */ /* 0x000fe20000100a00 */
[----:B------:R-:W0:Y:S03]  /*38ef0*/  LDCU UR16, c[0x0][0x398] ;  /* 0x00007300ff1077ac */ /* 0x000e260008000800 */
[----:B------:R1:W-:Y:S01]  /*38f00*/  STL.64 [R1+0x1278], R8 ;  /* 0x0012780801007387 */ /* 0x0003e20000100a00 */
[----:B------:R-:W0:Y:S03]  /*38f10*/  LDCU UR17, c[0x0][0x398] ;  /* 0x00007300ff1177ac */ /* 0x000e260008000800 */
[----:B-1----:R-:W4:Y:S04]  /*38f20*/  LDL.LU R8, [R1] ;  /* 0x0000000001087983 */ /* 0x002f280000300800 */
[----:B------:R-:W4:Y:S04]  /*38f30*/  LDL.LU R9, [R1+0x4] ;  /* 0x0000040001097983 */ /* 0x000f280000300800 */
[----:B------:R-:W4:Y:S04]  /*38f40*/  LDL.LU R10, [R1+0x8] ;  /* 0x00000800010a7983 */ /* 0x000f280000300800 */
[----:B------:R-:W4:Y:S04]  /*38f50*/  LDL.LU R11, [R1+0xc] ;  /* 0x00000c00010b7983 */ /* 0x000f280000300800 */
[----:B------:R1:W-:Y:S04]  /*38f60*/  STL.64 [R1+0x1270], R14 ;  /* 0x0012700e01007387 */ /* 0x0003e80000100a00 */
[----:B-1----:R-:W4:Y:S04]  /*38f70*/  LDL.LU R14, [R1+0x48] ;  /* 0x00004800010e7983 */ /* 0x002f280000300800 */
[----:B------:R-:W4:Y:S04]  /*38f80*/  LDL.LU R15, [R1+0x54c] ;  /* 0x00054c00010f7983 */ /* 0x000f280000300800 */
[----:B------:R-:W-:Y:S04]  /*38f90*/  STL.64 [R1+0x1268], R12 ;  /* 0x0012680c01007387 */ /* 0x000fe80000100a00 */
[----:B------:R-:W-:Y:S04]  /*38fa0*/  STL.64 [R1+0x1260], R18 ;  /* 0x0012601201007387 */ /* 0x000fe80000100a00 */
[----:B------:R1:W-:Y:S04]  /*38fb0*/  STL.64 [R1+0x1258], R16 ;  /* 0x0012581001007387 */ /* 0x0003e80000100a00 */
[----:B-1----:R-:W4:Y:S04]  /*38fc0*/  LDL.LU R16, [R1+0x10] ;  /* 0x0000100001107983 */ /* 0x002f280000300800 */
[----:B------:R-:W4:Y:S04]  /*38fd0*/  LDL.LU R17, [R1+0x14] ;  /* 0x0000140001117983 */ /* 0x000f280000300800 */
[----:B------:R-:W4:Y:S04]  /*38fe0*/  LDL.LU R18, [R1+0x18] ;  /* 0x0000180001127983 */ /* 0x000f280000300800 */
[----:B------:R-:W4:Y:S04]  /*38ff0*/  LDL.LU R19, [R1+0x1c] ;  /* 0x00001c0001137983 */ /* 0x000f280000300800 */
[----:B------:R-:W4:Y:S04]  /*39000*/  LDL.LU R12, [R1+0x40] ;  /* 0x00004000010c7983 */ /* 0x000f280000300800 */
[----:B------:R-:W4:Y:S04]  /*39010*/  LDL.LU R13, [R1+0x44] ;  /* 0x00004400010d7983 */ /* 0x000f280000300800 */
[----:B------:R-:W-:Y:S04]  /*39020*/  STL.64 [R1+0x1250], R22 ;  /* 0x0012501601007387 */ /* 0x000fe80000100a00 */
[----:B------:R1:W-:Y:S04]  /*39030*/  STL.64 [R1+0x1248], R20 ;  /* 0x0012481401007387 */ /* 0x0003e80000100a00 */
[----:B-1----:R-:W4:Y:S04]  /*39040*/  LDL.LU R20, [R1+0x20] ;  /* 0x0000200001147983 */ /* 0x002f280000300800 */
[----:B------:R-:W4:Y:S04]  /*39050*/  LDL.LU R21, [R1+0x24] ;  /* 0x0000240001157983 */ /* 0x000f280000300800 */
[----:B------:R-:W4:Y:S01]  /*39060*/  LDL.LU R22, [R1+0x28] ;  /* 0x0000280001167983 */ /* 0x000f220000300800 */
[----:B---3--:R-:W-:Y:S01]  /*39070*/  ULEA UR4, UR5, UR4, 0x18 ;  /* 0x0000000405047291 */ /* 0x008fe2000f8ec0ff */
[----:B------:R-:W1:Y:S02]  /*39080*/  LDCU UR5, c[0x0][0x3b4] ;  /* 0x00007680ff0577ac */ /* 0x000e640008000800 */
[----:B------:R-:W-:Y:S04]  /*39090*/  STL.64 [R1+0x1240], R26 ;  /* 0x0012401a01007387 */ /* 0x000fe80000100a00 */
[----:B------:R4:W-:Y:S01]  /*390a0*/  STL.64 [R1+0x1238], R24 ;  /* 0x0012381801007387 */ /* 0x0009e20000100a00 */
[----:B--2---:R-:W-:-:S02]  /*390b0*/  IMAD.MOV.U32 R23, RZ, RZ, R29 ;  /* 0x000000ffff177224 */ /* 0x004fc400078e001d */
[----:B----4-:R-:W-:Y:S02]  /*390c0*/  IMAD.MOV.U32 R24, RZ, RZ, R28 ;  /* 0x000000ffff187224 */ /* 0x010fe400078e001c */
[----:B------:R-:W-:Y:S02]  /*390d0*/  IMAD.MOV.U32 R25, RZ, RZ, R3 ;  /* 0x000000ffff197224 */ /* 0x000fe400078e0003 */
[----:B------:R-:W-:Y:S02]  /*390e0*/  IMAD.MOV.U32 R26, RZ, RZ, R2 ;  /* 0x000000ffff1a7224 */ /* 0x000fe400078e0002 */
[----:B------:R-:W2:Y:S01]  /*390f0*/  S2R R2, SR_TID.X ;  /* 0x0000000000027919 */ /* 0x000ea20000002100 */
[----:B------:R-:W-:Y:S02]  /*39100*/  IMAD.MOV.U32 R27, RZ, RZ, R0 ;  /* 0x000000ffff1b7224 */ /* 0x000fe400078e0000 */
[C---:B--2---:R-:W-:Y:S02]  /*39110*/  IMAD.SHL.U32 R3, R2.reuse, 0x20, RZ ;  /* 0x0000002002037824 */ /* 0x044fe400078e00ff */
[----:B------:R-:W-:-:S02]  /*39120*/  IMAD.SHL.U32 R28, R2, 0x10, RZ ;  /* 0x00000010021c7824 */ /* 0x000fc400078e00ff */
[----:B------:R-:W-:Y:S01]  /*39130*/  IMAD.SHL.U32 R29, R2, 0x8, RZ ;  /* 0x00000008021d7824 */ /* 0x000fe200078e00ff */
[----:B------:R-:W-:Y:S02]  /*39140*/  LOP3.LUT R3, R3, 0x200, RZ, 0xc0, !PT ;  /* 0x0000020003037812 */ /* 0x000fe400078ec0ff */
[----:B------:R-:W-:-:S04]  /*39150*/  LOP3.LUT R28, R28, 0xf0, RZ, 0xc0, !PT ;  /* 0x000000f01c1c7812 */ /* 0x000fc800078ec0ff */
[----:B------:R-:W-:Y:S02]  /*39160*/  IADD3 R2, PT, PT, R3, UR4, R28 ;  /* 0x0000000403027c10 */ /* 0x000fe4000fffe01c */
[----:B------:R-:W2:Y:S01]  /*39170*/  LDL.LU R3, [R1+0x4c] ;  /* 0x00004c0001037983 */ /* 0x000ea20000300800 */
[C---:B------:R-:W-:Y:S01]  /*39180*/  VIADD R0, R15.reuse, 0x3f ;  /* 0x0000003f0f007836 */ /* 0x040fe20000000000 */
[----:B------:R-:W-:Y:S04]  /*39190*/  BAR.SYNC.DEFER_BLOCKING 0x0 ;  /* 0x0000000000007b1d */ /* 0x000fe80000010000 */
[----:B------:R-:W-:Y:S01]  /*391a0*/  ISETP.GE.AND P1, PT, R0, UR11, PT ;  /* 0x0000000b00007c0c */ /* 0x000fe2000bf26270 */
[----:B------:R-:W-:Y:S01]  /*391b0*/  VIADD R0, R15, 0x1 ;  /* 0x000000010f007836 */ /* 0x000fe20000000000 */
[----:B------:R-:W-:-:S04]  /*391c0*/  LOP3.LUT R29, R29, 0x100, RZ, 0xc0, !PT ;  /* 0x000001001d1d7812 */ /* 0x000fc800078ec0ff */
[----:B------:R-:W-:Y:S01]  /*391d0*/  ISETP.GE.AND P3, PT, R0, UR11, PT ;  /* 0x0000000b00007c0c */ /* 0x000fe2000bf66270 */
[C---:B------:R-:W-:Y:S01]  /*391e0*/  VIADD R28, R15.reuse, 0x2 ;  /* 0x000000020f1c7836 */ /* 0x040fe20000000000 */
[----:B------:R3:W-:Y:S04]  /*391f0*/  STL [R1+0x1288], R15 ;  /* 0x0012880f01007387 */ /* 0x0007e80000100800 */
[----:B------:R-:W-:Y:S01]  /*39200*/  ISETP.GE.AND P0, PT, R28, UR11, PT ;  /* 0x0000000b1c007c0c */ /* 0x000fe2000bf06270 */
[----:B--2---:R-:W-:Y:S02]  /*39210*/  IMAD.MOV.U32 R0, RZ, RZ, R3 ;  /* 0x000000ffff007224 */ /* 0x004fe400078e0003 */
[----:B------:R-:W-:Y:S02]  /*39220*/  VIADD R3, R15, 0x3 ;  /* 0x000000030f037836 */ /* 0x000fe40000000000 */
[----:B---3--:R-:W-:-:S02]  /*39230*/  IMAD.MOV.U32 R15, RZ, RZ, R0 ;  /* 0x000000ffff0f7224 */ /* 0x008fc400078e0000 */
[----:B------:R-:W-:Y:S02]  /*39240*/  IMAD.IADD R0, R29, 0x1, R2 ;  /* 0x000000011d007824 */ /* 0x000fe400078e0202 */
[----:B------:R-:W2:Y:S03]  /*39250*/  S2R R2, SR_TID.X ;  /* 0x0000000000027919 */ /* 0x000ea60000002100 */
[----:B------:R-:W-:Y:S01]  /*39260*/  STSM.16.M88.4 [R0], R12 ;  /* 0x0000000c00007844 */ /* 0x000fe20000000200 */
[----:B--2---:R-:W-:-:S04]  /*39270*/  LOP3.LUT R2, R2, 0x3f, RZ, 0xc0, !PT ;  /* 0x0000003f02027812 */ /* 0x004fc800078ec0ff */
[----:B------:R-:W-:Y:S01]  /*39280*/  LEA R29, R2, UR4, 0x4 ;  /* 0x00000004021d7c11 */ /* 0x000fe2000f8e20ff */
[----:B------:R-:W-:Y:S06]  /*39290*/  BAR.SYNC.DEFER_BLOCKING 0x0 ;  /* 0x0000000000007b1d */ /* 0x000fec0000010000 */
[----:B------:R-:W2:Y:S01]  /*392a0*/  LDCU UR4, c[0x0][0x3b8] ;  /* 0x00007700ff0477ac */ /* 0x000ea20008000800 */
[----:B------:R-:W3:Y:S01]  /*392b0*/  LDS.128 R12, [R29] ;  /* 0x000000001d0c7984 */ /* 0x000ee20000000c00 */
[----:B------:R-:W-:Y:S06]  /*392c0*/  BAR.SYNC.DEFER_BLOCKING 0x0 ;  /* 0x0000000000007b1d */ /* 0x000fec0000010000 */
[----:B------:R-:W-:Y:S02]  /*392d0*/  STSM.16.M88.4 [R0], R24 ;  /* 0x0000001800007844 */ /* 0x000fe40000000200 */
[----:B------:R-:W-:Y:S06]  /*392e0*/  BAR.SYNC.DEFER_BLOCKING 0x0 ;  /* 0x0000000000007b1d */ /* 0x000fec0000010000 */
[----:B------:R-:W-:Y:S01]  /*392f0*/  STL [R1+0xa0], R29 ;  /* 0x0000a01d01007387 */ /* 0x000fe20000100800 */
[----:B---3--:R-:W-:-:S03]  /*39300*/  IMAD.MOV.U32 R28, RZ, RZ, R13 ;  /* 0x000000ffff1c7224 */ /* 0x008fc600078e000d */
[----:B------:R-:W-:Y:S04]  /*39310*/  STL [R1+0x40], R12 ;  /* 0x0000400c01007387 */ /* 0x000fe80000100800 */
[----:B------:R-:W-:Y:S04]  /*39320*/  STL.64 [R1+0x48], R14 ;  /* 0x0000480e01007387 */ /* 0x000fe80000100a00 */
[----:B------:R-:W3:Y:S01]  /*39330*/  LDS.128 R12, [R29] ;  /* 0x000000001d0c7984 */ /* 0x000ee20000000c00 */
[----:B------:R-:W-:Y:S06]  /*39340*/  BAR.SYNC.DEFER_BLOCKING 0x0 ;  /* 0x0000000000007b1d */ /* 0x000fec0000010000 */
[----:B------:R-:W-:Y:S04]  /*39350*/  STSM.16.M88.4 [R0], R20 ;  /* 0x0000001400007844 */ /* 0x000fe80000000200 */
[----:B---3--:R-:W-:Y:S04]  /*39360*/  STL.64 [R1+0x30], R12 ;  /* 0x0000300c01007387 */ /* 0x008fe80000100a00 */
[----:B------:R-:W-:Y:S01]  /*39370*/  STL.64 [R1+0x38], R14 ;  /* 0x0000380e01007387 */ /* 0x000fe20000100a00 */
[----:B------:R-:W-:Y:S06]  /*39380*/  BAR.SYNC.DEFER_BLOCKING 0x0 ;  /* 0x0000000000007b1d */ /* 0x000fec0000010000 */
[----:B------:R-:W3:Y:S02]  /*39390*/  LDS.128 R12, [R29] ;  /* 0x000000001d0c7984 */ /* 0x000ee40000000c00 */
[----:B------:R-:W-:Y:S06]  /*393a0*/  BAR.SYNC.DEFER_BLOCKING 0x0 ;  /* 0x0000000000007b1d */ /* 0x000fec0000010000 */
[----:B------:R-:W-:Y:S04]  /*393b0*/  STSM.16.M88.4 [R0], R16 ;  /* 0x0000001000007844 */ /* 0x000fe80000000200 */
[----:B---3--:R-:W-:Y:S04]  /*393c0*/  STL.64 [R1+0x20], R12 ;  /* 0x0000200c01007387 */ /* 0x008fe80000100a00 */
[----:B------:R-:W-:Y:S01]  /*393d0*/  STL.64 [R1+0x28], R14 ;  /* 0x0000280e01007387 */ /* 0x000fe20000100a00 */
[----:B------:R-:W-:Y:S06]  /*393e0*/  BAR.SYNC.DEFER_BLOCKING 0x0 ;  /* 0x0000000000007b1d */ /* 0x000fec0000010000 */
[----:B------:R-:W3:Y:S02]  /*393f0*/  LDS.128 R12, [R29] ;  /* 0x000000001d0c7984 */ /* 0x000ee40000000c00 */
[----:B------:R-:W-:Y:S06]  /*39400*/  BAR.SYNC.DEFER_BLOCKING 0x0 ;  /* 0x0000000000007b1d */ /* 0x000fec0000010000 */
[----:B---3--:R3:W-:Y:S04]  /*39410*/  STL.64 [R1+0x10], R12 ;  /* 0x0000100c01007387 */ /* 0x0087e80000100a00 */
[----:B------:R4:W-:Y:S04]  /*39420*/  STL.64 [R1+0x18], R14 ;  /* 0x0000180e01007387 */ /* 0x0009e80000100a00 */
[----:B---3--:R-:W3:Y:S04]  /*39430*/  LDL.LU R12, [R1+0x90] ;  /* 0x00009000010c7983 */ /* 0x008ee80000300800 */
[----:B------:R-:W3:Y:S04]  /*39440*/  LDL.LU R13, [R1+0x94] ;  /* 0x00009400010d7983 */ /* 0x000ee80000300800 */
[----:B----4-:R-:W3:Y:S04]  /*39450*/  LDL.LU R14, [R1+0x98] ;  /* 0x00009800010e7983 */ /* 0x010ee80000300800 */
[----:B------:R-:W3:Y:S04]  /*39460*/  LDL.LU R15, [R1+0x9c] ;  /* 0x00009c00010f7983 */ /* 0x000ee80000300800 */
[----:B------:R4:W-:Y:S01]  /*39470*/  STSM.16.M88.4 [R0], R8 ;  /* 0x0000000800007844 */ /* 0x0009e20000000200 */
[----:B------:R-:W-:Y:S06]  /*39480*/  BAR.SYNC.DEFER_BLOCKING 0x0 ;  /* 0x0000000000007b1d */ /* 0x000fec0000010000 */
[----:B----4-:R-:W4:Y:S04]  /*39490*/  LDL.LU R8, [R1+0x80] ;  /* 0x0000800001087983 */ /* 0x010f280000300800 */
[----:B------:R-:W4:Y:S04]  /*394a0*/  LDL.LU R9, [R1+0x84] ;  /* 0x0000840001097983 */ /* 0x000f280000300800 */
[----:B------:R-:W4:Y:S04]  /*394b0*/  LDL.LU R10, [R1+0x88] ;  /* 0x00008800010a7983 */ /* 0x000f280000300800 */
[----:B------:R-:W0:Y:S01]  /*394c0*/  LDS.128 R24, [R29] ;  /* 0x000000001d187984 */ /* 0x000e220000000c00 */
[----:B------:R-:W-:Y:S06]  /*394d0*/  BAR.SYNC.DEFER_BLOCKING 0x0 ;  /* 0x0000000000007b1d */ /* 0x000fec0000010000 */
[----:B------:R-:W4:Y:S04]  /*394e0*/  LDL.LU R11, [R1+0x8c] ;  /* 0x00008c00010b7983 */ /* 0x000f280000300800 */
[----:B------:R-:W2:Y:S04]  /*394f0*/  LDL.LU R16, [R1+0x70] ;  /* 0x0000700001107983 */ /* 0x000ea80000300800 */
[----:B------:R-:W2:Y:S04]  /*39500*/  LDL.LU R17, [R1+0x74] ;  /* 0x0000740001117983 */ /* 0x000ea80000300800 */
[----:B------:R-:W2:Y:S04]  /*39510*/  LDL.LU R18, [R1+0x78] ;  /* 0x0000780001127983 */ /* 0x000ea80000300800 */
[----:B------:R-:W-:Y:S01]  /*39520*/  STSM.16.M88.4 [R0], R4 ;  /* 0x0000000400007844 */ /* 0x000fe20000000200 */
[----:B------:R-:W-:Y:S06]  /*39530*/  BAR.SYNC.DEFER_BLOCKING 0x0 ;  /* 0x0000000000007b1d */ /* 0x000fec0000010000 */
[----:B------:R-:W2:Y:S04]  /*39540*/  LDL.LU R19, [R1+0x7c] ;  /* 0x00007c0001137983 */ /* 0x000ea80000300800 */
[----:B------:R-:W2:Y:S04]  /*39550*/  LDL.LU R20, [R1+0x60] ;  /* 0x0000600001147983 */ /* 0x000ea80000300800 */
[----:B------:R-:W1:Y:S01]  /*39560*/  LDS.128 R4, [R29] ;  /* 0x000000001d047984 */ /* 0x000e620000000c00 */
[----:B------:R-:W-:Y:S06]  /*39570*/  BAR.SYNC.DEFER_BLOCKING 0x0 ;  /* 0x0000000000007b1d */ /* 0x000fec0000010000 */
[----:B0-----:R0:W-:Y:S04]  /*39580*/  STL.64 [R1], R24 ;  /* 0x0000001801007387 */ /* 0x0011e80000100a00 */
[----:B------:R0:W-:Y:S04]  /*39590*/  STL.64 [R1+0x8], R26 ;  /* 0x0000081a01007387 */ /* 0x0001e80000100a00 */
[----:B------:R-:W2:Y:S04]  /*395a0*/  LDL.LU R21, [R1+0x64] ;  /* 0x0000640001157983 */ /* 0x000ea80000300800 */
[----:B------:R-:W2:Y:S04]  /*395b0*/  LDL.LU R22, [R1+0x68] ;  /* 0x0000680001167983 */ /* 0x000ea80000300800 */
[----:B------:R-:W2:Y:S04]  /*395c0*/  LDL.LU R23, [R1+0x6c] ;  /* 0x00006c0001177983 */ /* 0x000ea80000300800 */
[----:B0-----:R-:W2:Y:S04]  /*395d0*/  LDL.LU R24, [R1+0x50] ;  /* 0x0000500001187983 */ /* 0x001ea80000300800 */
[----:B------:R-:W2:Y:S04]  /*395e0*/  LDL.LU R25, [R1+0x54] ;  /* 0x0000540001197983 */ /* 0x000ea80000300800 */
[----:B------:R-:W2:Y:S04]  /*395f0*/  LDL.LU R26, [R1+0x58] ;  /* 0x00005800011a7983 */ /* 0x000ea80000300800 */
[----:B------:R-:W2:Y:S04]  /*39600*/  LDL.LU R27, [R1+0x5c] ;  /* 0x00005c00011b7983 */ /* 0x000ea80000300800 */
[----:B-1----:R-:W-:Y:S04]  /*39610*/  STL [R1+0x1218], R4 ;  /* 0x0012180401007387 */ /* 0x002fe80000100800 */
[----:B------:R-:W-:Y:S04]  /*39620*/  STL [R1+0x122c], R4 ;  /* 0x00122c0401007387 */ /* 0x000fe80000100800 */
[----:B------:R-:W-:Y:S04]  /*39630*/  STL [R1+0x1214], R5 ;  /* 0x0012140501007387 */ /* 0x000fe80000100800 */
[----:B------:R-:W-:Y:S04]  /*39640*/  STL [R1+0x1224], R5 ;  /* 0x0012240501007387 */ /* 0x000fe80000100800 */
[----:B------:R-:W-:Y:S04]  /*39650*/  STL [R1+0x1230], R5 ;  /* 0x0012300501007387 */ /* 0x000fe80000100800 */
[----:B------:R-:W-:Y:S04]  /*39660*/  STL [R1+0x1210], R6 ;  /* 0x0012100601007387 */ /* 0x000fe80000100800 */
[----:B------:R-:W-:Y:S04]  /*39670*/  STL [R1+0x120c], R7 ;  /* 0x00120c0701007387 */ /* 0x000fe80000100800 */
[----:B---3--:R-:W-:Y:S01]  /*39680*/  STSM.16.M88.4 [R0], R12 ;  /* 0x0000000c00007844 */ /* 0x008fe20000000200 */
[----:B------:R-:W-:Y:S06]  /*39690*/  BAR.SYNC.DEFER_BLOCKING 0x0 ;  /* 0x0000000000007b1d */ /* 0x000fec0000010000 */
[----:B------:R-:W0:Y:S02]  /*396a0*/  LDS.128 R12, [R29] ;  /* 0x000000001d0c7984 */ /* 0x000e240000000c00 */
[----:B------:R-:W-:Y:S06]  /*396b0*/  BAR.SYNC.DEFER_BLOCKING 0x0 ;  /* 0x0000000000007b1d */ /* 0x000fec0000010000 */
[----:B0-----:R-:W-:Y:S04]  /*396c0*/  STL.64 [R1+0x90], R12 ;  /* 0x0000900c01007387 */ /* 0x001fe80000100a00 */
[----:B------:R0:W-:Y:S04]  /*396d0*/  STL.64 [R1+0x98], R14 ;  /* 0x0000980e01007387 */ /* 0x0001e80000100a00 */
[----:B0-----:R-:W3:Y:S04]  /*396e0*/  LDL.LU R15, [R1+0x1288] ;  /* 0x00128800010f7983 */ /* 0x001ee80000300800 */
[----:B----4-:R0:W-:Y:S04]  /*396f0*/  STSM.16.M88.4 [R0], R8 ;  /* 0x0000000800007844 */ /* 0x0101e80000000200 */
[----:B0-----:R-:W4:Y:S04]  /*39700*/  LDL.LU.64 R10, [R1+0x1280] ;  /* 0x00128000010a7983 */ /* 0x001f280000300a00 */
[----:B------:R-:W4:Y:S01]  /*39710*/  LDL.LU.64 R8, [R1+0x1278] ;  /* 0x0012780001087983 */ /* 0x000f220000300a00 */
[----:B------:R-:W-:Y:S01]  /*39720*/  BAR.SYNC.DEFER_BLOCKING 0x0 ;  /* 0x0000000000007b1d */ /* 0x000fe20000010000 */
[----:B---3--:R-:W-:-:S05]  /*39730*/  IMAD.MOV.U32 R2, RZ, RZ, R15 ;  /* 0x000000ffff027224 */ /* 0x008fca00078e000f */
[----:B------:R-:W0:Y:S02]  /*39740*/  LDS.128 R12, [R29] ;  /* 0x000000001d0c7984 */ /* 0x000e240000000c00 */
[----:B------:R-:W-:Y:S06]  /*39750*/  BAR.SYNC.DEFER_BLOCKING 0x0 ;  /* 0x0000000000007b1d */ /* 0x000fec0000010000 */
[----:B--2---:R-:W-:Y:S02]  /*39760*/  STSM.16.M88.4 [R0], R16 ;  /* 0x0000001000007844 */ /* 0x004fe40000000200 */
[----:B------:R-:W-:Y:S06]  /*39770*/  BAR.SYNC.DEFER_BLOCKING 0x0 ;  /* 0x0000000000007b1d */ /* 0x000fec0000010000 */
[----:B0-----:R-:W-:Y:S04]  /*39780*/  STL.64 [R1+0x80], R12 ;  /* 0x0000800c01007387 */ /* 0x001fe80000100a00 */
[----:B------:R0:W-:Y:S04]  /*39790*/  STL.64 [R1+0x88], R14 ;  /* 0x0000880e01007387 */ /* 0x0001e80000100a00 */
[----:B0-----:R-:W2:Y:S04]  /*397a0*/  LDL.LU.64 R14, [R1+0x1270] ;  /* 0x00127000010e7983 */ /* 0x001ea80000300a00 */
[----:B------:R-:W2:Y:S04]  /*397b0*/  LDL.LU.64 R12, [R1+0x1268] ;  /* 0x00126800010c7983 */ /* 0x000ea80000300a00 */
[----:B------:R-:W0:Y:S01]  /*397c0*/  LDS.128 R16, [R29] ;  /* 0x000000001d107984 */ /* 0x000e220000000c00 */
[----:B------:R-:W-:Y:S06]  /*397d0*/  BAR.SYNC.DEFER_BLOCKING 0x0 ;  /* 0x0000000000007b1d */ /* 0x000fec0000010000 */
[----:B0-----:R-:W-:Y:S04]  /*397e0*/  STL.64 [R1+0x70], R16 ;  /* 0x0000701001007387 */ /* 0x001fe80000100a00 */
[----:B------:R0:W-:Y:S04]  /*397f0*/  STL.64 [R1+0x78], R18 ;  /* 0x0000781201007387 */ /* 0x0001e80000100a00 */
[----:B0-----:R-:W3:Y:S04]  /*39800*/  LDL.LU.64 R18, [R1+0x1260] ;  /* 0x0012600001127983 */ /* 0x001ee80000300a00 */
[----:B------:R-:W3:Y:S04]  /*39810*/  LDL.LU.64 R16, [R1+0x1258] ;  /* 0x0012580001107983 */ /* 0x000ee80000300a00 */
[----:B------:R-:W-:Y:S01]  /*39820*/  STSM.16.M88.4 [R0], R20 ;  /* 0x0000001400007844 */ /* 0x000fe20000000200 */
[----:B------:R-:W-:Y:S06]  /*39830*/  BAR.SYNC.DEFER_BLOCKING 0x0 ;  /* 0x0000000000007b1d */ /* 0x000fec0000010000 */
[----:B------:R-:W3:Y:S04]  /*39840*/  LDL R7, [R1+0x5cc] ;  /* 0x0005cc0001077983 */ /* 0x000ee80000100800 */
[----:B------:R-:W0:Y:S01]  /*39850*/  LDS.128 R20, [R29] ;  /* 0x000000001d147984 */ /* 0x000e220000000c00 */
[----:B------:R-:W-:Y:S06]  /*39860*/  BAR.SYNC.DEFER_BLOCKING 0x0 ;  /* 0x0000000000007b1d */ /* 0x000fec0000010000 */
[----:B------:R-:W-:Y:S02]  /*39870*/  STSM.16.M88.4 [R0], R24 ;  /* 0x0000001800007844 */ /* 0x000fe40000000200 */
[----:B------:R-:W-:Y:S06]  /*39880*/  BAR.SYNC.DEFER_BLOCKING 0x0 ;  /* 0x0000000000007b1d */ /* 0x000fec0000010000 */
[----:B------:R-:W1:Y:S02]  /*39890*/  LDS.128 R24, [R29] ;  /* 0x000000001d187984 */ /* 0x000e640000000c00 */
[----:B------:R-:W-:Y:S06]  /*398a0*/  BAR.SYNC.DEFER_BLOCKING 0x0 ;  /* 0x0000000000007b1d */ /* 0x000fec0000010000 */
[----:B----4-:R-:W-:Y:S02]  /*398b0*/  STSM.16.M88.4 [R0], R8 ;  /* 0x0000000800007844 */ /* 0x010fe40000000200 */
[----:B------:R-:W-:Y:S06]  /*398c0*/  BAR.SYNC.DEFER_BLOCKING 0x0 ;  /* 0x0000000000007b1d */ /* 0x000fec0000010000 */
[----:B------:R-:W4:Y:S02]  /*398d0*/  LDS.128 R8, [R29] ;  /* 0x000000001d087984 */ /* 0x000f240000000c00 */
[----:B------:R-:W-:Y:S06]  /*398e0*/  BAR.SYNC.DEFER_BLOCKING 0x0 ;  /* 0x0000000000007b1d */ /* 0x000fec0000010000 */
[----:B0-----:R-:W-:Y:S04]  /*398f0*/  STL.64 [R1+0x60], R20 ;  /* 0x0000601401007387 */ /* 0x001fe80000100a00 */
[----:B------:R0:W-:Y:S04]  /*39900*/  STL.64 [R1+0x68], R22 ;  /* 0x0000681601007387 */ /* 0x0001e80000100a00 */
[----:B0-----:R-:W3:Y:S04]  /*39910*/  LDL.LU.64 R22, [R1+0x1250] ;  /* 0x0012500001167983 */ /* 0x001ee80000300a00 */
[----:B------:R-:W3:Y:S04]  /*39920*/  LDL.LU.64 R20, [R1+0x1248] ;  /* 0x0012480001147983 */ /* 0x000ee80000300a00 */
[----:B-1----:R-:W-:Y:S04]  /*39930*/  STL.64 [R1+0xc0], R24 ;  /* 0x0000c01801007387 */ /* 0x002fe80000100a00 */
[----:B------:R0:W-:Y:S04]  /*39940*/  STL.64 [R1+0xc8], R26 ;  /* 0x0000c81a01007387 */ /* 0x0001e80000100a00 */
[----:B0-----:R-:W3:Y:S04]  /*39950*/  LDL.LU.64 R26, [R1+0x1240] ;  /* 0x00124000011a7983 */ /* 0x001ee80000300a00 */
[----:B------:R-:W3:Y:S04]  /*39960*/  LDL.LU.64 R24, [R1+0x1238] ;  /* 0x0012380001187983 */ /* 0x000ee80000300a00 */
[----:B------:R-:W3:Y:S04]  /*39970*/  LDL R5, [R1+0x5d0] ;  /* 0x0005d00001057983 */ /* 0x000ee80000100800 */
[----:B----4-:R-:W-:Y:S04]  /*39980*/  STL.64 [R1+0xb0], R8 ;  /* 0x0000b00801007387 */ /* 0x010fe80000100a00 */
[----:B------:R-:W-:Y:S04]  /*39990*/  STL.64 [R1+0xb8], R10 ;  /* 0x0000b80a01007387 */ /* 0x000fe80000100a00 */
[----:B--2---:R-:W-:Y:S01]  /*399a0*/  STSM.16.M88.4 [R0], R12 ;  /* 0x0000000c00007844 */ /* 0x004fe20000000200 */
[----:B------:R-:W-:Y:S06]  /*399b0*/  BAR.SYNC.DEFER_BLOCKING 0x0 ;  /* 0x0000000000007b1d */ /* 0x000fec0000010000 */
[----:B------:R-:W0:Y:S02]  /*399c0*/  LDS.128 R8, [R29] ;  /* 0x000000001d087984 */ /* 0x000e240000000c00 */
[----:B------:R-:W-:Y:S06]  /*399d0*/  BAR.SYNC.DEFER_BLOCKING 0x0 ;  /* 0x0000000000007b1d */ /* 0x000fec0000010000 */
[----:B---3--:R-:W-:Y:S02]  /*399e0*/  STSM.16.M88.4 [R0], R16 ;  /* 0x0000001000007844 */ /* 0x008fe40000000200 */
[----:B------:R-:W-:Y:S06]  /*399f0*/  BAR.SYNC.DEFER_BLOCKING 0x0 ;  /* 0x0000000000007b1d */ /* 0x000fec0000010000 */
[----:B------:R-:W1:Y:S04]  /*39a00*/  LDS.128 R12, [R29] ;  /* 0x000000001d0c7984 */ /* 0x000e680000000c00 */
[----:B0-----:R-:W-:Y:S04]  /*39a10*/  STL [R1+0x11fc], R8 ;  /* 0x0011fc0801007387 */ /* 0x001fe80000100800 */
[----:B------:R-:W-:Y:S04]  /*39a20*/  STL [R1+0x121c], R8 ;  /* 0x00121c0801007387 */ /* 0x000fe80000100800 */
[----:B------:R-:W-:Y:S04]  /*39a30*/  STL [R1+0x11f8], R9 ;  /* 0x0011f80901007387 */ /* 0x000fe80000100800 */
[----:B------:R-:W-:Y:S04]  /*39a40*/  STL [R1+0x11f4], R10 ;  /* 0x0011f40a01007387 */ /* 0x000fe80000100800 */
[----:B------:R0:W-:Y:S01]  /*39a50*/  STL [R1+0x1220], R10 ;  /* 0x0012200a01007387 */ /* 0x0001e20000100800 */
[----:B------:R-:W-:Y:S06]  /*39a60*/  BAR.SYNC.DEFER_BLOCKING 0x0 ;  /* 0x0000000000007b1d */ /* 0x000fec0000010000 */
[----:B0-----:R-:W2:Y:S04]  /*39a70*/  LDL.LU R10, [R1+0x40] ;  /* 0x00004000010a7983 */ /* 0x001ea80000300800 */
[----:B------:R-:W-:Y:S04]  /*39a80*/  STL [R1+0x11f0], R11 ;  /* 0x0011f00b01007387 */ /* 0x000fe80000100800 */
[----:B-1----:R-:W-:Y:S04]  /*39a90*/  STL [R1+0x1208], R12 ;  /* 0x0012080c01007387 */ /* 0x002fe80000100800 */
[----:B------:R-:W-:Y:S04]  /*39aa0*/  STL [R1+0x1228], R12 ;  /* 0x0012280c01007387 */ /* 0x000fe80000100800 */
[----:B------:R-:W-:Y:S04]  /*39ab0*/  STL [R1+0x1204], R13 ;  /* 0x0012040d01007387 */ /* 0x000fe80000100800 */
[----:B------:R-:W-:Y:S04]  /*39ac0*/  STL [R1+0x1200], R14 ;  /* 0x0012000e01007387 */ /* 0x000fe80000100800 */
[----:B------:R0:W-:Y:S04]  /*39ad0*/  STL [R1+0x11ec], R15 ;  /* 0x0011ec0f01007387 */ /* 0x0001e80000100800 */
[----:B0-----:R-:W3:Y:S01]  /*39ae0*/  LDL.LU R15, [R1+0xa0] ;  /* 0x0000a000010f7983 */ /* 0x001ee20000300800 */
[----:B------:R-:W-:Y:S01]  /*39af0*/  ISETP.GE.AND P6, PT, R3, UR11, PT ;  /* 0x0000000b03007c0c */ /* 0x000fe2000bfc6270 */
[----:B------:R-:W-:-:S02]  /*39b00*/  IMAD R3, R7, UR5, RZ ;  /* 0x0000000507037c24 */ /* 0x000fc4000f8e02ff */
[----:B------:R-:W-:Y:S01]  /*39b10*/  IMAD.MOV.U32 R9, RZ, RZ, R2 ;  /* 0x000000ffff097224 */ /* 0x000fe200078e0002 */
[----:B------:R-:W4:Y:S02]  /*39b20*/  LDL.LU R12, [R1+0x30] ;  /* 0x00003000010c7983 */ /* 0x000f240000300800 */
[----:B------:R-:W-:-:S04]  /*39b30*/  LEA R2, P2, R3, UR8, 0x1 ;  /* 0x0000000803027c11 */ /* 0x000fc8000f8408ff */
[----:B------:R-:W-:Y:S01]  /*39b40*/  LEA.HI.X.SX32 R3, R3, UR9, 0x1, P2 ;  /* 0x0000000903037c11 */ /* 0x000fe200090f0eff */
[----:B------:R0:W-:Y:S01]  /*39b50*/  STSM.16.M88.4 [R0], R20 ;  /* 0x0000001400007844 */ /* 0x0001e20000000200 */
[C---:B------:R-:W-:Y:S01]  /*39b60*/  IMAD R16, R5.reuse, UR5, RZ ;  /* 0x0000000505107c24 */ /* 0x040fe2000f8e02ff */
[----:B------:R-:W-:Y:S04]  /*39b70*/  BAR.SYNC.DEFER_BLOCKING 0x0 ;  /* 0x0000000000007b1d */ /* 0x000fe80000010000 */
[C---:B0-----:R-:W-:Y:S02]  /*39b80*/  LEA R20, P5, R16.reuse, UR8, 0x1 ;  /* 0x0000000810147c11 */ /* 0x041fe4000f8a08ff */
[----:B------:R-:W-:Y:S01]  /*39b90*/  ISETP.GE.AND P4, PT, R5, UR10, PT ;  /* 0x0000000a05007c0c */ /* 0x000fe2000bf86270 */
[----:B------:R-:W-:Y:S01]  /*39ba0*/  IMAD.MOV.U32 R8, RZ, RZ, R28 ;  /* 0x000000ffff087224 */ /* 0x000fe200078e001c */
[----:B------:R-:W-:Y:S01]  /*39bb0*/  LEA.HI.X.SX32 R21, R16, UR9, 0x1, P5 ;  /* 0x0000000910157c11 */ /* 0x000fe2000a8f0eff */
[----:B------:R-:W-:Y:S01]  /*39bc0*/  IMAD R5, R9, UR4, RZ ;  /* 0x0000000409057c24 */ /* 0x000fe2000f8e02ff */
[----:B------:R-:W-:Y:S01]  /*39bd0*/  ISETP.GE.AND P2, PT, R7, UR10, PT ;  /* 0x0000000a07007c0c */ /* 0x000fe2000bf46270 */
[----:B------:R-:W0:Y:S02]  /*39be0*/  LDCU UR5, c[0x0][0x398] ;  /* 0x00007300ff0577ac */ /* 0x000e240008000800 */
[----:B------:R-:W-:Y:S01]  /*39bf0*/  IMAD.WIDE R28, R5, 0x2, R2 ;  /* 0x00000002051c7825 */ /* 0x000fe200078e0202 */
[----:B------:R-:W-:Y:S01]  /*39c00*/  ISETP.LT.AND P4, PT, R9, UR11, !P4 ;  /* 0x0000000b09007c0c */ /* 0x000fe2000e781270 */
[----:B------:R-:W1:Y:S02]  /*39c10*/  LDCU UR8, c[0x0][0x398] ;  /* 0x00007300ff0877ac */ /* 0x000e640008000800 */
[C---:B------:R-:W-:Y:S01]  /*39c20*/  IMAD.WIDE R22, R5.reuse, 0x2, R20 ;  /* 0x0000000205167825 */ /* 0x040fe200078e0214 */
[----:B---3--:R-:W3:Y:S01]  /*39c30*/  LDS.128 R16, [R15] ;  /* 0x000000000f107984 */ /* 0x008ee20000000c00 */
[----:B--2---:R-:W-:Y:S01]  /*39c40*/  PRMT R4, R10, 0x7632, R4 ;  /* 0x000076320a047816 */ /* 0x004fe20000000004 */
[----:B------:R-:W2:Y:S01]  /*39c50*/  LDCU UR9, c[0x0][0x398] ;  /* 0x00007300ff0977ac */ /* 0x000ea20008000800 */
[----:B------:R-:W-:Y:S06]  /*39c60*/  BAR.SYNC.DEFER_BLOCKING 0x0 ;  /* 0x0000000000007b1d */ /* 0x000fec0000010000 */
[----:B------:R-:W-:Y:S04]  /*39c70*/  STSM.16.M88.4 [R0], R24 ;  /* 0x0000001800007844 */ /* 0x000fe80000000200 */
[----:B---3--:R3:W-:Y:S04]  /*39c80*/  STL [R1+0x11e8], R19 ;  /* 0x0011e81301007387 */ /* 0x0087e80000100800 */
[----:B---3--:R-:W3:Y:S01]  /*39c90*/  LDL.LU R19, [R1+0x5d0] ;  /* 0x0005d00001137983 */ /* 0x008ee20000300800 */
[----:B------:R-:W-:-:S03]  /*39ca0*/  VIADD R26, R5, UR4 ;  /* 0x00000004051a7c36 */ /* 0x000fc60008000000 */
[----:B------:R-:W2:Y:S01]  /*39cb0*/  LDL.LU R5, [R1+0x1230] ;  /* 0x0012300001057983 */ /* 0x000ea20000300800 */
[----:B------:R-:W-:Y:S01]  /*39cc0*/  BAR.SYNC.DEFER_BLOCKING 0x0 ;  /* 0x0000000000007b1d */ /* 0x000fe20000010000 */
[----:B------:R-:W-:Y:S02]  /*39cd0*/  ISETP.LT.AND P5, PT, R9, UR11, !P2 ;  /* 0x0000000b09007c0c */ /* 0x000fe4000d7a1270 */
[----:B------:R-:W-:Y:S01]  /*39ce0*/  ISETP.LT.AND P2, PT, R7, UR10, !P3 ;  /* 0x0000000a07007c0c */ /* 0x000fe2000df41270 */
[----:B------:R-:W-:-:S10]  /*39cf0*/  VIADD R0, R9, 0x4 ;  /* 0x0000000409007836 */ /* 0x000fd40000000000 */
[----:B------:R-:W-:Y:S04]  /*39d00*/  @P5 STG.E.U16 desc[UR12][R28.64], R10 ;  /* 0x0000000a1c005986 */ /* 0x000fe8000c10150c */
[----:B------:R0:W-:Y:S01]  /*39d10*/  @P4 STG.E.U16 desc[UR12][R22.64], R4 ;  /* 0x0000000416004986 */ /* 0x0001e2000c10150c */
[----:B------:R-:W-:Y:S01]  /*39d20*/  ISETP.GE.AND P5, PT, R0, UR11, PT ;  /* 0x0000000b00007c0c */ /* 0x000fe2000bfa6270 */
[C---:B------:R-:W-:Y:S02]  /*39d30*/  VIADD R0, R26.reuse, UR4 ;  /* 0x000000041a007c36 */ /* 0x040fe40008000000 */
[----:B0-----:R-:W2:Y:S01]  /*39d40*/  LDL.LU R4, [R1+0x34] ;  /* 0x0000340001047983 */ /* 0x001ea20000300800 */
[----:B------:R-:W-:-:S03]  /*39d50*/  IMAD.WIDE R22, R26, 0x2, R2 ;  /* 0x000000021a167825 */ /* 0x000fc600078e0202 */
[----:B------:R-:W2:Y:S01]  /*39d60*/  LDL.LU R10, [R1+0x48] ;  /* 0x00004800010a7983 */ /* 0x000ea20000300800 */
[----:B------:R-:W-:-:S03]  /*39d70*/  IMAD.WIDE R26, R26, 0x2, R20 ;  /* 0x000000021a1a7825 */ /* 0x000fc600078e0214 */
[----:B----4-:R-:W-:Y:S01]  /*39d80*/  @P2 STG.E.U16 desc[UR12][R22.64], R12 ;  /* 0x0000000c16002986 */ /* 0x010fe2000c10150c */
[----:B---3--:R-:W-:Y:S02]  /*39d90*/  ISETP.LT.AND P3, PT, R19, UR10, !P3 ;  /* 0x0000000a13007c0c */ /* 0x008fe4000df61270 */
[----:B--2---:R-:W-:-:S11]  /*39da0*/  PRMT R5, R12, 0x7632, R5 ;  /* 0x000076320c057816 */ /* 0x004fd60000000005 */
[----:B------:R0:W-:Y:S04]  /*39db0*/  @P3 STG.E.U16 desc[UR12][R26.64], R5 ;  /* 0x000000051a003986 */ /* 0x0001e8000c10150c */
[----:B0-----:R-:W2:Y:S04]  /*39dc0*/  LDL.LU R5, [R1+0x38] ;  /* 0x0000380001057983 */ /* 0x001ea80000300800 */
[----:B------:R-:W3:Y:S01]  /*39dd0*/  LDL.LU R12, [R1+0x4c] ;  /* 0x00004c00010c7983 */ /* 0x000ee20000300800 */
[----:B------:R-:W-:Y:S01]  /*39de0*/  ISETP.LT.AND P4, PT, R7, UR10, !P0 ;  /* 0x0000000a07007c0c */ /* 0x000fe2000c781270 */
[----:B------:R-:W-:Y:S01]  /*39df0*/  VIADD R28, R9, 0x5 ;  /* 0x00000005091c7836 */ /* 0x000fe20000000000 */
[----:B------:R-:W-:Y:S01]  /*39e00*/  ISETP.LT.AND P0, PT, R19, UR10, !P0 ;  /* 0x0000000a13007c0c */ /* 0x000fe2000c701270 */
[----:B------:R-:W-:-:S03]  /*39e10*/  IMAD.WIDE R24, R0, 0x2, R2 ;  /* 0x0000000200187825 */ /* 0x000fc600078e0202 */
[----:B------:R-:W-:Y:S01]  /*39e20*/  ISETP.GE.AND P2, PT, R28, UR11, PT ;  /* 0x0000000b1c007c0c */ /* 0x000fe2000bf46270 */
[----:B------:R-:W-:Y:S01]  /*39e30*/  IMAD.MOV.U32 R28, RZ, RZ, R8 ;  /* 0x000000ffff1c7224 */ /* 0x000fe200078e0008 */
[----:B------:R-:W-:Y:S01]  /*39e40*/  PRMT R29, R8, 0x7632, R29 ;  /* 0x00007632081d7816 */ /* 0x000fe2000000001d */
[----:B------:R-:W-:Y:S01]  /*39e50*/  IMAD.WIDE R22, R0, 0x2, R20 ;  /* 0x0000000200167825 */ /* 0x000fe200078e0214 */
[C---:B------:R-:W-:Y:S01]  /*39e60*/  ISETP.LT.AND P3, PT, R7.reuse, UR10, !P5 ;  /* 0x0000000a07007c0c */ /* 0x040fe2000ef61270 */
[----:B------:R-:W4:Y:S04]  /*39e70*/  LDL.LU R8, [R1+0x3c] ;  /* 0x00003c0001087983 */ /* 0x000f280000300800 */
[----:B------:R-:W-:Y:S01]  /*39e80*/  @P4 STG.E.U16 desc[UR12][R24.64], R28 ;  /* 0x0000001c18004986 */ /* 0x000fe2000c10150c */
[----:B------:R-:W-:-:S02]  /*39e90*/  ISETP.LT.AND P4, PT, R7, UR10, !P6 ;  /* 0x0000000a07007c0c */ /* 0x000fc4000f781270 */
[C---:B------:R-:W-:Y:S01]  /*39ea0*/  ISETP.LT.AND P6, PT, R19.reuse, UR10, !P6 ;  /* 0x0000000a13007c0c */ /* 0x040fe2000f7c1270 */
[----:B------:R0:W-:Y:S01]  /*39eb0*/  @P0 STG.E.U16 desc[UR12][R22.64], R29 ;  /* 0x0000001d16000986 */ /* 0x0001e2000c10150c */
[----:B------:R-:W-:Y:S01]  /*39ec0*/  ISETP.LT.AND P5, PT, R19, UR10, !P5 ;  /* 0x0000000a13007c0c */ /* 0x000fe2000efa1270 */
[----:B0-----:R-:W-:Y:S01]  /*39ed0*/  VIADD R22, R0, UR4 ;  /* 0x0000000400167c36 */ /* 0x001fe20008000000 */
[----:B------:R-:W-:-:S03]  /*39ee0*/  PRMT R29, R4, 0x7632, R29 ;  /* 0x00007632041d7816 */ /* 0x000fc6000000001d */
[----:B------:R-:W-:-:S04]  /*39ef0*/  IMAD.WIDE R26, R22, 0x2, R2 ;  /* 0x00000002161a7825 */ /* 0x000fc800078e0202 */
[C---:B------:R-:W-:Y:S01]  /*39f00*/  IMAD.WIDE R24, R22.reuse, 0x2, R20 ;  /* 0x0000000216187825 */ /* 0x040fe200078e0214 */
[----:B------:R0:W-:Y:S03]  /*39f10*/  @P4 STG.E.U16 desc[UR12][R26.64], R4 ;  /* 0x000000041a004986 */ /* 0x0001e6000c10150c */
[C---:B------:R-:W-:Y:S01]  /*39f20*/  VIADD R23, R9.reuse, 0x6 ;  /* 0x0000000609177836 */ /* 0x040fe20000000000 */
[----:B------:R1:W-:Y:S01]  /*39f30*/  @P6 STG.E.U16 desc[UR12][R24.64], R29 ;  /* 0x0000001d18006986 */ /* 0x0003e2000c10150c */
[----:B------:R-:W-:Y:S02]  /*39f40*/  VIADD R28, R9, 0x7 ;  /* 0x00000007091c7836 */ /* 0x000fe40000000000 */
[----:B------:R-:W-:Y:S01]  /*39f50*/  VIADD R0, R22, UR4 ;  /* 0x0000000416007c36 */ /* 0x000fe20008000000 */
[----:B------:R-:W-:Y:S02]  /*39f60*/  ISETP.LT.AND P6, PT, R7, UR10, !P2 ;  /* 0x0000000a07007c0c */ /* 0x000fe4000d7c1270 */
[----:B------:R-:W-:Y:S01]  /*39f70*/  ISETP.GE.AND P0, PT, R23, UR11, PT ;  /* 0x0000000b17007c0c */ /* 0x000fe2000bf06270 */
[----:B------:R-:W-:Y:S01]  /*39f80*/  IMAD.WIDE R22, R0, 0x2, R2 ;  /* 0x0000000200167825 */ /* 0x000fe200078e0202 */
[----:B------:R-:W-:Y:S01]  /*39f90*/  ISETP.LT.AND P2, PT, R19, UR10, !P2 ;  /* 0x0000000a13007c0c */ /* 0x000fe2000d741270 */
[----:B0-----:R-:W4:Y:S01]  /*39fa0*/  LDL.LU R4, [R1+0x122c] ;  /* 0x00122c0001047983 */ /* 0x001f220000300800 */
[----:B------:R-:W-:Y:S01]  /*39fb0*/  ISETP.GE.AND P4, PT, R28, UR11, PT ;  /* 0x0000000b1c007c0c */ /* 0x000fe2000bf86270 */
[----:B------:R-:W-:Y:S01]  /*39fc0*/  VIADD R28, R0, UR4 ;  /* 0x00000004001c7c36 */ /* 0x000fe20008000000 */
[----:B------:R-:W-:Y:S01]  /*39fd0*/  PRMT R6, R10, 0x7632, R6 ;  /* 0x000076320a067816 */ /* 0x000fe20000000006 */
[----:B------:R0:W-:Y:S01]  /*39fe0*/  @P3 STG.E.U16 desc[UR12][R22.64], R10 ;  /* 0x0000000a16003986 */ /* 0x0001e2000c10150c */
[----:B------:R-:W-:-:S04]  /*39ff0*/  IMAD.WIDE R26, R0, 0x2, R20 ;  /* 0x00000002001a7825 */ /* 0x000fc800078e0214 */
[C---:B-1----:R-:W-:Y:S01]  /*3a000*/  IMAD.WIDE R24, R28.reuse, 0x2, R20 ;  /* 0x000000021c187825 */ /* 0x042fe200078e0214 */
[----:B------:R1:W-:Y:S03]  /*3a010*/  @P5 STG.E.U16 desc[UR12][R26.64], R6 ;  /* 0x000000061a005986 */ /* 0x0003e6000c10150c */
[----:B0-----:R-:W-:-:S04]  /*3a020*/  IMAD.WIDE R22, R28, 0x2, R2 ;  /* 0x000000021c167825 */ /* 0x001fc800078e0202 */
[C---:B------:R-:W-:Y:S01]  /*3a030*/  VIADD R29, R9.reuse, 0x9 ;  /* 0x00000009091d7836 */ /* 0x040fe20000000000 */
[----:B------:R-:W-:-:S04]  /*3a040*/  IADD3 R10, PT, PT, R9, 0x8, RZ ;  /* 0x00000008090a7810 */ /* 0x000fc80007ffe0ff */
[----:B------:R-:W-:Y:S02]  /*3a050*/  ISETP.GE.AND P5, PT, R29, UR11, PT ;  /* 0x0000000b1d007c0c */ /* 0x000fe4000bfa6270 */
[----:B------:R-:W-:Y:S02]  /*3a060*/  ISETP.GE.AND P3, PT, R10, UR11, PT ;  /* 0x0000000b0a007c0c */ /* 0x000fe4000bf66270 */
[----:B------:R-:W4:Y:S04]  /*3a070*/  LDL.LU R10, [R1+0x20] ;  /* 0x00002000010a7983 */ /* 0x000f280000300800 */
[----:B-1----:R-:W4:Y:S01]  /*3a080*/  LDL.LU R6, [R1+0x10] ;  /* 0x0000100001067983 */ /* 0x002f220000300800 */
[----:B--2---:R-:W-:-:S03]  /*3a090*/  PRMT R0, R5, 0x7632, R0 ;  /* 0x0000763205007816 */ /* 0x004fc60000000000 */
[----:B------:R0:W-:Y:S04]  /*3a0a0*/  @P6 STG.E.U16 desc[UR12][R22.64], R5 ;  /* 0x0000000516006986 */ /* 0x0001e8000c10150c */
[----:B------:R-:W-:Y:S01]  /*3a0b0*/  @P2 STG.E.U16 desc[UR12][R24.64], R0 ;  /* 0x0000000018002986 */ /* 0x000fe2000c10150c */
[----:B------:R-:W-:Y:S01]  /*3a0c0*/  ISETP.LT.AND P2, PT, R7, UR10, !P0 ;  /* 0x0000000a07007c0c */ /* 0x000fe2000c741270 */
[----:B0-----:R-:W-:-:S04]  /*3a0d0*/  VIADD R22, R28, UR4 ;  /* 0x000000041c167c36 */ /* 0x001fc80008000000 */
[----:B------:R-:W-:Y:S01]  /*3a0e0*/  IMAD.WIDE R28, R22, 0x2, R2 ;  /* 0x00000002161c7825 */ /* 0x000fe200078e0202 */
[----:B---3--:R-:W-:-:S07]  /*3a0f0*/  PRMT R11, R12, 0x7632, R11 ;  /* 0x000076320c0b7816 */ /* 0x008fce000000000b */
[----:B------:R0:W-:Y:S04]  /*3a100*/  @P2 STG.E.U16 desc[UR12][R28.64], R12 ;  /* 0x0000000c1c002986 */ /* 0x0001e8000c10150c */
[----:B0-----:R-:W2:Y:S01]  /*3a110*/  LDL.LU R12, [R1+0x1228] ;  /* 0x00122800010c7983 */ /* 0x001ea20000300800 */
[----:B------:R-:W-:Y:S01]  /*3a120*/  VIADD R5, R9, 0xa ;  /* 0x0000000a09057836 */ /* 0x000fe20000000000 */
[----:B------:R-:W-:Y:S02]  /*3a130*/  ISETP.LT.AND P0, PT, R19, UR10, !P0 ;  /* 0x0000000a13007c0c */ /* 0x000fe4000c701270 */
[----:B------:R-:W-:Y:S02]  /*3a140*/  ISETP.LT.AND P6, PT, R7, UR10, !P4 ;  /* 0x0000000a07007c0c */ /* 0x000fe4000e7c1270 */
[----:B------:R-:W-:-:S02]  /*3a150*/  ISETP.LT.AND P4, PT, R19, UR10, !P4 ;  /* 0x0000000a13007c0c */ /* 0x000fc4000e781270 */
[----:B------:R-:W-:Y:S01]  /*3a160*/  ISETP.GE.AND P2, PT, R5, UR11, PT ;  /* 0x0000000b05007c0c */ /* 0x000fe2000bf46270 */
[C---:B------:R-:W-:Y:S01]  /*3a170*/  VIADD R0, R22.reuse, UR4 ;  /* 0x0000000416007c36 */ /* 0x040fe20008000000 */
[----:B------:R-:W3:Y:S01]  /*3a180*/  LDL.LU R5, [R1+0x1224] ;  /* 0x0012240001057983 */ /* 0x000ee20000300800 */
[----:B------:R-:W-:-:S04]  /*3a190*/  IMAD.WIDE R26, R22, 0x2, R20 ;  /* 0x00000002161a7825 */ /* 0x000fc800078e0214 */
[C---:B------:R-:W-:Y:S01]  /*3a1a0*/  IMAD.WIDE R22, R0.reuse, 0x2, R2 ;  /* 0x0000000200167825 */ /* 0x040fe200078e0202 */
[----:B------:R-:W-:Y:S01]  /*3a1b0*/  @P0 STG.E.U16 desc[UR12][R26.64], R11 ;  /* 0x0000000b1a000986 */ /* 0x000fe2000c10150c */
[----:B------:R-:W-:Y:S02]  /*3a1c0*/  ISETP.LT.AND P0, PT, R7, UR10, !P3 ;  /* 0x0000000a07007c0c */ /* 0x000fe4000df01270 */
[----:B------:R-:W-:Y:S01]  /*3a1d0*/  IMAD.WIDE R24, R0, 0x2, R20 ;  /* 0x0000000200187825 */ /* 0x000fe200078e0214 */
[----:B----4-:R0:W-:Y:S01]  /*3a1e0*/  @P6 STG.E.U16 desc[UR12][R22.64], R8 ;  /* 0x0000000816006986 */ /* 0x0101e2000c10150c */
[----:B------:R-:W-:-:S05]  /*3a1f0*/  PRMT R4, R8, 0x7632, R4 ;  /* 0x0000763208047816 */ /* 0x000fca0000000004 */
[----:B------:R1:W-:Y:S01]  /*3a200*/  @P4 STG.E.U16 desc[UR12][R24.64], R4 ;  /* 0x0000000418004986 */ /* 0x0003e2000c10150c */
[C---:B0-----:R-:W-:Y:S02]  /*3a210*/  VIADD R22, R9.reuse, 0xb ;  /* 0x0000000b09167836 */ /* 0x041fe40000000000 */
[----:B------:R-:W-:-:S03]  /*3a220*/  VIADD R8, R9, 0xc ;  /* 0x0000000c09087836 */ /* 0x000fc60000000000 */
[----:B------:R-:W-:Y:S01]  /*3a230*/  ISETP.GE.AND P4, PT, R22, UR11, PT ;  /* 0x0000000b16007c0c */ /* 0x000fe2000bf86270 */
[----:B-1----:R-:W-:Y:S01]  /*3a240*/  VIADD R24, R0, UR4 ;  /* 0x0000000400187c36 */ /* 0x002fe20008000000 */
[----:B------:R-:W4:Y:S03]  /*3a250*/  LDL.LU R4, [R1+0x24] ;  /* 0x0000240001047983 */ /* 0x000f260000300800 */
[----:B------:R-:W-:Y:S01]  /*3a260*/  IMAD.WIDE R22, R24, 0x2, R2 ;  /* 0x0000000218167825 */ /* 0x000fe200078e0202 */
[----:B------:R-:W4:Y:S04]  /*3a270*/  LDL.LU R11, [R1+0x14] ;  /* 0x00001400010b7983 */ /* 0x000f280000300800 */
[----:B------:R0:W-:Y:S01]  /*3a280*/  @P0 STG.E.U16 desc[UR12][R22.64], R10 ;  /* 0x0000000a16000986 */ /* 0x0001e2000c10150c */
[----:B------:R-:W-:-:S02]  /*3a290*/  ISETP.GE.AND P0, PT, R8, UR11, PT ;  /* 0x0000000b08007c0c */ /* 0x000fc4000bf06270 */
[----:B--2---:R-:W-:Y:S02]  /*3a2a0*/  PRMT R12, R10, 0x7632, R12 ;  /* 0x000076320a0c7816 */ /* 0x004fe4000000000c */
[----:B0-----:R-:W2:Y:S04]  /*3a2b0*/  LDL.LU R10, [R1+0x1220] ;  /* 0x00122000010a7983 */ /* 0x001ea80000300800 */
[----:B------:R-:W2:Y:S01]  /*3a2c0*/  LDL.LU R8, [R1+0x121c] ;  /* 0x00121c0001087983 */ /* 0x000ea20000300800 */
[----:B------:R-:W-:Y:S02]  /*3a2d0*/  ISETP.LT.AND P3, PT, R19, UR10, !P3 ;  /* 0x0000000a13007c0c */ /* 0x000fe4000df61270 */
[----:B------:R-:W-:Y:S01]  /*3a2e0*/  ISETP.LT.AND P6, PT, R7, UR10, !P5 ;  /* 0x0000000a07007c0c */ /* 0x000fe2000efc1270 */
[----:B------:R-:W-:-:S02]  /*3a2f0*/  VIADD R0, R24, UR4 ;  /* 0x0000000418007c36 */ /* 0x000fc40008000000 */
[----:B------:R-:W-:-:S04]  /*3a300*/  IMAD.WIDE R24, R24, 0x2, R20 ;  /* 0x0000000218187825 */ /* 0x000fc800078e0214 */
[----:B------:R-:W-:Y:S01]  /*3a310*/  IMAD.WIDE R26, R0, 0x2, R2 ;  /* 0x00000002001a7825 */ /* 0x000fe200078e0202 */
[----:B---3--:R-:W-:-:S03]  /*3a320*/  PRMT R5, R6, 0x7632, R5 ;  /* 0x0000763206057816 */ /* 0x008fc60000000005 */
[----:B------:R-:W-:Y:S01]  /*3a330*/  @P3 STG.E.U16 desc[UR12][R24.64], R12 ;  /* 0x0000000c18003986 */ /* 0x000fe2000c10150c */
[----:B------:R-:W-:-:S03]  /*3a340*/  ISETP.LT.AND P5, PT, R19, UR10, !P5 ;  /* 0x0000000a13007c0c */ /* 0x000fc6000efa1270 */
[----:B------:R0:W-:Y:S01]  /*3a350*/  @P6 STG.E.U16 desc[UR12][R26.64], R6 ;  /* 0x000000061a006986 */ /* 0x0001e2000c10150c */
[----:B------:R-:W-:Y:S01]  /*3a360*/  ISETP.LT.AND P3, PT, R7, UR10, !P2 ;  /* 0x0000000a07007c0c */ /* 0x000fe2000d761270 */
[C---:B------:R-:W-:Y:S01]  /*3a370*/  IMAD.WIDE R28, R0.reuse, 0x2, R20 ;  /* 0x00000002001c7825 */ /* 0x040fe200078e0214 */
[----:B------:R-:W-:Y:S01]  /*3a380*/  ISETP.LT.AND P2, PT, R19, UR10, !P2 ;  /* 0x0000000a13007c0c */ /* 0x000fe2000d741270 */
[----:B0-----:R-:W3:Y:S04]  /*3a390*/  LDL.LU R6, [R1+0x28] ;  /* 0x0000280001067983 */ /* 0x001ee80000300800 */
[----:B------:R-:W3:Y:S01]  /*3a3a0*/  LDL.LU R12, [R1+0x18] ;  /* 0x00001800010c7983 */ /* 0x000ee20000300800 */
[----:B------:R-:W-:Y:S01]  /*3a3b0*/  VIADD R22, R9, 0xd ;  /* 0x0000000d09167836 */ /* 0x000fe20000000000 */
[----:B------:R-:W-:Y:S01]  /*3a3c0*/  ISETP.LT.AND P6, PT, R7, UR10, !P4 ;  /* 0x0000000a07007c0c */ /* 0x000fe2000e7c1270 */
[----:B------:R-:W-:Y:S01]  /*3a3d0*/  VIADD R24, R0, UR4 ;  /* 0x0000000400187c36 */ /* 0x000fe20008000000 */
[----:B------:R0:W-:Y:S01]  /*3a3e0*/  @P5 STG.E.U16 desc[UR12][R28.64], R5 ;  /* 0x000000051c005986 */ /* 0x0001e2000c10150c */
[----:B------:R-:W-:-:S02]  /*3a3f0*/  ISETP.LT.AND P4, PT, R19, UR10, !P4 ;  /* 0x0000000a13007c0c */ /* 0x000fc4000e781270 */
[----:B------:R-:W-:Y:S01]  /*3a400*/  VIADD R0, R24, UR4 ;  /* 0x0000000418007c36 */ /* 0x000fe20008000000 */
[----:B------:R-:W-:Y:S01]  /*3a410*/  ISETP.GE.AND P5, PT, R22, UR11, PT ;  /* 0x0000000b16007c0c */ /* 0x000fe2000bfa6270 */
[----:B------:R-:W-:Y:S01]  /*3a420*/  IMAD.WIDE R22, R24, 0x2, R2 ;  /* 0x0000000218167825 */ /* 0x000fe200078e0202 */
[----:B----4-:R-:W-:-:S03]  /*3a430*/  PRMT R14, R4, 0x7632, R14 ;  /* 0x00007632040e7816 */ /* 0x010fc6000000000e */
[----:B------:R-:W-:-:S04]  /*3a440*/  IMAD.WIDE R24, R24, 0x2, R20 ;  /* 0x0000000218187825 */ /* 0x000fc800078e0214 */
[----:B0-----:R-:W-:Y:S02]  /*3a450*/  VIADD R5, R9, 0xe ;  /* 0x0000000e09057836 */ /* 0x001fe40000000000 */
[C---:B------:R-:W-:Y:S01]  /*3a460*/  IMAD.WIDE R26, R0.reuse, 0x2, R2 ;  /* 0x00000002001a7825 */ /* 0x040fe200078e0202 */
[----:B------:R0:W-:Y:S02]  /*3a470*/  @P3 STG.E.U16 desc[UR12][R22.64], R4 ;  /* 0x0000000416003986 */ /* 0x0001e4000c10150c */
[----:B------:R-:W-:Y:S02]  /*3a480*/  ISETP.GE.AND P3, PT, R5, UR11, PT ;  /* 0x0000000b05007c0c */ /* 0x000fe4000bf66270 */
[----:B------:R-:W-:Y:S01]  /*3a490*/  @P2 STG.E.U16 desc[UR12][R24.64], R14 ;  /* 0x0000000e18002986 */ /* 0x000fe2000c10150c */
[----:B------:R-:W-:-:S03]  /*3a4a0*/  IMAD.WIDE R28, R0, 0x2, R20 ;  /* 0x00000002001c7825 */ /* 0x000fc600078e0214 */
[----:B------:R1:W-:Y:S04]  /*3a4b0*/  @P6 STG.E.U16 desc[UR12][R26.64], R11 ;  /* 0x0000000b1a006986 */ /* 0x0003e8000c10150c */
[----:B0-----:R-:W4:Y:S04]  /*3a4c0*/  LDL.LU R4, [R1+0x1218] ;  /* 0x0012180001047983 */ /* 0x001f280000300800 */
[----:B------:R-:W4:Y:S01]  /*3a4d0*/  LDL.LU R5, [R1+0x1214] ;  /* 0x0012140001057983 */ /* 0x000f220000300800 */
[----:B--2---:R-:W-:-:S03]  /*3a4e0*/  PRMT R8, R11, 0x7632, R8 ;  /* 0x000076320b087816 */ /* 0x004fc60000000008 */
[----:B-1----:R-:W2:Y:S04]  /*3a4f0*/  LDL.LU R11, [R1+0x2c] ;  /* 0x00002c00010b7983 */ /* 0x002ea80000300800 */
[----:B------:R0:W-:Y:S04]  /*3a500*/  @P4 STG.E.U16 desc[UR12][R28.64], R8 ;  /* 0x000000081c004986 */ /* 0x0001e8000c10150c */
[----:B0-----:R-:W4:Y:S01]  /*3a510*/  LDL.LU R8, [R1+0x1c] ;  /* 0x00001c0001087983 */ /* 0x001f220000300800 */
[----:B------:R-:W-:Y:S01]  /*3a520*/  ISETP.LT.AND P2, PT, R7, UR10, !P0 ;  /* 0x0000000a07007c0c */ /* 0x000fe2000c741270 */
[----:B------:R-:W-:Y:S01]  /*3a530*/  VIADD R22, R9, 0xf ;  /* 0x0000000f09167836 */ /* 0x000fe20000000000 */
[----:B------:R-:W-:Y:S01]  /*3a540*/  ISETP.LT.AND P0, PT, R19, UR10, !P0 ;  /* 0x0000000a13007c0c */ /* 0x000fe2000c701270 */
[----:B------:R-:W-:Y:S01]  /*3a550*/  VIADD R24, R0, UR4 ;  /* 0x0000000400187c36 */ /* 0x000fe20008000000 */
[----:B------:R-:W-:-:S02]  /*3a560*/  ISETP.LT.AND P6, PT, R7, UR10, !P5 ;  /* 0x0000000a07007c0c */ /* 0x000fc4000efc1270 */
[----:B------:R-:W-:Y:S01]  /*3a570*/  ISETP.LT.AND P5, PT, R19, UR10, !P5 ;  /* 0x0000000a13007c0c */ /* 0x000fe2000efa1270 */
[----:B------:R-:W-:Y:S01]  /*3a580*/  VIADD R0, R24, UR4 ;  /* 0x0000000418007c36 */ /* 0x000fe20008000000 */
[----:B------:R-:W-:Y:S01]  /*3a590*/  ISETP.GE.AND P4, PT, R22, UR11, PT ;  /* 0x0000000b16007c0c */ /* 0x000fe2000bf86270 */
[----:B------:R-:W-:Y:S01]  /*3a5a0*/  IMAD.WIDE R22, R24, 0x2, R2 ;  /* 0x0000000218167825 */ /* 0x000fe200078e0202 */
[----:B---3--:R-:W-:-:S03]  /*3a5b0*/  PRMT R13, R6, 0x7632, R13 ;  /* 0x00007632060d7816 */ /* 0x008fc6000000000d */
[----:B------:R-:W-:Y:S01]  /*3a5c0*/  IMAD.WIDE R24, R24, 0x2, R20 ;  /* 0x0000000218187825 */ /* 0x000fe200078e0214 */
[----:B------:R-:W-:-:S03]  /*3a5d0*/  PRMT R10, R12, 0x7632, R10 ;  /* 0x000076320c0a7816 */ /* 0x000fc6000000000a */
[C---:B------:R-:W-:Y:S01]  /*3a5e0*/  IMAD.WIDE R26, R0.reuse, 0x2, R2 ;  /* 0x00000002001a7825 */ /* 0x040fe200078e0202 */
[----:B------:R0:W-:Y:S03]  /*3a5f0*/  @P2 STG.E.U16 desc[UR12][R22.64], R6 ;  /* 0x0000000616002986 */ /* 0x0001e6000c10150c */
[C---:B------:R-:W-:Y:S01]  /*3a600*/  IMAD.WIDE R28, R0.reuse, 0x2, R20 ;  /* 0x00000002001c7825 */ /* 0x040fe200078e0214 */
[----:B------:R-:W-:Y:S04]  /*3a610*/  @P0 STG.E.U16 desc[UR12][R24.64], R13 ;  /* 0x0000000d18000986 */ /* 0x000fe8000c10150c */
[----:B------:R-:W-:Y:S04]  /*3a620*/  @P6 STG.E.U16 desc[UR12][R26.64], R12 ;  /* 0x0000000c1a006986 */ /* 0x000fe8000c10150c */
[----:B0-----:R-:W3:Y:S04]  /*3a630*/  LDL.LU R6, [R1+0x1210] ;  /* 0x0012100001067983 */ /* 0x001ee80000300800 */
[----:B------:R0:W-:Y:S01]  /*3a640*/  @P5 STG.E.U16 desc[UR12][R28.64], R10 ;  /* 0x0000000a1c005986 */ /* 0x0001e2000c10150c */
[----:B------:R-:W-:Y:S01]  /*3a650*/  ISETP.LT.AND P5, PT, R7, UR10, !P3 ;  /* 0x0000000a07007c0c */ /* 0x000fe2000dfa1270 */
[----:B------:R-:W-:Y:S01]  /*3a660*/  VIADD R22, R9, 0x11 ;  /* 0x0000001109167836 */ /* 0x000fe20000000000 */
[----:B------:R-:W-:Y:S01]  /*3a670*/  ISETP.LT.AND P3, PT, R19, UR10, !P3 ;  /* 0x0000000a13007c0c */ /* 0x000fe2000df61270 */
[----:B0-----:R-:W3:Y:S01]  /*3a680*/  LDL.LU R10, [R1] ;  /* 0x00000000010a7983 */ /* 0x001ee20000300800 */
[----:B------:R-:W-:Y:S01]  /*3a690*/  VIADD R24, R0, UR4 ;  /* 0x0000000400187c36 */ /* 0x000fe20008000000 */
[----:B------:R-:W-:-:S02]  /*3a6a0*/  ISETP.LT.AND P6, PT, R7, UR10, !P4 ;  /* 0x0000000a07007c0c */ /* 0x000fc4000e7c1270 */
[----:B------:R-:W-:Y:S01]  /*3a6b0*/  ISETP.GE.AND P0, PT, R22, UR11, PT ;  /* 0x0000000b16007c0c */ /* 0x000fe2000bf06270 */
[C---:B------:R-:W-:Y:S02]  /*3a6c0*/  VIADD R0, R24.reuse, UR4 ;  /* 0x0000000418007c36 */ /* 0x040fe40008000000 */
[----:B------:R-:W-:-:S04]  /*3a6d0*/  IMAD.WIDE R22, R24, 0x2, R2 ;  /* 0x0000000218167825 */ /* 0x000fc800078e0202 */
[----:B------:R-:W-:Y:S02]  /*3a6e0*/  VIADD R28, R9, 0x12 ;  /* 0x00000012091c7836 */ /* 0x000fe40000000000 */
[----:B------:R-:W-:-:S04]  /*3a6f0*/  IMAD.WIDE R24, R24, 0x2, R20 ;  /* 0x0000000218187825 */ /* 0x000fc800078e0214 */
[----:B------:R-:W-:Y:S01]  /*3a700*/  IMAD.WIDE R26, R0, 0x2, R2 ;  /* 0x00000002001a7825 */ /* 0x000fe200078e0202 */
[----:B--2---:R-:W-:Y:S01]  /*3a710*/  PRMT R29, R11, 0x7632, R29 ;  /* 0x000076320b1d7816 */ /* 0x004fe2000000001d */
[----:B------:R-:W-:Y:S01]  /*3a720*/  @P5 STG.E.U16 desc[UR12][R22.64], R11 ;  /* 0x0000000b16005986 */ /* 0x000fe2000c10150c */
[----:B------:R-:W-:-:S03]  /*3a730*/  ISETP.GE.AND P5, PT, R28, UR11, PT ;  /* 0x0000000b1c007c0c */ /* 0x000fc6000bfa6270 */
[----:B------:R-:W-:Y:S01]  /*3a740*/  @P3 STG.E.U16 desc[UR12][R24.64], R29 ;  /* 0x0000001d18003986 */ /* 0x000fe2000c10150c */
[----:B----4-:R-:W-:-:S03]  /*3a750*/  PRMT R28, R8, 0x7632, R28 ;  /* 0x00007632081c7816 */ /* 0x010fc6000000001c */
[----:B------:R0:W-:Y:S04]  /*3a760*/  @P6 STG.E.U16 desc[UR12][R26.64], R8 ;  /* 0x000000081a006986 */ /* 0x0001e8000c10150c */
[----:B0-----:R-:W2:Y:S01]  /*3a770*/  LDL.LU R8, [R1+0x4] ;  /* 0x0000040001087983 */ /* 0x001ea20000300800 */
[----:B------:R-:W-:Y:S01]  /*3a780*/  VIADD R14, R9, 0x10 ;  /* 0x00000010090e7836 */ /* 0x000fe20000000000 */
[----:B------:R-:W-:-:S04]  /*3a790*/  ISETP.LT.AND P4, PT, R19, UR10, !P4 ;  /* 0x0000000a13007c0c */ /* 0x000fc8000e781270 */
[----:B------:R-:W-:Y:S01]  /*3a7a0*/  ISETP.GE.AND P2, PT, R14, UR11, PT ;  /* 0x0000000b0e007c0c */ /* 0x000fe2000bf46270 */
[----:B------:R-:W-:-:S03]  /*3a7b0*/  IMAD.WIDE R22, R0, 0x2, R20 ;  /* 0x0000000200167825 */ /* 0x000fc600078e0214 */
[----:B------:R-:W-:Y:S02]  /*3a7c0*/  ISETP.LT.AND P3, PT, R7, UR10, !P2 ;  /* 0x0000000a07007c0c */ /* 0x000fe4000d761270 */
[----:B------:R-:W-:Y:S01]  /*3a7d0*/  ISETP.LT.AND P2, PT, R19, UR10, !P2 ;  /* 0x0000000a13007c0c */ /* 0x000fe2000d741270 */
[----:B------:R-:W-:Y:S01]  /*3a7e0*/  VIADD R25, R9, 0x13 ;  /* 0x0000001309197836 */ /* 0x000fe20000000000 */
[----:B------:R-:W-:Y:S01]  /*3a7f0*/  ISETP.LT.AND P6, PT, R7, UR10, !P0 ;  /* 0x0000000a07007c0c */ /* 0x000fe2000c7c1270 */
[----:B------:R-:W-:Y:S01]  /*3a800*/  VIADD R24, R0, UR4 ;  /* 0x0000000400187c36 */ /* 0x000fe20008000000 */
[----:B------:R0:W-:Y:S02]  /*3a810*/  @P4 STG.E.U16 desc[UR12][R22.64], R28 ;  /* 0x0000001c16004986 */ /* 0x0001e4000c10150c */
[----:B------:R-:W-:Y:S01]  /*3a820*/  ISETP.GE.AND P4, PT, R25, UR11, PT ;  /* 0x0000000b19007c0c */ /* 0x000fe2000bf86270 */
[----:B------:R-:W-:-:S04]  /*3a830*/  VIADD R0, R24, UR4 ;  /* 0x0000000418007c36 */ /* 0x000fc80008000000 */
[----:B------:R-:W-:-:S04]  /*3a840*/  IMAD.WIDE R26, R0, 0x2, R2 ;  /* 0x00000002001a7825 */ /* 0x000fc800078e0202 */
[----:B0-----:R-:W-:-:S04]  /*3a850*/  IMAD.WIDE R22, R24, 0x2, R2 ;  /* 0x0000000218167825 */ /* 0x001fc800078e0202 */
[----:B------:R-:W-:Y:S01]  /*3a860*/  IMAD.WIDE R24, R24, 0x2, R20 ;  /* 0x0000000218187825 */ /* 0x000fe200078e0214 */
[----:B---3--:R-:W-:Y:S01]  /*3a870*/  PRMT R29, R10, 0x7632, R29 ;  /* 0x000076320a1d7816 */ /* 0x008fe2000000001d */
[----:B------:R-:W-:Y:S02]  /*3a880*/  @P3 STG.E.U16 desc[UR12][R22.64], R10 ;  /* 0x0000000a16003986 */ /* 0x000fe4000c10150c */
[----:B------:R-:W-:Y:S02]  /*3a890*/  VIADD R28, R9, 0x14 ;  /* 0x00000014091c7836 */ /* 0x000fe40000000000 */
[----:B------:R0:W-:Y:S01]  /*3a8a0*/  @P2 STG.E.U16 desc[UR12][R24.64], R29 ;  /* 0x0000001d18002986 */ /* 0x0001e2000c10150c */
[----:B------:R-:W-:-:S03]  /*3a8b0*/  ISETP.LT.AND P0, PT, R19, UR10, !P0 ;  /* 0x0000000a13007c0c */ /* 0x000fc6000c701270 */
[----:B------:R1:W-:Y:S01]  /*3a8c0*/  @P6 STG.E.U16 desc[UR12][R26.64], R4 ;  /* 0x000000041a006986 */ /* 0x0003e2000c10150c */
[----:B------:R-:W-:Y:S01]  /*3a8d0*/  ISETP.LT.AND P6, PT, R7, UR10, !P5 ;  /* 0x0000000a07007c0c */ /* 0x000fe2000efc1270 */
[----:B------:R-:W3:Y:S01]  /*3a8e0*/  LDCU UR10, c[0x0][0x398] ;  /* 0x00007300ff0a77ac */ /* 0x000ee20008000800 */
[----:B0-----:R-:W-:Y:S01]  /*3a8f0*/  IMAD.MOV.U32 R29, RZ, RZ, R9 ;  /* 0x000000ffff1d7224 */ /* 0x001fe200078e0009 */
[----:B------:R-:W-:Y:S01]  /*3a900*/  ISETP.GE.AND P3, PT, R28, UR11, PT ;  /* 0x0000000b1c007c0c */ /* 0x000fe2000bf66270 */
[----:B------:R-:W4:Y:S02]  /*3a910*/  LDL.LU R9, [R1+0x8] ;  /* 0x0000080001097983 */ /* 0x000f240000300800 */
[----:B------:R-:W-:Y:S02]  /*3a920*/  VIADD R22, R29, 0x15 ;  /* 0x000000151d167836 */ /* 0x000fe40000000000 */
[----:B------:R-:W-:Y:S01]  /*3a930*/  VIADD R28, R0, UR4 ;  /* 0x00000004001c7c36 */ /* 0x000fe20008000000 */
[----:B-1----:R-:W-:-:S02]  /*3a940*/  PRMT R4, R4, 0x7632, R4 ;  /* 0x0000763204047816 */ /* 0x002fc40000000004 */
[----:B------:R-:W-:Y:S01]  /*3a950*/  ISETP.GE.AND P2, PT, R22, UR11, PT ;  /* 0x0000000b16007c0c */ /* 0x000fe2000bf46270 */
[----:B------:R-:W-:-:S04]  /*3a960*/  IMAD.WIDE R22, R0, 0x2, R20 ;  /* 0x0000000200167825 */ /* 0x000fc800078e0214 */
[C---:B------:R-:W-:Y:S01]  /*3a970*/  IMAD.WIDE R24, R28.reuse, 0x2, R2 ;  /* 0x000000021c187825 */ /* 0x040fe200078e0202 */
[----:B------:R-:W-:Y:S01]  /*3a980*/  @P0 STG.E.U16 desc[UR12][R22.64], R4 ;  /* 0x0000000416000986 */ /* 0x000fe2000c10150c */
[----:B------:R-:W-:Y:S01]  /*3a990*/  ISETP.LT.AND P0, PT, R7, UR6, !P4 ;  /* 0x0000000607007c0c */ /* 0x000fe2000e701270 */
[----:B------:R-:W0:Y:S02]  /*3a9a0*/  LDCU UR6, c[0x0][0x398] ;  /* 0x00007300ff0677ac */ /* 0x000e240008000800 */
[----:B------:R-:W3:Y:S01]  /*3a9b0*/  LDL.LU R7, [R1+0x120c] ;  /* 0x00120c0001077983 */ /* 0x000ee20000300800 */
[----:B------:R-:W-:Y:S01]  /*3a9c0*/  IMAD.WIDE R26, R28, 0x2, R20 ;  /* 0x000000021c1a7825 */ /* 0x000fe200078e0214 */
[----:B--2---:R-:W-:Y:S02]  /*3a9d0*/  PRMT R0, R8, 0x7632, R0 ;  /* 0x0000763208007816 */ /* 0x004fe40000000000 */
[----:B------:R1:W-:Y:S04]  /*3a9e0*/  @P6 STG.E.U16 desc[UR12][R24.64], R8 ;  /* 0x0000000818006986 */ /* 0x0003e8000c10150c */
[----:B-1----:R-:W2:Y:S01]  /*3a9f0*/  LDL.LU R8, [R1+0xc] ;  /* 0x00000c0001087983 */ /* 0x002ea20000300800 */
[----:B------:R-:W-:-:S03]  /*3aa00*/  VIADD R24, R28, UR4 ;  /* 0x000000041c187c36 */ /* 0x000fc60008000000 */
[----:B------:R-:W2:Y:S04]  /*3aa10*/  LDL.LU R12, [R1+0x90] ;  /* 0x00009000010c7983 */ /* 0x000ea80000300800 */
[----:B------:R-:W2:Y:S04]  /*3aa20*/  LDL.LU R28, [R1+0x5cc] ;  /* 0x0005cc00011c7983 */ /* 0x000ea80000300800 */
[----:B------:R-:W3:Y:S01]  /*3aa30*/  LDL.LU R13, [R1+0x80] ;  /* 0x00008000010d7983 */ /* 0x000ee20000300800 */
[C---:B------:R-:W-:Y:S01]  /*3aa40*/  ISETP.LT.AND P5, PT, R19.reuse, UR5, !P5 ;  /* 0x0000000513007c0c */ /* 0x040fe2000efa1270 */
[----:B------:R-:W2:Y:S01]  /*3aa50*/  LDCU UR5, c[0x0][0x398] ;  /* 0x00007300ff0577ac */ /* 0x000ea20008000800 */
[----:B------:R-:W-:Y:S01]  /*3aa60*/  ISETP.LT.AND P4, PT, R19, UR7, !P4 ;  /* 0x0000000713007c0c */ /* 0x000fe2000e781270 */
[----:B------:R-:W-:Y:S01]  /*3aa70*/  IMAD.WIDE R22, R24, 0x2, R2 ;  /* 0x0000000218167825 */ /* 0x000fe200078e0202 */
[----:B------:R-:W1:Y:S03]  /*3aa80*/  LDCU UR7, c[0x0][0x398] ;  /* 0x00007300ff0777ac */ /* 0x000e660008000800 */
[----:B------:R-:W-:-:S06]  /*3aa90*/  VIADD R4, R29, 0x17 ;  /* 0x000000171d047836 */ /* 0x000fcc0000000000 */
[----:B------:R0:W-:Y:S04]  /*3aaa0*/  @P5 STG.E.U16 desc[UR12][R26.64], R0 ;  /* 0x000000001a005986 */ /* 0x0001e8000c10150c */
[----:B------:R1:W-:Y:S01]  /*3aab0*/  @P0 STG.E.U16 desc[UR12][R22.64], R5 ;  /* 0x0000000516000986 */ /* 0x0003e2000c10150c */
[----:B------:R-:W-:Y:S01]  /*3aac0*/  ISETP.GE.AND P0, PT, R4, UR11, PT ;  /* 0x0000000b04007c0c */ /* 0x000fe2000bf06270 */
[C---:B0-----:R-:W-:Y:S01]  /*3aad0*/  VIADD R26, R24.reuse, UR4 ;  /* 0x00000004181a7c36 */ /* 0x041fe20008000000 */
[----:B------:R-:W-:Y:S01]  /*3aae0*/  PRMT R27, R5, 0x7632, R27 ;  /* 0x00007632051b7816 */ /* 0x000fe2000000001b */
[----:B------:R-:W-:-:S04]  /*3aaf0*/  IMAD.WIDE R24, R24, 0x2, R20 ;  /* 0x0000000218187825 */ /* 0x000fc800078e0214 */
[----:B------:R-:W-:Y:S01]  /*3ab00*/  VIADD R0, R29, 0x16 ;  /* 0x000000161d007836 */ /* 0x000fe20000000000 */
[----:B------:R4:W-:Y:S01]  /*3ab10*/  @P4 STG.E.U16 desc[UR12][R24.64], R27 ;  /* 0x0000001b18004986 */ /* 0x0009e2000c10150c */
[----:B-1----:R-:W-:-:S03]  /*3ab20*/  IMAD.WIDE R4, R26, 0x2, R2 ;  /* 0x000000021a047825 */ /* 0x002fc600078e0202 */
[----:B------:R-:W-:Y:S01]  /*3ab30*/  ISETP.GE.AND P6, PT, R0, UR11, PT ;  /* 0x0000000b00007c0c */ /* 0x000fe2000bfc6270 */
[----:B------:R-:W-:-:S04]  /*3ab40*/  VIADD R0, R26, UR4 ;  /* 0x000000041a007c36 */ /* 0x000fc80008000000 */
[----:B------:R-:W-:Y:S01]  /*3ab50*/  IMAD.WIDE R22, R0, 0x2, R2 ;  /* 0x0000000200167825 */ /* 0x000fe200078e0202 */
[----:B----4-:R-:W-:-:S03]  /*3ab60*/  PRMT R25, R9, 0x7632, R25 ;  /* 0x0000763209197816 */ /* 0x010fc60000000019 */
[----:B------:R-:W-:Y:S01]  /*3ab70*/  VIADD R24, R29, 0x18 ;  /* 0x000000181d187836 */ /* 0x000fe20000000000 */
[----:B------:R-:W4:Y:S04]  /*3ab80*/  LDL.LU R27, [R1+0x84] ;  /* 0x00008400011b7983 */ /* 0x000f280000300800 */
[----:B------:R-:W3:Y:S04]  /*3ab90*/  LDL.LU R11, [R1+0x98] ;  /* 0x00009800010b7983 */ /* 0x000ee80000300800 */
[----:B------:R-:W3:Y:S01]  /*3aba0*/  LDL.LU R10, [R1+0x88] ;  /* 0x00008800010a7983 */ /* 0x000ee20000300800 */
[----:B--2---:R-:W-:Y:S01]  /*3abb0*/  ISETP.LT.AND P5, PT, R28, UR5, !P3 ;  /* 0x000000051c007c0c */ /* 0x004fe2000dfa1270 */
[----:B------:R-:W0:Y:S01]  /*3abc0*/  LDCU UR5, c[0x0][0x398] ;  /* 0x00007300ff0577ac */ /* 0x000e220008000800 */
[----:B------:R-:W-:-:S02]  /*3abd0*/  ISETP.LT.AND P3, PT, R19, UR8, !P3 ;  /* 0x0000000813007c0c */ /* 0x000fc4000df61270 */
[----:B------:R-:W-:Y:S01]  /*3abe0*/  ISETP.LT.AND P4, PT, R28, UR9, !P2 ;  /* 0x000000091c007c0c */ /* 0x000fe2000d781270 */
[----:B------:R-:W1:Y:S01]  /*3abf0*/  LDCU UR8, c[0x0][0x398] ;  /* 0x00007300ff0877ac */ /* 0x000e620008000800 */
[----:B------:R-:W-:Y:S01]  /*3ac00*/  ISETP.LT.AND P2, PT, R19, UR6, !P2 ;  /* 0x0000000613007c0c */ /* 0x000fe2000d741270 */
[----:B------:R-:W2:Y:S06]  /*3ac10*/  LDCU UR6, c[0x0][0x398] ;  /* 0x00007300ff0677ac */ /* 0x000eac0008000800 */
[----:B------:R0:W-:Y:S01]  /*3ac20*/  @P5 STG.E.U16 desc[UR12][R4.64], R9 ;  /* 0x0000000904005986 */ /* 0x0001e2000c10150c */
[----:B------:R-:W1:Y:S01]  /*3ac30*/  LDCU UR9, c[0x0][0x398] ;  /* 0x00007300ff0977ac */ /* 0x000e620008000800 */
[----:B0-----:R-:W-:-:S05]  /*3ac40*/  IMAD.WIDE R4, R26, 0x2, R20 ;  /* 0x000000021a047825 */ /* 0x001fca00078e0214 */
[----:B------:R0:W-:Y:S04]  /*3ac50*/  @P3 STG.E.U16 desc[UR12][R4.64], R25 ;  /* 0x0000001904003986 */ /* 0x0001e8000c10150c */
[----:B------:R1:W-:Y:S01]  /*3ac60*/  @P4 STG.E.U16 desc[UR12][R22.64], R6 ;  /* 0x0000000616004986 */ /* 0x0003e2000c10150c */
[----:B------:R-:W-:Y:S01]  /*3ac70*/  ISETP.LT.AND P4, PT, R28, UR5, !P6 ;  /* 0x000000051c007c0c */ /* 0x000fe2000f781270 */
[----:B------:R-:W2:Y:S01]  /*3ac80*/  LDCU UR5, c[0x0][0x398] ;  /* 0x00007300ff0577ac */ /* 0x000ea20008000800 */
[----:B------:R-:W-:Y:S02]  /*3ac90*/  ISETP.LT.AND P6, PT, R19, UR7, !P6 ;  /* 0x0000000713007c0c */ /* 0x000fe4000f7c1270 */
[----:B------:R-:W-:Y:S01]  /*3aca0*/  ISETP.GE.AND P5, PT, R24, UR11, PT ;  /* 0x0000000b18007c0c */ /* 0x000fe2000bfa6270 */
[----:B------:R-:W3:Y:S01]  /*3acb0*/  LDCU UR7, c[0x0][0x398] ;  /* 0x00007300ff0777ac */ /* 0x000ee20008000800 */
[----:B0-----:R-:W-:Y:S01]  /*3acc0*/  IMAD.WIDE R4, R0, 0x2, R20 ;  /* 0x0000000200047825 */ /* 0x001fe200078e0214 */
[----:B-1----:R-:W-:-:S03]  /*3acd0*/  PRMT R22, R6, 0x7632, R22 ;  /* 0x0000763206167816 */ /* 0x002fc60000000016 */
[----:B------:R-:W-:Y:S01]  /*3ace0*/  VIADD R0, R0, UR4 ;  /* 0x0000000400007c36 */ /* 0x000fe20008000000 */
[----:B------:R-:W-:Y:S01]  /*3acf0*/  PRMT R24, R8, 0x7632, R24 ;  /* 0x0000763208187816 */ /* 0x000fe20000000018 */
[----:B------:R0:W-:Y:S01]  /*3ad00*/  @P2 STG.E.U16 desc[UR12][R4.64], R22 ;  /* 0x0000001604002986 */ /* 0x0001e2000c10150c */
[----:B------:R-:W-:Y:S01]  /*3ad10*/  ISETP.LT.AND P2, PT, R28, UR8, !P0 ;  /* 0x000000081c007c0c */ /* 0x000fe2000c741270 */
[----:B------:R-:W-:Y:S01]  /*3ad20*/  VIADD R6, R29, 0x19 ;  /* 0x000000191d067836 */ /* 0x000fe20000000000 */
[----:B--2---:R-:W-:Y:S01]  /*3ad30*/  ISETP.LT.AND P0, PT, R19, UR6, !P0 ;  /* 0x0000000613007c0c */ /* 0x004fe2000c701270 */
[----:B------:R-:W1:Y:S01]  /*3ad40*/  LDCU UR8, c[0x0][0x398] ;  /* 0x00007300ff0877ac */ /* 0x000e620008000800 */
[----:B0-----:R-:W-:-:S04]  /*3ad50*/  IMAD.WIDE R4, R0, 0x2, R2 ;  /* 0x0000000200047825 */ /* 0x001fc800078e0202 */
[----:B------:R-:W-:Y:S01]  /*3ad60*/  IMAD.WIDE R22, R0, 0x2, R20 ;  /* 0x0000000200167825 */ /* 0x000fe200078e0214 */
[----:B------:R0:W-:Y:S01]  /*3ad70*/  @P4 STG.E.U16 desc[UR12][R4.64], R8 ;  /* 0x0000000804004986 */ /* 0x0001e2000c10150c */
[----:B------:R-:W-:Y:S01]  /*3ad80*/  ISETP.GE.AND P3, PT, R6, UR11, PT ;  /* 0x0000000b06007c0c */ /* 0x000fe2000bf66270 */
[----:B------:R-:W2:Y:S01]  /*3ad90*/  LDCU UR6, c[0x0][0x398] ;  /* 0x00007300ff0677ac */ /* 0x000ea20008000800 */
[----:B------:R-:W-:Y:S01]  /*3ada0*/  VIADD R0, R0, UR4 ;  /* 0x0000000400007c36 */ /* 0x000fe20008000000 */
[----:B------:R1:W-:Y:S01]  /*3adb0*/  @P6 STG.E.U16 desc[UR12][R22.64], R24 ;  /* 0x0000001816006986 */ /* 0x0003e2000c10150c */
[----:B------:R-:W-:Y:S01]  /*3adc0*/  ISETP.LT.AND P6, PT, R28, UR9, !P5 ;  /* 0x000000091c007c0c */ /* 0x000fe2000efc1270 */
[----:B------:R-:W-:Y:S01]  /*3add0*/  VIADD R6, R29, 0x1a ;  /* 0x0000001a1d067836 */ /* 0x000fe20000000000 */
[----:B------:R-:W-:Y:S01]  /*3ade0*/  ISETP.LT.AND P5, PT, R19, UR5, !P5 ;  /* 0x0000000513007c0c */ /* 0x000fe2000efa1270 */
[----:B------:R-:W2:Y:S01]  /*3adf0*/  LDCU UR5, c[0x0][0x398] ;  /* 0x00007300ff0577ac */ /* 0x000ea20008000800 */
[----:B---3--:R-:W-:Y:S01]  /*3ae00*/  PRMT R26, R7, 0x7632, R26 ;  /* 0x00007632071a7816 */ /* 0x008fe2000000001a */
[C---:B0-----:R-:W-:Y:S01]  /*3ae10*/  VIADD R4, R0.reuse, UR4 ;  /* 0x0000000400047c36 */ /* 0x041fe20008000000 */
[----:B------:R-:W3:Y:S01]  /*3ae20*/  LDL.LU R8, [R1+0x9c] ;  /* 0x00009c0001087983 */ /* 0x000ee20000300800 */
[----:B-1----:R-:W-:Y:S01]  /*3ae30*/  IMAD.WIDE R22, R0, 0x2, R2 ;  /* 0x0000000200167825 */ /* 0x002fe200078e0202 */
[----:B------:R-:W-:-:S02]  /*3ae40*/  ISETP.GE.AND P4, PT, R6, UR11, PT ;  /* 0x0000000b06007c0c */ /* 0x000fc4000bf86270 */
[----:B------:R-:W3:Y:S01]  /*3ae50*/  LDL.LU R9, [R1+0x8c] ;  /* 0x00008c0001097983 */ /* 0x000ee20000300800 */
[----:B------:R-:W-:Y:S01]  /*3ae60*/  IADD3 R5, PT, PT, R29, 0x1b, RZ ;  /* 0x0000001b1d057810 */ /* 0x000fe20007ffe0ff */
[----:B------:R-:W0:Y:S02]  /*3ae70*/  LDCU UR9, c[0x0][0x398] ;  /* 0x00007300ff0977ac */ /* 0x000e240008000800 */
[----:B------:R1:W-:Y:S01]  /*3ae80*/  @P2 STG.E.U16 desc[UR12][R22.64], R7 ;  /* 0x0000000716002986 */ /* 0x0003e2000c10150c */
[----:B------:R-:W-:-:S03]  /*3ae90*/  IMAD.WIDE R24, R4, 0x2, R20 ;  /* 0x0000000204187825 */ /* 0x000fc600078e0214 */
[----:B------:R-:W3:Y:S01]  /*3aea0*/  LDL.LU R14, [R1+0x70] ;  /* 0x00007000010e7983 */ /* 0x000ee20000300800 */
[----:B-1----:R-:W-:Y:S01]  /*3aeb0*/  IMAD.WIDE R6, R0, 0x2, R20 ;  /* 0x0000000200067825 */ /* 0x002fe200078e0214 */
[----:B------:R-:W-:-:S03]  /*3aec0*/  PRMT R0, R12, 0x7632, R0 ;  /* 0x000076320c007816 */ /* 0x000fc60000000000 */
[----:B------:R-:W-:Y:S01]  /*3aed0*/  IMAD.WIDE R22, R4, 0x2, R2 ;  /* 0x0000000204167825 */ /* 0x000fe200078e0202 */
[----:B------:R1:W-:Y:S04]  /*3aee0*/  @P0 STG.E.U16 desc[UR12][R6.64], R26 ;  /* 0x0000001a06000986 */ /* 0x0003e8000c10150c */
[----:B------:R0:W-:Y:S04]  /*3aef0*/  @P6 STG.E.U16 desc[UR12][R22.64], R12 ;  /* 0x0000000c16006986 */ /* 0x0001e8000c10150c */
[----:B------:R2:W-:Y:S01]  /*3af00*/  @P5 STG.E.U16 desc[UR12][R24.64], R0 ;  /* 0x0000000018005986 */ /* 0x0005e2000c10150c */
[----:B------:R-:W-:Y:S01]  /*3af10*/  ISETP.LT.AND P5, PT, R28, UR7, !P3 ;  /* 0x000000071c007c0c */ /* 0x000fe2000dfa1270 */
[----:B------:R-:W3:Y:S01]  /*3af20*/  LDCU UR7, c[0x0][0x398] ;  /* 0x00007300ff0777ac */ /* 0x000ee20008000800 */
[----:B-1----:R-:W-:Y:S01]  /*3af30*/  VIADD R6, R4, UR4 ;  /* 0x0000000404067c36 */ /* 0x002fe20008000000 */
[----:B------:R-:W-:-:S03]  /*3af40*/  ISETP.GE.AND P2, PT, R5, UR11, PT ;  /* 0x0000000b05007c0c */ /* 0x000fc6000bf46270 */
[----:B------:R-:W-:Y:S01]  /*3af50*/  IMAD.WIDE R4, R6, 0x2, R2 ;  /* 0x0000000206047825 */ /* 0x000fe200078e0202 */
[----:B0-----:R-:W3:Y:S01]  /*3af60*/  LDL.LU R12, [R1+0x1208] ;  /* 0x00120800010c7983 */ /* 0x001ee20000300800 */
[----:B--2---:R-:W-:-:S05]  /*3af70*/  PRMT R25, R13, 0x7632, R25 ;  /* 0x000076320d197816 */ /* 0x004fca0000000019 */
[----:B------:R0:W-:Y:S04]  /*3af80*/  @P5 STG.E.U16 desc[UR12][R4.64], R13 ;  /* 0x0000000d04005986 */ /* 0x0001e8000c10150c */
[----:B0-----:R-:W2:Y:S04]  /*3af90*/  LDL.LU R13, [R1+0x1204] ;  /* 0x00120400010d7983 */ /* 0x001ea80000300800 */
[----:B------:R-:W2:Y:S01]  /*3afa0*/  LDL.LU R5, [R1+0x94] ;  /* 0x0000940001057983 */ /* 0x000ea20000300800 */
[----:B------:R-:W-:Y:S01]  /*3afb0*/  ISETP.LT.AND P3, PT, R19, UR8, !P3 ;  /* 0x0000000813007c0c */ /* 0x000fe2000df61270 */
[----:B------:R-:W-:Y:S01]  /*3afc0*/  VIADD R0, R29, 0x1c ;  /* 0x0000001c1d007836 */ /* 0x000fe20000000000 */
[----:B------:R-:W-:Y:S01]  /*3afd0*/  ISETP.LT.AND P6, PT, R28, UR10, !P4 ;  /* 0x0000000a1c007c0c */ /* 0x000fe2000e7c1270 */
[----:B------:R-:W0:Y:S03]  /*3afe0*/  LDCU UR8, c[0x0][0x398] ;  /* 0x00007300ff0877ac */ /* 0x000e260008000800 */
[----:B------:R-:W-:Y:S01]  /*3aff0*/  ISETP.GE.AND P0, PT, R0, UR11, PT ;  /* 0x0000000b00007c0c */ /* 0x000fe2000bf06270 */
[C---:B------:R-:W-:Y:S01]  /*3b000*/  VIADD R0, R6.reuse, UR4 ;  /* 0x0000000406007c36 */ /* 0x040fe20008000000 */
[----:B------:R-:W1:Y:S01]  /*3b010*/  LDCU UR10, c[0x0][0x398] ;  /* 0x00007300ff0a77ac */ /* 0x000e620008000800 */
[----:B------:R-:W-:Y:S01]  /*3b020*/  IMAD.WIDE R6, R6, 0x2, R20 ;  /* 0x0000000206067825 */ /* 0x000fe200078e0214 */
[C---:B------:R-:W-:Y:S01]  /*3b030*/  ISETP.LT.AND P4, PT, R19.reuse, UR5, !P4 ;  /* 0x0000000513007c0c */ /* 0x040fe2000e781270 */
[----:B------:R-:W0:Y:S02]  /*3b040*/  LDCU UR5, c[0x0][0x398] ;  /* 0x00007300ff0577ac */ /* 0x000e240008000800 */
[----:B------:R-:W-:Y:S01]  /*3b050*/  IMAD.WIDE R22, R0, 0x2, R2 ;  /* 0x0000000200167825 */ /* 0x000fe200078e0202 */
[----:B------:R1:W-:Y:S01]  /*3b060*/  @P3 STG.E.U16 desc[UR12][R6.64], R25 ;  /* 0x0000001906003986 */ /* 0x0003e2000c10150c */
[----:B------:R-:W-:Y:S01]  /*3b070*/  ISETP.LT.AND P3, PT, R28, UR6, !P2 ;  /* 0x000000061c007c0c */ /* 0x000fe2000d761270 */
[----:B------:R-:W0:Y:S01]  /*3b080*/  LDCU UR6, c[0x0][0x398] ;  /* 0x00007300ff0677ac */ /* 0x000e220008000800 */
[----:B------:R-:W-:Y:S01]  /*3b090*/  ISETP.LT.AND P2, PT, R19, UR9, !P2 ;  /* 0x0000000913007c0c */ /* 0x000fe2000d741270 */
[C---:B------:R-:W-:Y:S01]  /*3b0a0*/  VIADD R24, R29.reuse, 0x1d ;  /* 0x0000001d1d187836 */ /* 0x040fe20000000000 */
[----:B------:R-:W0:Y:S01]  /*3b0b0*/  LDCU UR9, c[0x0][0x398] ;  /* 0x00007300ff0977ac */ /* 0x000e220008000800 */
[----:B-1----:R-:W-:-:S03]  /*3b0c0*/  VIADD R6, R29, 0x1e ;  /* 0x0000001e1d067836 */ /* 0x002fc60000000000 */
[----:B------:R-:W-:Y:S01]  /*3b0d0*/  ISETP.GE.AND P5, PT, R24, UR11, PT ;  /* 0x0000000b18007c0c */ /* 0x000fe2000bfa6270 */
[----:B------:R-:W-:Y:S01]  /*3b0e0*/  VIADD R24, R29, 0x20 ;  /* 0x000000201d187836 */ /* 0x000fe20000000000 */
[----:B--2---:R1:W-:Y:S01]  /*3b0f0*/  @P6 STG.E.U16 desc[UR12][R22.64], R5 ;  /* 0x0000000516006986 */ /* 0x0043e2000c10150c */
[----:B------:R-:W-:Y:S02]  /*3b100*/  PRMT R7, R5, 0x7632, R7 ;  /* 0x0000763205077816 */ /* 0x000fe40000000007 */
[----:B------:R-:W-:Y:S01]  /*3b110*/  ISETP.GE.AND P6, PT, R6, UR11, PT ;  /* 0x0000000b06007c0c */ /* 0x000fe2000bfc6270 */
[C---:B------:R-:W-:Y:S02]  /*3b120*/  VIADD R6, R0.reuse, UR4 ;  /* 0x0000000400067c36 */ /* 0x040fe40008000000 */
[----:B-1----:R-:W-:Y:S01]  /*3b130*/  IMAD.WIDE R4, R0, 0x2, R20 ;  /* 0x0000000200047825 */ /* 0x002fe200078e0214 */
[----:B----4-:R-:W-:-:S03]  /*3b140*/  PRMT R23, R27, 0x7632, R23 ;  /* 0x000076321b177816 */ /* 0x010fc60000000017 */
[----:B------:R-:W-:Y:S01]  /*3b150*/  VIADD R0, R6, UR4 ;  /* 0x0000000406007c36 */ /* 0x000fe20008000000 */
[----:B------:R1:W-:Y:S01]  /*3b160*/  @P4 STG.E.U16 desc[UR12][R4.64], R7 ;  /* 0x0000000704004986 */ /* 0x0003e2000c10150c */
[----:B---3--:R-:W-:Y:S01]  /*3b170*/  ISETP.LT.AND P4, PT, R28, UR7, !P0 ;  /* 0x000000071c007c0c */ /* 0x008fe2000c781270 */
[----:B------:R-:W2:Y:S01]  /*3b180*/  LDCU UR7, c[0x0][0x398] ;  /* 0x00007300ff0777ac */ /* 0x000ea20008000800 */
[----:B------:R-:W-:Y:S01]  /*3b190*/  VIADD R22, R29, 0x1f ;  /* 0x0000001f1d167836 */ /* 0x000fe20000000000 */
[----:B0-----:R-:W-:Y:S01]  /*3b1a0*/  ISETP.LT.AND P0, PT, R19, UR5, !P0 ;  /* 0x0000000513007c0c */ /* 0x001fe2000c701270 */
[----:B------:R-:W0:Y:S01]  /*3b1b0*/  LDCU UR5, c[0x0][0x398] ;  /* 0x00007300ff0577ac */ /* 0x000e220008000800 */
[----:B-1----:R-:W-:-:S04]  /*3b1c0*/  IMAD.WIDE R4, R6, 0x2, R2 ;  /* 0x0000000206047825 */ /* 0x002fc800078e0202 */
[----:B------:R-:W-:Y:S01]  /*3b1d0*/  IMAD.WIDE R6, R6, 0x2, R20 ;  /* 0x0000000206067825 */ /* 0x000fe200078e0214 */
[----:B------:R1:W-:Y:S04]  /*3b1e0*/  @P3 STG.E.U16 desc[UR12][R4.64], R27 ;  /* 0x0000001b04003986 */ /* 0x0003e8000c10150c */
[----:B------:R3:W-:Y:S01]  /*3b1f0*/  @P2 STG.E.U16 desc[UR12][R6.64], R23 ;  /* 0x0000001706002986 */ /* 0x0007e2000c10150c */
[----:B------:R-:W-:Y:S01]  /*3b200*/  ISETP.LT.AND P2, PT, R28, UR6, !P5 ;  /* 0x000000061c007c0c */ /* 0x000fe2000ef41270 */
[----:B------:R-:W4:Y:S01]  /*3b210*/  LDCU UR6, c[0x0][0x398] ;  /* 0x00007300ff0677ac */ /* 0x000f220008000800 */
[----:B------:R-:W-:Y:S01]  /*3b220*/  ISETP.GE.AND P3, PT, R22, UR11, PT ;  /* 0x0000000b16007c0c */ /* 0x000fe2000bf66270 */
[C---:B------:R-:W-:Y:S02]  /*3b230*/  VIADD R22, R0.reuse, UR4 ;  /* 0x0000000400167c36 */ /* 0x040fe40008000000 */
[----:B-1----:R-:W-:Y:S01]  /*3b240*/  IMAD.WIDE R4, R0, 0x2, R2 ;  /* 0x0000000200047825 */ /* 0x002fe200078e0202 */
[----:B------:R-:W-:Y:S01]  /*3b250*/  ISETP.LT.AND P5, PT, R19, UR8, !P5 ;  /* 0x0000000813007c0c */ /* 0x000fe2000efa1270 */
[----:B------:R-:W1:Y:S01]  /*3b260*/  LDCU UR8, c[0x0][0x398] ;  /* 0x00007300ff0877ac */ /* 0x000e620008000800 */
[----:B---3--:R-:W-:-:S02]  /*3b270*/  PRMT R23, R11, 0x7632, R23 ;  /* 0x000076320b177816 */ /* 0x008fc40000000017 */
[----:B------:R3:W-:Y:S01]  /*3b280*/  @P4 STG.E.U16 desc[UR12][R4.64], R11 ;  /* 0x0000000b04004986 */ /* 0x0007e2000c10150c */
[----:B------:R-:W-:-:S04]  /*3b290*/  IMAD.WIDE R6, R22, 0x2, R2 ;  /* 0x0000000216067825 */ /* 0x000fc800078e0202 */
[----:B---3--:R-:W-:-:S05]  /*3b2a0*/  IMAD.WIDE R4, R0, 0x2, R20 ;  /* 0x0000000200047825 */ /* 0x008fca00078e0214 */
[----:B------:R3:W-:Y:S04]  /*3b2b0*/  @P0 STG.E.U16 desc[UR12][R4.64], R23 ;  /* 0x0000001704000986 */ /* 0x0007e8000c10150c */
[----:B------:R0:W-:Y:S01]  /*3b2c0*/  @P2 STG.E.U16 desc[UR12][R6.64], R10 ;  /* 0x0000000a06002986 */ /* 0x0001e2000c10150c */
[----:B--2---:R-:W-:Y:S01]  /*3b2d0*/  ISETP.LT.AND P2, PT, R28, UR7, !P6 ;  /* 0x000000071c007c0c */ /* 0x004fe2000f741270 */
[C---:B------:R-:W-:Y:S02]  /*3b2e0*/  VIADD R0, R22.reuse, UR4 ;  /* 0x0000000416007c36 */ /* 0x040fe40008000000 */
[----:B---3--:R-:W-:Y:S01]  /*3b2f0*/  IMAD.WIDE R4, R22, 0x2, R20 ;  /* 0x0000000216047825 */ /* 0x008fe200078e0214 */
[----:B0-----:R-:W-:Y:S02]  /*3b300*/  PRMT R6, R10, 0x7632, R6 ;  /* 0x000076320a067816 */ /* 0x001fe40000000006 */
[----:B------:R-:W-:Y:S01]  /*3b310*/  ISETP.GE.AND P4, PT, R24, UR11, PT ;  /* 0x0000000b18007c0c */ /* 0x000fe2000bf86270 */
[----:B------:R-:W-:Y:S01]  /*3b320*/  VIADD R7, R29, 0x21 ;  /* 0x000000211d077836 */ /* 0x000fe20000000000 */
[----:B------:R-:W0:Y:S01]  /*3b330*/  LDCU UR7, c[0x0][0x398] ;  /* 0x00007300ff0777ac */ /* 0x000e220008000800 */
[----:B------:R2:W-:Y:S01]  /*3b340*/  @P5 STG.E.U16 desc[UR12][R4.64], R6 ;  /* 0x0000000604005986 */ /* 0x0005e2000c10150c */
[----:B------:R-:W-:Y:S01]  /*3b350*/  PRMT R24, R8, 0x7632, R24 ;  /* 0x0000763208187816 */ /* 0x000fe20000000018 */
[----:B--2---:R-:W-:-:S05]  /*3b360*/  IMAD.WIDE R4, R0, 0x2, R2 ;  /* 0x0000000200047825 */ /* 0x004fca00078e0202 */
[----:B------:R2:W-:Y:S04]  /*3b370*/  @P2 STG.E.U16 desc[UR12][R4.64], R8 ;  /* 0x0000000804002986 */ /* 0x0005e8000c10150c */
[----:B--2---:R-:W2:Y:S01]  /*3b380*/  LDL.LU R8, [R1+0x60] ;  /* 0x0000600001087983 */ /* 0x004ea20000300800 */
[----:B------:R-:W-:Y:S01]  /*3b390*/  ISETP.LT.AND P6, PT, R19, UR9, !P6 ;  /* 0x0000000913007c0c */ /* 0x000fe2000f7c1270 */
[C---:B------:R-:W-:Y:S01]  /*3b3a0*/  VIADD R22, R0.reuse, UR4 ;  /* 0x0000000400167c36 */ /* 0x040fe20008000000 */
[----:B------:R-:W-:Y:S01]  /*3b3b0*/  ISETP.GE.AND P0, PT, R7, UR11, PT ;  /* 0x0000000b07007c0c */ /* 0x000fe2000bf06270 */
[----:B------:R-:W-:Y:S01]  /*3b3c0*/  IMAD.WIDE R6, R0, 0x2, R20 ;  /* 0x0000000200067825 */ /* 0x000fe200078e0214 */
[----:B------:R-:W-:Y:S01]  /*3b3d0*/  ISETP.LT.AND P5, PT, R28, UR5, !P3 ;  /* 0x000000051c007c0c */ /* 0x000fe2000dfa1270 */
[----:B------:R-:W3:Y:S01]  /*3b3e0*/  LDCU UR9, c[0x0][0x398] ;  /* 0x00007300ff0977ac */ /* 0x000ee20008000800 */
[----:B----4-:R-:W-:Y:S01]  /*3b3f0*/  ISETP.LT.AND P3, PT, R19, UR6, !P3 ;  /* 0x0000000613007c0c */ /* 0x010fe2000df61270 */
[----:B------:R-:W-:Y:S01]  /*3b400*/  IMAD.WIDE R4, R22, 0x2, R2 ;  /* 0x0000000216047825 */ /* 0x000fe200078e0202 */
[----:B------:R-:W-:Y:S01]  /*3b410*/  PRMT R26, R14, 0x7632, R26 ;  /* 0x000076320e1a7816 */ /* 0x000fe2000000001a */
[----:B------:R-:W4:Y:S04]  /*3b420*/  LDCU UR5, c[0x0][0x398] ;  /* 0x00007300ff0577ac */ /* 0x000f280008000800 */
[----:B------:R0:W-:Y:S01]  /*3b430*/  @P6 STG.E.U16 desc[UR12][R6.64], R24 ;  /* 0x0000001806006986 */ /* 0x0001e2000c10150c */
[----:B-1----:R-:W-:Y:S01]  /*3b440*/  ISETP.LT.AND P6, PT, R28, UR8, !P4 ;  /* 0x000000081c007c0c */ /* 0x002fe2000e7c1270 */
[----:B------:R-:W-:Y:S01]  /*3b450*/  VIADD R23, R29, 0x22 ;  /* 0x000000221d177836 */ /* 0x000fe20000000000 */
[----:B------:R-:W-:Y:S01]  /*3b460*/  ISETP.LT.AND P4, PT, R19, UR10, !P4 ;  /* 0x0000000a13007c0c */ /* 0x000fe2000e781270 */
[----:B------:R-:W-:Y:S01]  /*3b470*/  VIADD R0, R22, UR4 ;  /* 0x0000000416007c36 */ /* 0x000fe20008000000 */
[----:B------:R1:W-:Y:S01]  /*3b480*/  @P5 STG.E.U16 desc[UR12][R4.64], R9 ;  /* 0x0000000904005986 */ /* 0x0003e2000c10150c */
[----:B------:R-:W2:Y:S01]  /*3b490*/  LDCU UR6, c[0x0][0x398] ;  /* 0x00007300ff0677ac */ /* 0x000ea20008000800 */
[----:B------:R-:W-:Y:S01]  /*3b4a0*/  ISETP.GE.AND P2, PT, R23, UR11, PT ;  /* 0x0000000b17007c0c */ /* 0x000fe2000bf46270 */
[----:B------:R-:W2:Y:S01]  /*3b4b0*/  LDCU UR8, c[0x0][0x398] ;  /* 0x00007300ff0877ac */ /* 0x000ea20008000800 */
[----:B0-----:R-:W-:Y:S01]  /*3b4c0*/  PRMT R24, R9, 0x7632, R24 ;  /* 0x0000763209187816 */ /* 0x001fe20000000018 */
[----:B------:R-:W-:Y:S01]  /*3b4d0*/  IMAD.WIDE R6, R0, 0x2, R2 ;  /* 0x0000000200067825 */ /* 0x000fe200078e0202 */
[----:B------:R-:W0:Y:S03]  /*3b4e0*/  LDCU UR10, c[0x0][0x398] ;  /* 0x00007300ff0a77ac */ /* 0x000e260008000800 */
[--C-:B-1----:R-:W-:Y:S01]  /*3b4f0*/  IMAD.WIDE R4, R22, 0x2, R20.reuse ;  /* 0x0000000216047825 */ /* 0x102fe200078e0214 */
[----:B------:R-:W2:Y:S03]  /*3b500*/  LDL.LU R9, [R1+0x64] ;  /* 0x0000640001097983 */ /* 0x000ea60000300800 */
[----:B------:R-:W-:Y:S01]  /*3b510*/  IMAD.WIDE R22, R0, 0x2, R20 ;  /* 0x0000000200167825 */ /* 0x000fe200078e0214 */
[----:B------:R1:W-:Y:S04]  /*3b520*/  @P3 STG.E.U16 desc[UR12][R4.64], R24 ;  /* 0x0000001804003986 */ /* 0x0003e8000c10150c */
[----:B------:R0:W-:Y:S04]  /*3b530*/  @P6 STG.E.U16 desc[UR12][R6.64], R14 ;  /* 0x0000000e06006986 */ /* 0x0001e8000c10150c */
[----:B------:R4:W-:Y:S01]  /*3b540*/  @P4 STG.E.U16 desc[UR12][R22.64], R26 ;  /* 0x0000001a16004986 */ /* 0x0009e2000c10150c */
[----:B------:R-:W-:Y:S01]  /*3b550*/  ISETP.LT.AND P4, PT, R28, UR7, !P0 ;  /* 0x000000071c007c0c */ /* 0x000fe2000c781270 */
[----:B------:R-:W-:-:S02]  /*3b560*/  VIADD R25, R29, 0x23 ;  /* 0x000000231d197836 */ /* 0x000fc40000000000 */
[----:B-1----:R-:W-:Y:S01]  /*3b570*/  VIADD R5, R0, UR4 ;  /* 0x0000000400057c36 */ /* 0x002fe20008000000 */
[----:B------:R-:W2:Y:S01]  /*3b580*/  LDL.LU R27, [R1+0x68] ;  /* 0x00006800011b7983 */ /* 0x000ea20000300800 */
[----:B------:R-:W-:Y:S01]  /*3b590*/  VIADD R4, R29, 0x24 ;  /* 0x000000241d047836 */ /* 0x000fe20000000000 */
[----:B---3--:R-:W-:Y:S01]  /*3b5a0*/  ISETP.LT.AND P3, PT, R19, UR9, !P0 ;  /* 0x0000000913007c0c */ /* 0x008fe2000c761270 */
[C---:B0-----:R-:W-:Y:S01]  /*3b5b0*/  IMAD.WIDE R6, R5.reuse, 0x2, R2 ;  /* 0x0000000205067825 */ /* 0x041fe200078e0202 */
[----:B------:R-:W3:Y:S01]  /*3b5c0*/  LDL.LU R10, [R1+0x7c] ;  /* 0x00007c00010a7983 */ /* 0x000ee20000300800 */
[----:B----4-:R-:W-:Y:S01]  /*3b5d0*/  ISETP.LT.AND P6, PT, R28, UR5, !P2 ;  /* 0x000000051c007c0c */ /* 0x010fe2000d7c1270 */
[----:B------:R-:W0:Y:S01]  /*3b5e0*/  LDCU UR5, c[0x0][0x398] ;  /* 0x00007300ff0577ac */ /* 0x000e220008000800 */
[----:B------:R-:W-:Y:S01]  /*3b5f0*/  ISETP.GE.AND P0, PT, R4, UR11, PT ;  /* 0x0000000b04007c0c */ /* 0x000fe2000bf06270 */
[----:B------:R-:W4:Y:S01]  /*3b600*/  LDL.LU R11, [R1+0x6c] ;  /* 0x00006c00010b7983 */ /* 0x000f220000300800 */
[----:B------:R-:W-:Y:S01]  /*3b610*/  VIADD R4, R5, UR4 ;  /* 0x0000000405047c36 */ /* 0x000fe20008000000 */
[----:B------:R-:W-:Y:S01]  /*3b620*/  ISETP.GE.AND P5, PT, R25, UR11, PT ;  /* 0x0000000b19007c0c */ /* 0x000fe2000bfa6270 */
[----:B------:R-:W-:Y:S01]  /*3b630*/  IMAD.WIDE R22, R5, 0x2, R20 ;  /* 0x0000000205167825 */ /* 0x000fe200078e0214 */
[----:B------:R-:W3:Y:S01]  /*3b640*/  LDL.LU R14, [R1+0x1200] ;  /* 0x00120000010e7983 */ /* 0x000ee20000300800 */
[----:B------:R-:W1:Y:S02]  /*3b650*/  LDCU UR7, c[0x0][0x398] ;  /* 0x00007300ff0777ac */ /* 0x000e640008000800 */
[----:B------:R-:W-:Y:S01]  /*3b660*/  VIADD R0, R29, 0x25 ;  /* 0x000000251d007836 */ /* 0x000fe20000000000 */
[----:B------:R-:W0:Y:S01]  /*3b670*/  LDCU UR9, c[0x0][0x398] ;  /* 0x00007300ff0977ac */ /* 0x000e220008000800 */
[----:B--2---:R-:W-:Y:S01]  /*3b680*/  PRMT R5, R8, 0x7632, R5 ;  /* 0x0000763208057816 */ /* 0x004fe20000000005 */
[----:B------:R2:W-:Y:S04]  /*3b690*/  @P4 STG.E.U16 desc[UR12][R6.64], R8 ;  /* 0x0000000806004986 */ /* 0x0005e8000c10150c */
[----:B--2---:R-:W2:Y:S04]  /*3b6a0*/  LDL.LU R8, [R1+0x11fc] ;  /* 0x0011fc0001087983 */ /* 0x004ea80000300800 */
[----:B------:R-:W2:Y:S01]  /*3b6b0*/  LDL.LU R7, [R1+0x74] ;  /* 0x0000740001077983 */ /* 0x000ea20000300800 */
[----:B------:R-:W-:-:S03]  /*3b6c0*/  IMAD.WIDE R24, R4, 0x2, R2 ;  /* 0x0000000204187825 */ /* 0x000fc600078e0202 */
[----:B------:R0:W-:Y:S01]  /*3b6d0*/  @P3 STG.E.U16 desc[UR12][R22.64], R5 ;  /* 0x0000000516003986 */ /* 0x0001e2000c10150c */
[----:B------:R-:W-:Y:S01]  /*3b6e0*/  ISETP.LT.AND P3, PT, R19, UR14, !P2 ;  /* 0x0000000e13007c0c */ /* 0x000fe2000d761270 */
[----:B------:R-:W1:Y:S01]  /*3b6f0*/  LDCU UR14, c[0x0][0x398] ;  /* 0x00007300ff0e77ac */ /* 0x000e620008000800 */
[----:B------:R-:W-:Y:S01]  /*3b700*/  ISETP.GE.AND P4, PT, R0, UR11, PT ;  /* 0x0000000b00007c0c */ /* 0x000fe2000bf86270 */
[C---:B------:R-:W-:Y:S02]  /*3b710*/  VIADD R0, R4.reuse, UR4 ;  /* 0x0000000404007c36 */ /* 0x040fe40008000000 */
[----:B0-----:R-:W-:Y:S01]  /*3b720*/  IMAD.WIDE R4, R4, 0x2, R20 ;  /* 0x0000000204047825 */ /* 0x001fe200078e0214 */
[----:B------:R-:W-:-:S03]  /*3b730*/  PRMT R26, R9, 0x7632, R26 ;  /* 0x00007632091a7816 */ /* 0x000fc6000000001a */
[----:B------:R-:W-:Y:S01]  /*3b740*/  IMAD.WIDE R22, R0, 0x2, R20 ;  /* 0x0000000200167825 */ /* 0x000fe200078e0214 */
[----:B--2---:R0:W-:Y:S01]  /*3b750*/  @P6 STG.E.U16 desc[UR12][R24.64], R7 ;  /* 0x0000000718006986 */ /* 0x0041e2000c10150c */
[----:B------:R-:W-:Y:S01]  /*3b760*/  ISETP.LT.AND P6, PT, R28, UR6, !P5 ;  /* 0x000000061c007c0c */ /* 0x000fe2000efc1270 */
[----:B------:R-:W2:Y:S01]  /*3b770*/  LDCU UR6, c[0x0][0x398] ;  /* 0x00007300ff0677ac */ /* 0x000ea20008000800 */
[----:B------:R-:W-:Y:S01]  /*3b780*/  ISETP.LT.AND P5, PT, R19, UR8, !P5 ;  /* 0x0000000813007c0c */ /* 0x000fe2000efa1270 */
[----:B------:R-:W1:Y:S01]  /*3b790*/  LDCU UR8, c[0x0][0x398] ;  /* 0x00007300ff0877ac */ /* 0x000e620008000800 */
[----:B0-----:R-:W-:Y:S01]  /*3b7a0*/  PRMT R24, R7, 0x7632, R24 ;  /* 0x0000763207187816 */ /* 0x001fe20000000018 */
[----:B------:R-:W-:-:S04]  /*3b7b0*/  IMAD.WIDE R6, R0, 0x2, R2 ;  /* 0x0000000200067825 */ /* 0x000fc800078e0202 */
[----:B------:R-:W-:Y:S04]  /*3b7c0*/  @P3 STG.E.U16 desc[UR12][R4.64], R24 ;  /* 0x0000001804003986 */ /* 0x000fe8000c10150c */
[----:B------:R0:W-:Y:S04]  /*3b7d0*/  @P6 STG.E.U16 desc[UR12][R6.64], R9 ;  /* 0x0000000906006986 */ /* 0x0001e8000c10150c */
[----:B------:R1:W-:Y:S04]  /*3b7e0*/  @P5 STG.E.U16 desc[UR12][R22.64], R26 ;  /* 0x0000001a16005986 */ /* 0x0003e8000c10150c */
[----:B0-----:R-:W2:Y:S04]  /*3b7f0*/  LDL.LU R9, [R1+0x11f8] ;  /* 0x0011f80001097983 */ /* 0x001ea80000300800 */
[----:B-1----:R-:W2:Y:S01]  /*3b800*/  LDL.LU R26, [R1+0x78] ;  /* 0x00007800011a7983 */ /* 0x002ea20000300800 */
[C---:B------:R-:W-:Y:S01]  /*3b810*/  ISETP.LT.AND P5, PT, R28.reuse, UR10, !P0 ;  /* 0x0000000a1c007c0c */ /* 0x040fe2000c7a1270 */
[----:B------:R-:W-:Y:S01]  /*3b820*/  VIADD R4, R29, 0x27 ;  /* 0x000000271d047836 */ /* 0x000fe20000000000 */
[----:B------:R-:W-:Y:S01]  /*3b830*/  ISETP.LT.AND P3, PT, R19, UR5, !P0 ;  /* 0x0000000513007c0c */ /* 0x000fe2000c761270 */
[----:B------:R-:W-:Y:S01]  /*3b840*/  VIADD R25, R29, 0x26 ;  /* 0x000000261d197836 */ /* 0x000fe20000000000 */
[----:B------:R-:W-:Y:S01]  /*3b850*/  ISETP.LT.AND P6, PT, R28, UR7, !P4 ;  /* 0x000000071c007c0c */ /* 0x000fe2000e7c1270 */
[----:B------:R-:W-:Y:S01]  /*3b860*/  VIADD R6, R0, UR4 ;  /* 0x0000000400067c36 */ /* 0x000fe20008000000 */
[----:B------:R-:W-:Y:S01]  /*3b870*/  ISETP.GE.AND P0, PT, R4, UR11, PT ;  /* 0x0000000b04007c0c */ /* 0x000fe2000bf06270 */
[----:B------:R-:W0:Y:S01]  /*3b880*/  LDCU UR5, c[0x0][0x398] ;  /* 0x00007300ff0577ac */ /* 0x000e220008000800 */
[----:B------:R-:W-:Y:S01]  /*3b890*/  ISETP.GE.AND P2, PT, R25, UR11, PT ;  /* 0x0000000b19007c0c */ /* 0x000fe2000bf46270 */
[----:B------:R-:W-:-:S02]  /*3b8a0*/  VIADD R24, R6, UR4 ;  /* 0x0000000406187c36 */ /* 0x000fc40008000000 */
[C---:B------:R-:W-:Y:S01]  /*3b8b0*/  IMAD.WIDE R4, R6.reuse, 0x2, R2 ;  /* 0x0000000206047825 */ /* 0x040fe200078e0202 */
[----:B------:R-:W1:Y:S03]  /*3b8c0*/  LDCU UR7, c[0x0][0x398] ;  /* 0x00007300ff0777ac */ /* 0x000e660008000800 */
[----:B------:R-:W-:Y:S01]  /*3b8d0*/  IMAD.WIDE R6, R6, 0x2, R20 ;  /* 0x0000000206067825 */ /* 0x000fe200078e0214 */
[----:B------:R-:W-:Y:S01]  /*3b8e0*/  ISETP.LT.AND P4, PT, R19, UR9, !P4 ;  /* 0x0000000913007c0c */ /* 0x000fe2000e781270 */
[----:B------:R-:W0:Y:S02]  /*3b8f0*/  LDCU UR10, c[0x0][0x398] ;  /* 0x00007300ff0a77ac */ /* 0x000e240008000800 */
[----:B------:R-:W-:Y:S01]  /*3b900*/  IMAD.WIDE R22, R24, 0x2, R2 ;  /* 0x0000000218167825 */ /* 0x000fe200078e0202 */
[----:B------:R-:W0:Y:S03]  /*3b910*/  LDCU UR9, c[0x0][0x398] ;  /* 0x00007300ff0977ac */ /* 0x000e260008000800 */
[C---:B------:R-:W-:Y:S01]  /*3b920*/  VIADD R0, R29.reuse, 0x28 ;  /* 0x000000281d007836 */ /* 0x040fe20000000000 */
[----:B--2---:R-:W-:Y:S01]  /*3b930*/  PRMT R25, R26, 0x7632, R25 ;  /* 0x000076321a197816 */ /* 0x004fe20000000019 */
[----:B------:R2:W-:Y:S04]  /*3b940*/  @P5 STG.E.U16 desc[UR12][R4.64], R26 ;  /* 0x0000001a04005986 */ /* 0x0005e8000c10150c */
[----:B------:R0:W-:Y:S01]  /*3b950*/  @P3 STG.E.U16 desc[UR12][R6.64], R25 ;  /* 0x0000001906003986 */ /* 0x0001e2000c10150c */
[----:B------:R-:W-:Y:S01]  /*3b960*/  ISETP.LT.AND P3, PT, R28, UR6, !P2 ;  /* 0x000000061c007c0c */ /* 0x000fe2000d761270 */
[----:B------:R-:W1:Y:S01]  /*3b970*/  LDCU UR6, c[0x0][0x398] ;  /* 0x00007300ff0677ac */ /* 0x000e620008000800 */
[----:B------:R-:W-:Y:S01]  /*3b980*/  ISETP.GE.AND P5, PT, R0, UR11, PT ;  /* 0x0000000b00007c0c */ /* 0x000fe2000bfa6270 */
[----:B------:R0:W-:Y:S01]  /*3b990*/  @P6 STG.E.U16 desc[UR12][R22.64], R27 ;  /* 0x0000001b16006986 */ /* 0x0001e2000c10150c */
[----:B--2---:R-:W-:Y:S01]  /*3b9a0*/  VIADD R26, R29, 0x29 ;  /* 0x000000291d1a7836 */ /* 0x004fe20000000000 */
[----:B------:R-:W-:Y:S01]  /*3b9b0*/  ISETP.LT.AND P6, PT, R19, UR8, !P2 ;  /* 0x0000000813007c0c */ /* 0x000fe2000d7c1270 */
[----:B------:R-:W-:Y:S01]  /*3b9c0*/  VIADD R0, R24, UR4 ;  /* 0x0000000418007c36 */ /* 0x000fe20008000000 */
[----:B------:R-:W2:Y:S02]  /*3b9d0*/  LDCU UR8, c[0x0][0x398] ;  /* 0x00007300ff0877ac */ /* 0x000ea40008000800 */
[----:B------:R-:W-:-:S02]  /*3b9e0*/  ISETP.GE.AND P2, PT, R26, UR11, PT ;  /* 0x0000000b1a007c0c */ /* 0x000fc4000bf46270 */
[----:B------:R-:W2:Y:S01]  /*3b9f0*/  LDL.LU R26, [R1+0xc0] ;  /* 0x0000c000011a7983 */ /* 0x000ea20000300800 */
[----:B0-----:R-:W-:Y:S01]  /*3ba00*/  PRMT R25, R27, 0x7632, R25 ;  /* 0x000076321b197816 */ /* 0x001fe20000000019 */
[----:B------:R-:W-:-:S04]  /*3ba10*/  IMAD.WIDE R4, R24, 0x2, R20 ;  /* 0x0000000218047825 */ /* 0x000fc800078e0214 */
[----:B------:R-:W-:Y:S01]  /*3ba20*/  IMAD.WIDE R6, R0, 0x2, R2 ;  /* 0x0000000200067825 */ /* 0x000fe200078e0202 */
[----:B------:R0:W-:Y:S01]  /*3ba30*/  @P4 STG.E.U16 desc[UR12][R4.64], R25 ;  /* 0x0000001904004986 */ /* 0x0001e2000c10150c */
[----:B---3--:R-:W-:-:S03]  /*3ba40*/  PRMT R24, R10, 0x7632, R24 ;  /* 0x000076320a187816 */ /* 0x008fc60000000018 */
[----:B------:R3:W-:Y:S01]  /*3ba50*/  @P3 STG.E.U16 desc[UR12][R6.64], R10 ;  /* 0x0000000a06003986 */ /* 0x0007e2000c10150c */
[----:B------:R-:W-:Y:S01]  /*3ba60*/  ISETP.LT.AND P4, PT, R28, UR14, !P0 ;  /* 0x0000000e1c007c0c */ /* 0x000fe2000c781270 */
[C---:B------:R-:W-:Y:S01]  /*3ba70*/  IMAD.WIDE R22, R0.reuse, 0x2, R20 ;  /* 0x0000000200167825 */ /* 0x040fe200078e0214 */
[----:B------:R-:W-:Y:S01]  /*3ba80*/  ISETP.LT.AND P3, PT, R19, UR5, !P0 ;  /* 0x0000000513007c0c */ /* 0x000fe2000c761270 */
[----:B------:R-:W1:Y:S02]  /*3ba90*/  LDCU UR5, c[0x0][0x398] ;  /* 0x00007300ff0577ac */ /* 0x000e640008000800 */
[----:B0-----:R-:W-:Y:S01]  /*3baa0*/  VIADD R4, R29, 0x2a ;  /* 0x0000002a1d047836 */ /* 0x001fe20000000000 */
[----:B----4-:R-:W-:Y:S01]  /*3bab0*/  PRMT R25, R11, 0x7632, R25 ;  /* 0x000076320b197816 */ /* 0x010fe20000000019 */
[----:B------:R-:W0:Y:S01]  /*3bac0*/  LDCU UR14, c[0x0][0x398] ;  /* 0x00007300ff0e77ac */ /* 0x000e220008000800 */
[----:B---3--:R-:W3:Y:S01]  /*3bad0*/  LDL.LU R10, [R1+0xb0] ;  /* 0x0000b000010a7983 */ /* 0x008ee20000300800 */
[----:B------:R-:W-:Y:S01]  /*3bae0*/  VIADD R6, R0, UR4 ;  /* 0x0000000400067c36 */ /* 0x000fe20008000000 */
[----:B------:R-:W-:-:S03]  /*3baf0*/  ISETP.GE.AND P0, PT, R4, UR11, PT ;  /* 0x0000000b04007c0c */ /* 0x000fc6000bf06270 */
[----:B------:R-:W-:Y:S01]  /*3bb00*/  IMAD.WIDE R4, R6, 0x2, R2 ;  /* 0x0000000206047825 */ /* 0x000fe200078e0202 */
[----:B------:R-:W-:Y:S04]  /*3bb10*/  @P6 STG.E.U16 desc[UR12][R22.64], R24 ;  /* 0x0000001816006986 */ /* 0x000fe8000c10150c */
[----:B------:R4:W-:Y:S04]  /*3bb20*/  @P4 STG.E.U16 desc[UR12][R4.64], R11 ;  /* 0x0000000b04004986 */ /* 0x0009e8000c10150c */
[----:B----4-:R-:W4:Y:S01]  /*3bb30*/  LDL.LU R11, [R1+0xc4] ;  /* 0x0000c400010b7983 */ /* 0x010f220000300800 */
[----:B-1----:R-:W-:Y:S01]  /*3bb40*/  ISETP.LT.AND P6, PT, R28, UR7, !P5 ;  /* 0x000000071c007c0c */ /* 0x002fe2000efc1270 */
[C---:B------:R-:W-:Y:S01]  /*3bb50*/  VIADD R0, R6.reuse, UR4 ;  /* 0x0000000406007c36 */ /* 0x040fe20008000000 */
[----:B------:R-:W1:Y:S01]  /*3bb60*/  LDCU UR7, c[0x0][0x398] ;  /* 0x00007300ff0777ac */ /* 0x000e620008000800 */
[----:B------:R-:W-:Y:S01]  /*3bb70*/  IMAD.WIDE R6, R6, 0x2, R20 ;  /* 0x0000000206067825 */ /* 0x000fe200078e0214 */
[----:B------:R-:W-:Y:S01]  /*3bb80*/  ISETP.LT.AND P5, PT, R19, UR10, !P5 ;  /* 0x0000000a13007c0c */ /* 0x000fe2000efa1270 */
[----:B------:R-:W4:Y:S01]  /*3bb90*/  LDL.LU R27, [R1+0xbc] ;  /* 0x0000bc00011b7983 */ /* 0x000f220000300800 */
[----:B------:R-:W0:Y:S01]  /*3bba0*/  LDCU UR10, c[0x0][0x398] ;  /* 0x00007300ff0a77ac */ /* 0x000e220008000800 */
[----:B------:R-:W-:-:S02]  /*3bbb0*/  IMAD.WIDE R22, R0, 0x2, R2 ;  /* 0x0000000200167825 */ /* 0x000fc400078e0202 */
[----:B------:R1:W-:Y:S01]  /*3bbc0*/  @P3 STG.E.U16 desc[UR12][R6.64], R25 ;  /* 0x0000001906003986 */ /* 0x0003e2000c10150c */
[----:B------:R-:W-:Y:S01]  /*3bbd0*/  ISETP.LT.AND P3, PT, R28, UR6, !P2 ;  /* 0x000000061c007c0c */ /* 0x000fe2000d761270 */
[----:B------:R-:W-:Y:S01]  /*3bbe0*/  VIADD R24, R29, 0x2b ;  /* 0x0000002b1d187836 */ /* 0x000fe20000000000 */
[----:B------:R-:W0:Y:S01]  /*3bbf0*/  LDCU UR6, c[0x0][0x398] ;  /* 0x00007300ff0677ac */ /* 0x000e220008000800 */
[----:B------:R-:W-:-:S03]  /*3bc00*/  VIADD R4, R0, UR4 ;  /* 0x0000000400047c36 */ /* 0x000fc60008000000 */
[----:B------:R-:W-:Y:S01]  /*3bc10*/  ISETP.GE.AND P4, PT, R24, UR11, PT ;  /* 0x0000000b18007c0c */ /* 0x000fe2000bf86270 */
[----:B-1----:R-:W-:-:S04]  /*3bc20*/  IMAD.WIDE R6, R0, 0x2, R20 ;  /* 0x0000000200067825 */ /* 0x002fc800078e0214 */
[----:B------:R-:W-:Y:S01]  /*3bc30*/  IMAD.WIDE R24, R4, 0x2, R20 ;  /* 0x0000000204187825 */ /* 0x000fe200078e0214 */
[----:B--2---:R1:W-:Y:S01]  /*3bc40*/  @P6 STG.E.U16 desc[UR12][R22.64], R26 ;  /* 0x0000001a16006986 */ /* 0x0043e2000c10150c */
[----:B------:R-:W-:Y:S01]  /*3bc50*/  ISETP.LT.AND P6, PT, R19, UR8, !P2 ;  /* 0x0000000813007c0c */ /* 0x000fe2000d7c1270 */
[----:B------:R-:W2:Y:S01]  /*3bc60*/  LDCU UR8, c[0x0][0x398] ;  /* 0x00007300ff0877ac */ /* 0x000ea20008000800 */
[----:B------:R-:W-:-:S05]  /*3bc70*/  PRMT R5, R26, 0x7632, R5 ;  /* 0x000076321a057816 */ /* 0x000fca0000000005 */
[----:B------:R-:W-:Y:S01]  /*3bc80*/  @P5 STG.E.U16 desc[UR12][R6.64], R5 ;  /* 0x0000000506005986 */ /* 0x000fe2000c10150c */
[----:B------:R-:W-:Y:S01]  /*3bc90*/  ISETP.LT.AND P5, PT, R28, UR9, !P0 ;  /* 0x000000091c007c0c */ /* 0x000fe2000c7a1270 */
[----:B------:R-:W0:Y:S01]  /*3bca0*/  LDCU UR9, c[0x0][0x398] ;  /* 0x00007300ff0977ac */ /* 0x000e220008000800 */
[----:B-1----:R-:W-:-:S04]  /*3bcb0*/  IMAD.WIDE R22, R4, 0x2, R2 ;  /* 0x0000000204167825 */ /* 0x002fc800078e0202 */
[----:B------:R-:W-:Y:S01]  /*3bcc0*/  VIADD R26, R29, 0x2c ;  /* 0x0000002c1d1a7836 */ /* 0x000fe20000000000 */
[----:B---3--:R-:W-:Y:S01]  /*3bcd0*/  PRMT R0, R10, 0x7632, R0 ;  /* 0x000076320a007816 */ /* 0x008fe20000000000 */
[----:B------:R1:W-:Y:S04]  /*3bce0*/  @P3 STG.E.U16 desc[UR12][R22.64], R10 ;  /* 0x0000000a16003986 */ /* 0x0003e8000c10150c */
[----:B------:R3:W-:Y:S01]  /*3bcf0*/  @P6 STG.E.U16 desc[UR12][R24.64], R0 ;  /* 0x0000000018006986 */ /* 0x0007e2000c10150c */
[----:B------:R-:W-:-:S03]  /*3bd00*/  ISETP.GE.AND P2, PT, R26, UR11, PT ;  /* 0x0000000b1a007c0c */ /* 0x000fc6000bf46270 */
[----:B------:R-:W2:Y:S01]  /*3bd10*/  LDL.LU R26, [R1+0xcc] ;  /* 0x0000cc00011a7983 */ /* 0x000ea20000300800 */
[----:B-1----:R-:W-:-:S03]  /*3bd20*/  VIADD R23, R29, 0x2e ;  /* 0x0000002e1d177836 */ /* 0x002fc60000000000 */
[----:B------:R-:W2:Y:S01]  /*3bd30*/  LDL.LU R10, [R1+0x11f4] ;  /* 0x0011f400010a7983 */ /* 0x000ea20000300800 */
[----:B---3--:R-:W-:-:S03]  /*3bd40*/  VIADD R0, R4, UR4 ;  /* 0x0000000404007c36 */ /* 0x008fc60008000000 */
[----:B------:R-:W3:Y:S01]  /*3bd50*/  LDL.LU R25, [R1+0xb8] ;  /* 0x0000b80001197983 */ /* 0x000ee20000300800 */
[C---:B------:R-:W-:Y:S01]  /*3bd60*/  IMAD.WIDE R4, R0.reuse, 0x2, R2 ;  /* 0x0000000200047825 */ /* 0x040fe200078e0202 */
[----:B----4-:R-:W-:Y:S02]  /*3bd70*/  PRMT R24, R11, 0x7632, R24 ;  /* 0x000076320b187816 */ /* 0x010fe40000000018 */
[----:B------:R-:W-:Y:S01]  /*3bd80*/  ISETP.LT.AND P0, PT, R19, UR5, !P0 ;  /* 0x0000000513007c0c */ /* 0x000fe2000c701270 */
[----:B------:R-:W-:Y:S01]  /*3bd90*/  IMAD.WIDE R6, R0, 0x2, R20 ;  /* 0x0000000200067825 */ /* 0x000fe200078e0214 */
[----:B------:R1:W-:Y:S01]  /*3bda0*/  @P5 STG.E.U16 desc[UR12][R4.64], R11 ;  /* 0x0000000b04005986 */ /* 0x0003e2000c10150c */
[----:B------:R-:W-:Y:S01]  /*3bdb0*/  ISETP.GE.AND P5, PT, R23, UR11, PT ;  /* 0x0000000b17007c0c */ /* 0x000fe2000bfa6270 */
[----:B------:R-:W4:Y:S02]  /*3bdc0*/  LDCU UR5, c[0x0][0x398] ;  /* 0x00007300ff0577ac */ /* 0x000f240008000800 */
[----:B-1----:R-:W2:Y:S04]  /*3bdd0*/  LDL.LU R11, [R1+0x11f0] ;  /* 0x0011f000010b7983 */ /* 0x002ea80000300800 */
[----:B------:R-:W2:Y:S04]  /*3bde0*/  LDL.LU R23, [R1+0xb4] ;  /* 0x0000b40001177983 */ /* 0x000ea80000300800 */
[----:B------:R1:W-:Y:S04]  /*3bdf0*/  @P0 STG.E.U16 desc[UR12][R6.64], R24 ;  /* 0x0000001806000986 */ /* 0x0003e8000c10150c */
[----:B-1----:R-:W3:Y:S01]  /*3be00*/  LDL.LU R24, [R1+0xc8] ;  /* 0x0000c80001187983 */ /* 0x002ee20000300800 */
[----:B------:R-:W-:Y:S01]  /*3be10*/  ISETP.LT.AND P6, PT, R28, UR7, !P4 ;  /* 0x000000071c007c0c */ /* 0x000fe2000e7c1270 */
[----:B------:R-:W-:Y:S01]  /*3be20*/  VIADD R0, R0, UR4 ;  /* 0x0000000400007c36 */ /* 0x000fe20008000000 */
[----:B0-----:R-:W-:Y:S01]  /*3be30*/  ISETP.LT.AND P4, PT, R19, UR10, !P4 ;  /* 0x0000000a13007c0c */ /* 0x001fe2000e781270 */
[----:B------:R-:W-:Y:S01]  /*3be40*/  VIADD R22, R29, 0x2d ;  /* 0x0000002d1d167836 */ /* 0x000fe20000000000 */
[----:B------:R-:W-:Y:S01]  /*3be50*/  ISETP.LT.AND P0, PT, R28, UR6, !P2 ;  /* 0x000000061c007c0c */ /* 0x000fe2000d701270 */
[----:B------:R-:W-:Y:S01]  /*3be60*/  IMAD.WIDE R4, R0, 0x2, R2 ;  /* 0x0000000200047825 */ /* 0x000fe200078e0202 */
[----:B------:R-:W0:Y:S02]  /*3be70*/  LDCU UR6, c[0x0][0x398] ;  /* 0x00007300ff0677ac */ /* 0x000e240008000800 */
[----:B------:R-:W-:Y:S01]  /*3be80*/  ISETP.GE.AND P3, PT, R22, UR11, PT ;  /* 0x0000000b16007c0c */ /* 0x000fe2000bf66270 */
[----:B------:R-:W-:Y:S01]  /*3be90*/  IMAD.WIDE R6, R0, 0x2, R20 ;  /* 0x0000000200067825 */ /* 0x000fe200078e0214 */
[----:B------:R-:W1:Y:S01]  /*3bea0*/  LDCU UR7, c[0x0][0x398] ;  /* 0x00007300ff0777ac */ /* 0x000e620008000800 */
[----:B------:R-:W0:Y:S01]  /*3beb0*/  LDCU UR10, c[0x0][0x398] ;  /* 0x00007300ff0a77ac */ /* 0x000e220008000800 */
[----:B--2---:R-:W-:Y:S01]  /*3bec0*/  PRMT R22, R23, 0x7632, R22 ;  /* 0x0000763217167816 */ /* 0x004fe20000000016 */
[----:B------:R2:W-:Y:S01]  /*3bed0*/  @P6 STG.E.U16 desc[UR12][R4.64], R23 ;  /* 0x0000001704006986 */ /* 0x0005e2000c10150c */
[----:B------:R-:W-:Y:S01]  /*3bee0*/  ISETP.LT.AND P6, PT, R28, UR9, !P3 ;  /* 0x000000091c007c0c */ /* 0x000fe2000dfc1270 */
[----:B------:R-:W0:Y:S02]  /*3bef0*/  LDCU UR9, c[0x0][0x398] ;  /* 0x00007300ff0977ac */ /* 0x000e240008000800 */
[----:B------:R0:W-:Y:S01]  /*3bf00*/  @P4 STG.E.U16 desc[UR12][R6.64], R22 ;  /* 0x0000001606004986 */ /* 0x0001e2000c10150c */
[----:B------:R-:W-:Y:S01]  /*3bf10*/  ISETP.LT.AND P4, PT, R19, UR8, !P2 ;  /* 0x0000000813007c0c */ /* 0x000fe2000d781270 */
[----:B------:R-:W0:Y:S01]  /*3bf20*/  LDCU UR8, c[0x0][0x398] ;  /* 0x00007300ff0877ac */ /* 0x000e220008000800 */
[----:B--2---:R-:W-:Y:S01]  /*3bf30*/  IADD3 R23, PT, PT, R0, UR4, RZ ;  /* 0x0000000400177c10 */ /* 0x004fe2000fffe0ff */
[----:B------:R-:W-:-:S04]  /*3bf40*/  VIADD R0, R29, 0x2f ;  /* 0x0000002f1d007836 */ /* 0x000fc80000000000 */
[----:B------:R-:W-:Y:S01]  /*3bf50*/  IMAD.WIDE R4, R23, 0x2, R2 ;  /* 0x0000000217047825 */ /* 0x000fe200078e0202 */
[----:B------:R-:W-:-:S03]  /*3bf60*/  ISETP.GE.AND P2, PT, R0, UR11, PT ;  /* 0x0000000b00007c0c */ /* 0x000fc6000bf46270 */
[----:B------:R-:W-:Y:S01]  /*3bf70*/  VIADD R0, R23, UR4 ;  /* 0x0000000417007c36 */ /* 0x000fe20008000000 */
[----:B---3--:R2:W-:Y:S01]  /*3bf80*/  @P0 STG.E.U16 desc[UR12][R4.64], R24 ;  /* 0x0000001804000986 */ /* 0x0085e2000c10150c */
[----:B----4-:R-:W-:Y:S01]  /*3bf90*/  ISETP.LT.AND P3, PT, R19, UR5, !P3 ;  /* 0x0000000513007c0c */ /* 0x010fe2000df61270 */
[----:B------:R-:W3:Y:S01]  /*3bfa0*/  LDCU UR5, c[0x0][0x398] ;  /* 0x00007300ff0577ac */ /* 0x000ee20008000800 */
[----:B0-----:R-:W-:Y:S01]  /*3bfb0*/  PRMT R22, R24, 0x7632, R22 ;  /* 0x0000763218167816 */ /* 0x001fe20000000016 */
[----:B------:R-:W-:-:S04]  /*3bfc0*/  IMAD.WIDE R6, R0, 0x2, R2 ;  /* 0x0000000200067825 */ /* 0x000fc800078e0202 */
[----:B--2---:R-:W-:-:S05]  /*3bfd0*/  IMAD.WIDE R4, R23, 0x2, R20 ;  /* 0x0000000217047825 */ /* 0x004fca00078e0214 */
[----:B------:R0:W-:Y:S01]  /*3bfe0*/  @P4 STG.E.U16 desc[UR12][R4.64], R22 ;  /* 0x0000001604004986 */ /* 0x0001e2000c10150c */
[----:B------:R-:W-:Y:S01]  /*3bff0*/  ISETP.LT.AND P4, PT, R28, UR6, !P5 ;  /* 0x000000061c007c0c */ /* 0x000fe2000ef81270 */
[----:B------:R-:W2:Y:S02]  /*3c000*/  LDCU UR6, c[0x0][0x398] ;  /* 0x00007300ff0677ac */ /* 0x000ea40008000800 */
[----:B------:R4:W-:Y:S01]  /*3c010*/  @P6 STG.E.U16 desc[UR12][R6.64], R25 ;  /* 0x0000001906006986 */ /* 0x0009e2000c10150c */
[----:B-1----:R-:W-:Y:S01]  /*3c020*/  ISETP.LT.AND P5, PT, R19, UR7, !P5 ;  /* 0x0000000713007c0c */ /* 0x002fe2000efa1270 */
[----:B------:R-:W-:Y:S01]  /*3c030*/  VIADD R23, R29, 0x31 ;  /* 0x000000311d177836 */ /* 0x000fe20000000000 */
[----:B------:R-:W1:Y:S01]  /*3c040*/  LDCU UR7, c[0x0][0x398] ;  /* 0x00007300ff0777ac */ /* 0x000e620008000800 */
[----:B0-----:R-:W-:Y:S01]  /*3c050*/  IMAD.WIDE R4, R0, 0x2, R20 ;  /* 0x0000000200047825 */ /* 0x001fe200078e0214 */
[----:B----4-:R-:W-:-:S03]  /*3c060*/  PRMT R7, R25, 0x7632, R7 ;  /* 0x0000763219077816 */ /* 0x010fc60000000007 */
[----:B------:R-:W-:Y:S02]  /*3c070*/  VIADD R0, R0, UR4 ;  /* 0x0000000400007c36 */ /* 0x000fe40008000000 */
[----:B------:R0:W-:Y:S01]  /*3c080*/  @P3 STG.E.U16 desc[UR12][R4.64], R7 ;  /* 0x0000000704003986 */ /* 0x0001e2000c10150c */
[----:B------:R-:W-:Y:S01]  /*3c090*/  ISETP.LT.AND P3, PT, R28, UR8, !P2 ;  /* 0x000000081c007c0c */ /* 0x000fe2000d761270 */
[----:B------:R-:W4:Y:S01]  /*3c0a0*/  LDCU UR8, c[0x0][0x398] ;  /* 0x00007300ff0877ac */ /* 0x000f220008000800 */
[----:B------:R-:W-:Y:S01]  /*3c0b0*/  VIADD R24, R29, 0x30 ;  /* 0x000000301d187836 */ /* 0x000fe20000000000 */
[----:B------:R-:W-:Y:S02]  /*3c0c0*/  ISETP.GE.AND P6, PT, R23, UR11, PT ;  /* 0x0000000b17007c0c */ /* 0x000fe4000bfc6270 */
[----:B---3--:R-:W-:Y:S01]  /*3c0d0*/  ISETP.LT.AND P2, PT, R19, UR5, !P2 ;  /* 0x0000000513007c0c */ /* 0x008fe2000d741270 */
[----:B------:R-:W-:Y:S02]  /*3c0e0*/  VIADD R22, R29, 0x32 ;  /* 0x000000321d167836 */ /* 0x000fe40000000000 */
[----:B0-----:R-:W-:-:S04]  /*3c0f0*/  IMAD.WIDE R4, R0, 0x2, R2 ;  /* 0x0000000200047825 */ /* 0x001fc800078e0202 */
[----:B------:R-:W-:Y:S01]  /*3c100*/  IMAD.WIDE R6, R0, 0x2, R20 ;  /* 0x0000000200067825 */ /* 0x000fe200078e0214 */
[----:B------:R-:W-:Y:S01]  /*3c110*/  PRMT R23, R26, 0x7632, R23 ;  /* 0x000076321a177816 */ /* 0x000fe20000000017 */
[----:B------:R-:W0:Y:S02]  /*3c120*/  LDCU UR5, c[0x0][0x398] ;  /* 0x00007300ff0577ac */ /* 0x000e240008000800 */
[----:B------:R-:W-:Y:S01]  /*3c130*/  VIADD R0, R0, UR4 ;  /* 0x0000000400007c36 */ /* 0x000fe20008000000 */
[----:B------:R3:W-:Y:S01]  /*3c140*/  @P4 STG.E.U16 desc[UR12][R4.64], R26 ;  /* 0x0000001a04004986 */ /* 0x0007e2000c10150c */
[----:B------:R-:W-:-:S03]  /*3c150*/  ISETP.GE.AND P0, PT, R24, UR11, PT ;  /* 0x0000000b18007c0c */ /* 0x000fc6000bf06270 */
[----:B------:R0:W-:Y:S01]  /*3c160*/  @P5 STG.E.U16 desc[UR12][R6.64], R23 ;  /* 0x0000001706005986 */ /* 0x0001e2000c10150c */
[----:B--2---:R-:W-:Y:S01]  /*3c170*/  ISETP.LT.AND P5, PT, R28, UR6, !P0 ;  /* 0x000000061c007c0c */ /* 0x004fe2000c7a1270 */
[----:B------:R-:W2:Y:S01]  /*3c180*/  LDCU UR6, c[0x0][0x398] ;  /* 0x00007300ff0677ac */ /* 0x000ea20008000800 */
[----:B---3--:R-:W-:Y:S01]  /*3c190*/  IMAD.WIDE R4, R0, 0x2, R2 ;  /* 0x0000000200047825 */ /* 0x008fe200078e0202 */
[----:B------:R-:W-:Y:S02]  /*3c1a0*/  ISETP.GE.AND P4, PT, R22, UR11, PT ;  /* 0x0000000b16007c0c */ /* 0x000fe4000bf86270 */
[----:B0-----:R-:W-:Y:S02]  /*3c1b0*/  PRMT R7, R27, 0x7632, R7 ;  /* 0x000076321b077816 */ /* 0x001fe40000000007 */
[----:B------:R0:W-:Y:S01]  /*3c1c0*/  @P3 STG.E.U16 desc[UR12][R4.64], R27 ;  /* 0x0000001b04003986 */ /* 0x0001e2000c10150c */
[----:B------:R-:W-:Y:S02]  /*3c1d0*/  VIADD R22, R29, 0x33 ;  /* 0x000000331d167836 */ /* 0x000fe40000000000 */
[----:B------:R-:W-:Y:S01]  /*3c1e0*/  VIADD R6, R0, UR4 ;  /* 0x0000000400067c36 */ /* 0x000fe20008000000 */
[----:B-1----:R-:W-:Y:S01]  /*3c1f0*/  ISETP.LT.AND P0, PT, R19, UR7, !P0 ;  /* 0x0000000713007c0c */ /* 0x002fe2000c701270 */
[----:B------:R-:W1:Y:S01]  /*3c200*/  LDCU UR7, c[0x0][0x398] ;  /* 0x00007300ff0777ac */ /* 0x000e620008000800 */
[----:B------:R-:W-:Y:S01]  /*3c210*/  ISETP.GE.AND P3, PT, R22, UR11, PT ;  /* 0x0000000b16007c0c */ /* 0x000fe2000bf66270 */
[----:B0-----:R-:W-:-:S05]  /*3c220*/  IMAD.WIDE R4, R0, 0x2, R20 ;  /* 0x0000000200047825 */ /* 0x001fca00078e0214 */
[----:B------:R0:W-:Y:S01]  /*3c230*/  @P2 STG.E.U16 desc[UR12][R4.64], R7 ;  /* 0x0000000704002986 */ /* 0x0001e2000c10150c */
[----:B----4-:R-:W-:Y:S01]  /*3c240*/  ISETP.LT.AND P2, PT, R28, UR8, !P6 ;  /* 0x000000081c007c0c */ /* 0x010fe2000f741270 */
[C---:B------:R-:W-:Y:S01]  /*3c250*/  IMAD.WIDE R22, R6.reuse, 0x2, R2 ;  /* 0x0000000206167825 */ /* 0x040fe200078e0202 */
[----:B------:R-:W-:Y:S01]  /*3c260*/  ISETP.LT.AND P6, PT, R19, UR9, !P6 ;  /* 0x0000000913007c0c */ /* 0x000fe2000f7c1270 */
[----:B------:R-:W3:Y:S02]  /*3c270*/  LDCU UR8, c[0x0][0x398] ;  /* 0x00007300ff0877ac */ /* 0x000ee40008000800 */
[----:B------:R-:W-:Y:S01]  /*3c280*/  IMAD.WIDE R24, R6, 0x2, R20 ;  /* 0x0000000206187825 */ /* 0x000fe200078e0214 */
[----:B------:R4:W-:Y:S01]  /*3c290*/  @P5 STG.E.U16 desc[UR12][R22.64], R8 ;  /* 0x0000000816005986 */ /* 0x0009e2000c10150c */
[----:B------:R-:W1:Y:S02]  /*3c2a0*/  LDCU UR9, c[0x0][0x398] ;  /* 0x00007300ff0977ac */ /* 0x000e640008000800 */
[----:B0-----:R-:W-:-:S02]  /*3c2b0*/  IMAD.MOV.U32 R5, RZ, RZ, R29 ;  /* 0x000000ffff057224 */ /* 0x001fc400078e001d */
[----:B------:R-:W-:-:S04]  /*3c2c0*/  VIADD R29, R6, UR4 ;  /* 0x00000004061d7c36 */ /* 0x000fc80008000000 */
[----:B------:R-:W-:Y:S01]  /*3c2d0*/  IMAD.WIDE R26, R29, 0x2, R2 ;  /* 0x000000021d1a7825 */ /* 0x000fe200078e0202 */
[----:B----4-:R-:W-:Y:S02]  /*3c2e0*/  PRMT R23, R8, 0x7632, R23 ;  /* 0x0000763208177816 */ /* 0x010fe40000000017 */
[----:B------:R-:W-:-:S03]  /*3c2f0*/  PRMT R7, R12, 0x7632, R7 ;  /* 0x000076320c077816 */ /* 0x000fc60000000007 */
[----:B------:R0:W-:Y:S04]  /*3c300*/  @P0 STG.E.U16 desc[UR12][R24.64], R23 ;  /* 0x0000001718000986 */ /* 0x0001e8000c10150c */
[----:B------:R4:W-:Y:S01]  /*3c310*/  @P2 STG.E.U16 desc[UR12][R26.64], R12 ;  /* 0x0000000c1a002986 */ /* 0x0009e2000c10150c */
[----:B------:R-:W-:Y:S01]  /*3c320*/  ISETP.LT.AND P2, PT, R28, UR5, !P4 ;  /* 0x000000051c007c0c */ /* 0x000fe2000e741270 */
[----:B------:R-:W3:Y:S01]  /*3c330*/  LDCU UR5, c[0x0][0x398] ;  /* 0x00007300ff0577ac */ /* 0x000ee20008000800 */
[----:B--2---:R-:W-:Y:S01]  /*3c340*/  ISETP.LT.AND P4, PT, R19, UR6, !P4 ;  /* 0x0000000613007c0c */ /* 0x004fe2000e781270 */
[----:B------:R-:W-:Y:S01]  /*3c350*/  VIADD R0, R5, 0x34 ;  /* 0x0000003405007836 */ /* 0x000fe20000000000 */
[----:B------:R-:W2:Y:S01]  /*3c360*/  LDCU UR6, c[0x0][0x398] ;  /* 0x00007300ff0677ac */ /* 0x000ea20008000800 */
[----:B0-----:R-:W-:-:S04]  /*3c370*/  IMAD.WIDE R22, R29, 0x2, R20 ;  /* 0x000000021d167825 */ /* 0x001fc800078e0214 */
[----:B----4-:R-:W-:Y:S01]  /*3c380*/  IMAD.MOV.U32 R26, RZ, RZ, R5 ;  /* 0x000000ffff1a7224 */ /* 0x010fe200078e0005 */
[----:B------:R0:W-:Y:S01]  /*3c390*/  @P6 STG.E.U16 desc[UR12][R22.64], R7 ;  /* 0x0000000716006986 */ /* 0x0001e2000c10150c */
[----:B------:R-:W-:Y:S01]  /*3c3a0*/  VIADD R5, R29, UR4 ;  /* 0x000000041d057c36 */ /* 0x000fe20008000000 */
[----:B-1----:R-:W-:Y:S01]  /*3c3b0*/  ISETP.LT.AND P6, PT, R28, UR7, !P3 ;  /* 0x000000071c007c0c */ /* 0x002fe2000dfc1270 */
[----:B------:R-:W1:Y:S02]  /*3c3c0*/  LDCU UR7, c[0x0][0x398] ;  /* 0x00007300ff0777ac */ /* 0x000e640008000800 */
[----:B------:R-:W-:Y:S01]  /*3c3d0*/  VIADD R27, R5, UR4 ;  /* 0x00000004051b7c36 */ /* 0x000fe20008000000 */
[----:B------:R-:W-:Y:S02]  /*3c3e0*/  PRMT R8, R9, 0x7632, R8 ;  /* 0x0000763209087816 */ /* 0x000fe40000000008 */
[----:B---3--:R-:W-:Y:S01]  /*3c3f0*/  ISETP.LT.AND P3, PT, R19, UR8, !P3 ;  /* 0x0000000813007c0c */ /* 0x008fe2000df61270 */
[--C-:B------:R-:W-:Y:S01]  /*3c400*/  IMAD.WIDE R24, R27, 0x2, R2.reuse ;  /* 0x000000021b187825 */ /* 0x100fe200078e0202 */
[----:B------:R-:W-:Y:S01]  /*3c410*/  ISETP.GE.AND P5, PT, R0, UR11, PT ;  /* 0x0000000b00007c0c */ /* 0x000fe2000bfa6270 */
[----:B------:R-:W3:Y:S02]  /*3c420*/  LDCU UR8, c[0x0][0x398] ;  /* 0x00007300ff0877ac */ /* 0x000ee40008000800 */
[----:B0-----:R-:W-:-:S04]  /*3c430*/  IMAD.WIDE R6, R5, 0x2, R2 ;  /* 0x0000000205067825 */ /* 0x001fc800078e0202 */
[--C-:B------:R-:W-:Y:S01]  /*3c440*/  IMAD.WIDE R4, R5, 0x2, R20.reuse ;  /* 0x0000000205047825 */ /* 0x100fe200078e0214 */
[----:B------:R0:W-:Y:S04]  /*3c450*/  @P2 STG.E.U16 desc[UR12][R6.64], R9 ;  /* 0x0000000906002986 */ /* 0x0001e8000c10150c */
[----:B------:R4:W-:Y:S04]  /*3c460*/  @P4 STG.E.U16 desc[UR12][R4.64], R8 ;  /* 0x0000000804004986 */ /* 0x0009e8000c10150c */
[----:B------:R-:W-:Y:S01]  /*3c470*/  @P6 STG.E.U16 desc[UR12][R24.64], R13 ;  /* 0x0000000d18006986 */ /* 0x000fe2000c10150c */
[----:B------:R-:W-:Y:S01]  /*3c480*/  ISETP.LT.AND P6, PT, R28, UR5, !P5 ;  /* 0x000000051c007c0c */ /* 0x000fe2000efc1270 */
[----:B------:R-:W-:Y:S01]  /*3c490*/  VIADD R0, R26, 0x35 ;  /* 0x000000351a007836 */ /* 0x000fe20000000000 */
[----:B--2---:R-:W-:Y:S01]  /*3c4a0*/  ISETP.LT.AND P5, PT, R19, UR6, !P5 ;  /* 0x0000000613007c0c */ /* 0x004fe2000efa1270 */
[----:B0-----:R-:W-:Y:S01]  /*3c4b0*/  IMAD.WIDE R6, R27, 0x2, R20 ;  /* 0x000000021b067825 */ /* 0x001fe200078e0214 */
[----:B------:R-:W0:Y:S01]  /*3c4c0*/  LDCU UR5, c[0x0][0x398] ;  /* 0x00007300ff0577ac */ /* 0x000e220008000800 */
[----:B----4-:R-:W-:-:S02]  /*3c4d0*/  PRMT R5, R13, 0x7632, R5 ;  /* 0x000076320d057816 */ /* 0x010fc40000000005 */
[----:B------:R-:W-:Y:S01]  /*3c4e0*/  VIADD R9, R27, UR4 ;  /* 0x000000041b097c36 */ /* 0x000fe20008000000 */
[----:B------:R-:W-:Y:S01]  /*3c4f0*/  ISETP.GE.AND P0, PT, R0, UR11, PT ;  /* 0x0000000b00007c0c */ /* 0x000fe2000bf06270 */
[----:B------:R-:W2:Y:S02]  /*3c500*/  LDCU UR6, c[0x0][0x398] ;  /* 0x00007300ff0677ac */ /* 0x000ea40008000800 */
[C---:B------:R-:W-:Y:S01]  /*3c510*/  IMAD.WIDE R22, R9.reuse, 0x2, R2 ;  /* 0x0000000209167825 */ /* 0x040fe200078e0202 */
[----:B------:R4:W-:Y:S04]  /*3c520*/  @P3 STG.E.U16 desc[UR12][R6.64], R5 ;  /* 0x0000000506003986 */ /* 0x0009e8000c10150c */
[----:B------:R-:W-:Y:S01]  /*3c530*/  @P6 STG.E.U16 desc[UR12][R22.64], R10 ;  /* 0x0000000a16006986 */ /* 0x000fe2000c10150c */
[----:B----4-:R-:W-:Y:S01]  /*3c540*/  PRMT R7, R10, 0x7632, R7 ;  /* 0x000076320a077816 */ /* 0x010fe20000000007 */
[----:B------:R-:W-:-:S05]  /*3c550*/  IMAD.WIDE R4, R9, 0x2, R20 ;  /* 0x0000000209047825 */ /* 0x000fca00078e0214 */
[----:B------:R-:W-:Y:S04]  /*3c560*/  @P5 STG.E.U16 desc[UR12][R4.64], R7 ;  /* 0x0000000704005986 */ /* 0x000fe8000c10150c */
[----:B------:R4:W2:Y:S04]  /*3c570*/  LDS.128 R4, [R15] ;  /* 0x000000000f047984 */ /* 0x0008a80000000c00 */
[----:B----4-:R-:W4:Y:S01]  /*3c580*/  LDL.LU R15, [R1+0x11ec] ;  /* 0x0011ec00010f7983 */ /* 0x010f220000300800 */
[----:B-1----:R-:W-:Y:S01]  /*3c590*/  ISETP.LT.AND P3, PT, R28, UR7, !P0 ;  /* 0x000000071c007c0c */ /* 0x002fe2000c761270 */
[----:B------:R-:W-:-:S02]  /*3c5a0*/  VIADD R0, R26, 0x36 ;  /* 0x000000361a007836 */ /* 0x000fc40000000000 */
[----:B------:R-:W-:Y:S01]  /*3c5b0*/  VIADD R13, R9, UR4 ;  /* 0x00000004090d7c36 */ /* 0x000fe20008000000 */
[----:B------:R-:W-:Y:S01]  /*3c5c0*/  ISETP.LT.AND P0, PT, R19, UR9, !P0 ;  /* 0x0000000913007c0c */ /* 0x000fe2000c701270 */
[----:B------:R-:W1:Y:S01]  /*3c5d0*/  LDCU UR7, c[0x0][0x398] ;  /* 0x00007300ff0777ac */ /* 0x000e620008000800 */
[----:B------:R-:W-:Y:S01]  /*3c5e0*/  ISETP.GE.AND P2, PT, R0, UR11, PT ;  /* 0x0000000b00007c0c */ /* 0x000fe2000bf46270 */
[----:B------:R-:W-:Y:S01]  /*3c5f0*/  IMAD.WIDE R8, R13, 0x2, R2 ;  /* 0x000000020d087825 */ /* 0x000fe200078e0202 */
[----:B------:R-:W1:Y:S02]  /*3c600*/  LDCU UR9, c[0x0][0x398] ;  /* 0x00007300ff0977ac */ /* 0x000e640008000800 */
[----:B0-----:R-:W-:Y:S01]  /*3c610*/  ISETP.LT.AND P5, PT, R28, UR5, !P2 ;  /* 0x000000051c007c0c */ /* 0x001fe2000d7a1270 */
[----:B------:R-:W-:Y:S01]  /*3c620*/  VIADD R0, R26, 0x37 ;  /* 0x000000371a007836 */ /* 0x000fe20000000000 */
[----:B---3--:R-:W-:Y:S01]  /*3c630*/  ISETP.LT.AND P2, PT, R19, UR8, !P2 ;  /* 0x0000000813007c0c */ /* 0x008fe2000d741270 */
[----:B------:R0:W-:Y:S01]  /*3c640*/  @P3 STG.E.U16 desc[UR12][R8.64], R14 ;  /* 0x0000000e08003986 */ /* 0x0001e2000c10150c */
[----:B------:R-:W-:Y:S01]  /*3c650*/  IMAD.WIDE R22, R13, 0x2, R20 ;  /* 0x000000020d167825 */ /* 0x000fe200078e0214 */
[----:B------:R-:W3:Y:S01]  /*3c660*/  LDCU UR5, c[0x0][0x398] ;  /* 0x00007300ff0577ac */ /* 0x000ee20008000800 */
[----:B------:R-:W-:-:S02]  /*3c670*/  ISETP.GE.AND P4, PT, R0, UR11, PT ;  /* 0x0000000b00007c0c */ /* 0x000fc4000bf86270 */
[----:B------:R-:W-:Y:S01]  /*3c680*/  VIADD R25, R13, UR4 ;  /* 0x000000040d197c36 */ /* 0x000fe20008000000 */
[----:B------:R-:W-:Y:S01]  /*3c690*/  PRMT R10, R11, 0x7632, R10 ;  /* 0x000076320b0a7816 */ /* 0x000fe2000000000a */
[----:B------:R-:W-:Y:S01]  /*3c6a0*/  VIADD R0, R26, 0x38 ;  /* 0x000000381a007836 */ /* 0x000fe20000000000 */
[----:B------:R-:W1:Y:S01]  /*3c6b0*/  LDCU UR8, c[0x0][0x398] ;  /* 0x00007300ff0877ac */ /* 0x000e620008000800 */
[----:B0-----:R-:W-:Y:S01]  /*3c6c0*/  PRMT R9, R14, 0x7632, R9 ;  /* 0x000076320e097816 */ /* 0x001fe20000000009 */
[----:B------:R-:W-:-:S04]  /*3c6d0*/  IMAD.WIDE R12, R25, 0x2, R20 ;  /* 0x00000002190c7825 */ /* 0x000fc800078e0214 */
[----:B------:R0:W-:Y:S01]  /*3c6e0*/  @P0 STG.E.U16 desc[UR12][R22.64], R9 ;  /* 0x0000000916000986 */ /* 0x0001e2000c10150c */
[----:B------:R-:W-:Y:S01]  /*3c6f0*/  ISETP.LT.AND P0, PT, R28, UR10, !P4 ;  /* 0x0000000a1c007c0c */ /* 0x000fe2000e701270 */
[----:B------:R-:W-:Y:S01]  /*3c700*/  VIADD R27, R25, UR4 ;  /* 0x00000004191b7c36 */ /* 0x000fe20008000000 */
[----:B--2---:R-:W-:Y:S01]  /*3c710*/  ISETP.LT.AND P4, PT, R19, UR6, !P4 ;  /* 0x0000000613007c0c */ /* 0x004fe2000e781270 */
[----:B------:R-:W2:Y:S01]  /*3c720*/  LDCU UR10, c[0x0][0x398] ;  /* 0x00007300ff0a77ac */ /* 0x000ea20008000800 */
[----:B------:R-:W-:Y:S01]  /*3c730*/  ISETP.GE.AND P6, PT, R0, UR11, PT ;  /* 0x0000000b00007c0c */ /* 0x000fe2000bfc6270 */
[----:B0-----:R-:W-:Y:S01]  /*3c740*/  IMAD.WIDE R8, R25, 0x2, R2 ;  /* 0x0000000219087825 */ /* 0x001fe200078e0202 */
[----:B------:R-:W0:Y:S04]  /*3c750*/  LDCU UR6, c[0x0][0x398] ;  /* 0x00007300ff0677ac */ /* 0x000e280008000800 */
[----:B------:R2:W-:Y:S01]  /*3c760*/  @P5 STG.E.U16 desc[UR12][R8.64], R11 ;  /* 0x0000000b08005986 */ /* 0x0005e2000c10150c */
[----:B------:R-:W-:-:S03]  /*3c770*/  VIADD R0, R26, 0x39 ;  /* 0x000000391a007836 */ /* 0x000fc60000000000 */
[----:B------:R0:W-:Y:S01]  /*3c780*/  @P2 STG.E.U16 desc[UR12][R12.64], R10 ;  /* 0x0000000a0c002986 */ /* 0x0001e2000c10150c */
[----:B-1----:R-:W-:Y:S01]  /*3c790*/  ISETP.LT.AND P2, PT, R28, UR7, !P6 ;  /* 0x000000071c007c0c */ /* 0x002fe2000f741270 */
[----:B------:R-:W-:Y:S01]  /*3c7a0*/  IMAD.WIDE R24, R27, 0x2, R2 ;  /* 0x000000021b187825 */ /* 0x000fe200078e0202 */
[----:B------:R-:W-:Y:S01]  /*3c7b0*/  ISETP.LT.AND P6, PT, R19, UR9, !P6 ;  /* 0x0000000913007c0c */ /* 0x000fe2000f7c1270 */
[----:B------:R-:W1:Y:S01]  /*3c7c0*/  LDCU UR7, c[0x0][0x398] ;  /* 0x00007300ff0777ac */ /* 0x000e620008000800 */
[----:B------:R-:W-:Y:S01]  /*3c7d0*/  ISETP.GE.AND P3, PT, R0, UR11, PT ;  /* 0x0000000b00007c0c */ /* 0x000fe2000bf66270 */
[C---:B------:R-:W-:Y:S02]  /*3c7e0*/  VIADD R23, R27.reuse, UR4 ;  /* 0x000000041b177c36 */ /* 0x040fe40008000000 */
[----:B--2---:R-:W-:Y:S01]  /*3c7f0*/  IMAD.WIDE R8, R27, 0x2, R20 ;  /* 0x000000021b087825 */ /* 0x004fe200078e0214 */
[----:B------:R-:W-:Y:S01]  /*3c800*/  PRMT R22, R16, 0x7632, R22 ;  /* 0x0000763210167816 */ /* 0x000fe20000000016 */
[----:B------:R-:W2:Y:S02]  /*3c810*/  LDCU UR9, c[0x0][0x398] ;  /* 0x00007300ff0977ac */ /* 0x000ea40008000800 */
[----:B------:R-:W-:-:S02]  /*3c820*/  VIADD R0, R26, 0x3a ;  /* 0x0000003a1a007836 */ /* 0x000fc40000000000 */
[----:B0-----:R-:W-:-:S04]  /*3c830*/  IMAD.WIDE R10, R23, 0x2, R2 ;  /* 0x00000002170a7825 */ /* 0x001fc800078e0202 */
[----:B------:R-:W-:Y:S01]  /*3c840*/  IMAD.WIDE R12, R23, 0x2, R20 ;  /* 0x00000002170c7825 */ /* 0x000fe200078e0214 */
[----:B------:R-:W-:-:S03]  /*3c850*/  ISETP.GE.AND P5, PT, R0, UR11, PT ;  /* 0x0000000b00007c0c */ /* 0x000fc6000bfa6270 */
[----:B------:R-:W-:Y:S02]  /*3c860*/  VIADD R23, R23, UR4 ;  /* 0x0000000417177c36 */ /* 0x000fe40008000000 */
[----:B------:R-:W-:Y:S01]  /*3c870*/  VIADD R0, R26, 0x3b ;  /* 0x0000003b1a007836 */ /* 0x000fe20000000000 */
[----:B----4-:R-:W-:Y:S01]  /*3c880*/  PRMT R14, R15, 0x7632, R14 ;  /* 0x000076320f0e7816 */ /* 0x010fe2000000000e */
[----:B------:R0:W-:Y:S04]  /*3c890*/  @P0 STG.E.U16 desc[UR12][R24.64], R15 ;  /* 0x0000000f18000986 */ /* 0x0001e8000c10150c */
[----:B------:R4:W-:Y:S01]  /*3c8a0*/  @P4 STG.E.U16 desc[UR12][R8.64], R14 ;  /* 0x0000000e08004986 */ /* 0x0009e2000c10150c */
[----:B------:R-:W-:Y:S01]  /*3c8b0*/  ISETP.LT.AND P4, PT, R28, UR14, !P3 ;  /* 0x0000000e1c007c0c */ /* 0x000fe2000df81270 */
[----:B------:R-:W1:Y:S01]  /*3c8c0*/  LDCU UR14, c[0x0][0x398] ;  /* 0x00007300ff0e77ac */ /* 0x000e620008000800 */
[----:B---3--:R-:W-:Y:S01]  /*3c8d0*/  ISETP.LT.AND P3, PT, R19, UR5, !P3 ;  /* 0x0000000513007c0c */ /* 0x008fe2000df61270 */
[----:B------:R3:W-:Y:S01]  /*3c8e0*/  @P2 STG.E.U16 desc[UR12][R10.64], R16 ;  /* 0x000000100a002986 */ /* 0x0007e2000c10150c */
[----:B------:R-:W-:Y:S01]  /*3c8f0*/  ISETP.GE.AND P0, PT, R0, UR11, PT ;  /* 0x0000000b00007c0c */ /* 0x000fe2000bf06270 */
[----:B------:R-:W1:Y:S02]  /*3c900*/  LDCU UR5, c[0x0][0x398] ;  /* 0x00007300ff0577ac */ /* 0x000e640008000800 */
[----:B------:R2:W-:Y:S01]  /*3c910*/  @P6 STG.E.U16 desc[UR12][R12.64], R22 ;  /* 0x000000160c006986 */ /* 0x0005e2000c10150c */
[----:B------:R-:W-:Y:S01]  /*3c920*/  ISETP.LT.AND P6, PT, R28, UR8, !P5 ;  /* 0x000000081c007c0c */ /* 0x000fe2000efc1270 */
[----:B0-----:R-:W-:-:S02]  /*3c930*/  VIADD R15, R23, UR4 ;  /* 0x00000004170f7c36 */ /* 0x001fc40008000000 */
[C---:B----4-:R-:W-:Y:S01]  /*3c940*/  IMAD.WIDE R8, R23.reuse, 0x2, R2 ;  /* 0x0000000217087825 */ /* 0x050fe200078e0202 */
[----:B------:R-:W-:Y:S01]  /*3c950*/  PRMT R14, R4, 0x7632, R14 ;  /* 0x00007632040e7816 */ /* 0x000fe2000000000e */
[----:B------:R-:W0:Y:S02]  /*3c960*/  LDCU UR8, c[0x0][0x398] ;  /* 0x00007300ff0877ac */ /* 0x000e240008000800 */
[----:B---3--:R-:W-:Y:S01]  /*3c970*/  IMAD.WIDE R10, R23, 0x2, R20 ;  /* 0x00000002170a7825 */ /* 0x008fe200078e0214 */
[----:B------:R3:W-:Y:S03]  /*3c980*/  @P4 STG.E.U16 desc[UR12][R8.64], R4 ;  /* 0x0000000408004986 */ /* 0x0007e6000c10150c */
[----:B------:R-:W-:Y:S01]  /*3c990*/  VIADD R0, R26, 0x3c ;  /* 0x0000003c1a007836 */ /* 0x000fe20000000000 */
[----:B------:R4:W-:Y:S01]  /*3c9a0*/  @P3 STG.E.U16 desc[UR12][R10.64], R14 ;  /* 0x0000000e0a003986 */ /* 0x0009e2000c10150c */
[----:B--2---:R-:W-:Y:S01]  /*3c9b0*/  IMAD.WIDE R12, R15, 0x2, R2 ;  /* 0x000000020f0c7825 */ /* 0x004fe200078e0202 */
[----:B------:R-:W-:-:S02]  /*3c9c0*/  ISETP.LT.AND P3, PT, R28, UR15, !P0 ;  /* 0x0000000f1c007c0c */ /* 0x000fc4000c761270 */
[----:B------:R-:W-:Y:S02]  /*3c9d0*/  ISETP.GE.AND P2, PT, R0, UR11, PT ;  /* 0x0000000b00007c0c */ /* 0x000fe4000bf46270 */
[C---:B------:R-:W-:Y:S02]  /*3c9e0*/  ISETP.LT.AND P5, PT, R19.reuse, UR10, !P5 ;  /* 0x0000000a13007c0c */ /* 0x040fe4000efa1270 */
[----:B------:R-:W-:Y:S01]  /*3c9f0*/  ISETP.LT.AND P0, PT, R19, UR6, !P0 ;  /* 0x0000000613007c0c */ /* 0x000fe2000c701270 */
[----:B------:R-:W2:Y:S01]  /*3ca00*/  LDCU UR6, c[0x0][0x398] ;  /* 0x00007300ff0677ac */ /* 0x000ea20008000800 */
[----:B------:R-:W-:Y:S01]  /*3ca10*/  VIADD R0, R26, 0x3d ;  /* 0x0000003d1a007836 */ /* 0x000fe20000000000 */
[----:B------:R0:W-:Y:S01]  /*3ca20*/  @P6 STG.E.U16 desc[UR12][R12.64], R17 ;  /* 0x000000110c006986 */ /* 0x0001e2000c10150c */
[C---:B------:R-:W-:Y:S01]  /*3ca30*/  VIADD R23, R15.reuse, UR4 ;  /* 0x000000040f177c36 */ /* 0x040fe20008000000 */
[----:B-1----:R-:W-:Y:S01]  /*3ca40*/  ISETP.LT.AND P6, PT, R28, UR7, !P2 ;  /* 0x000000071c007c0c */ /* 0x002fe2000d7c1270 */
[----:B---3--:R-:W-:Y:S01]  /*3ca50*/  IMAD.WIDE R8, R15, 0x2, R20 ;  /* 0x000000020f087825 */ /* 0x008fe200078e0214 */
[----:B------:R-:W-:-:S02]  /*3ca60*/  ISETP.GE.AND P4, PT, R0, UR11, PT ;  /* 0x0000000b00007c0c */ /* 0x000fc4000bf86270 */
[----:B------:R-:W-:Y:S01]  /*3ca70*/  PRMT R16, R17, 0x7632, R16 ;  /* 0x0000763211107816 */ /* 0x000fe20000000010 */
[----:B------:R-:W-:Y:S02]  /*3ca80*/  VIADD R25, R23, UR4 ;  /* 0x0000000417197c36 */ /* 0x000fe40008000000 */
[----:B------:R-:W-:Y:S01]  /*3ca90*/  VIADD R0, R26, 0x3e ;  /* 0x0000003e1a007836 */ /* 0x000fe20000000000 */
[----:B------:R-:W-:Y:S01]  /*3caa0*/  PRMT R4, R5, 0x7632, R4 ;  /* 0x0000763205047816 */ /* 0x000fe20000000004 */
[C---:B----4-:R-:W-:Y:S01]  /*3cab0*/  IMAD.WIDE R10, R23.reuse, 0x2, R2 ;  /* 0x00000002170a7825 */ /* 0x050fe200078e0202 */
[----:B------:R-:W-:Y:S03]  /*3cac0*/  @P5 STG.E.U16 desc[UR12][R8.64], R16 ;  /* 0x0000001008005986 */ /* 0x000fe6000c10150c */
[----:B0-----:R-:W-:Y:S01]  /*3cad0*/  IMAD.WIDE R12, R23, 0x2, R20 ;  /* 0x00000002170c7825 */ /* 0x001fe200078e0214 */
[----:B------:R-:W-:-:S03]  /*3cae0*/  ISETP.GE.AND P5, PT, R0, UR11, PT ;  /* 0x0000000b00007c0c */ /* 0x000fc6000bfa6270 */
[----:B------:R-:W-:Y:S01]  /*3caf0*/  IMAD.WIDE R14, R25, 0x2, R2 ;  /* 0x00000002190e7825 */ /* 0x000fe200078e0202 */
[----:B------:R-:W-:Y:S01]  /*3cb00*/  @P3 STG.E.U16 desc[UR12][R10.64], R5 ;  /* 0x000000050a003986 */ /* 0x000fe2000c10150c */
[----:B------:R-:W-:-:S03]  /*3cb10*/  ISETP.LT.AND P3, PT, R28, UR14, !P5 ;  /* 0x0000000e1c007c0c */ /* 0x000fc6000ef61270 */
[----:B------:R0:W-:Y:S01]  /*3cb20*/  @P0 STG.E.U16 desc[UR12][R12.64], R4 ;  /* 0x000000040c000986 */ /* 0x0001e2000c10150c */
[----:B------:R-:W-:-:S03]  /*3cb30*/  ISETP.LT.AND P0, PT, R28, UR16, !P1 ;  /* 0x000000101c007c0c */ /* 0x000fc6000cf01270 */
[----:B------:R1:W-:Y:S01]  /*3cb40*/  @P6 STG.E.U16 desc[UR12][R14.64], R18 ;  /* 0x000000120e006986 */ /* 0x0003e2000c10150c */
[----:B------:R-:W-:Y:S02]  /*3cb50*/  ISETP.LT.AND P6, PT, R28, UR5, !P4 ;  /* 0x000000051c007c0c */ /* 0x000fe4000e7c1270 */
[C---:B------:R-:W-:Y:S02]  /*3cb60*/  ISETP.LT.AND P1, PT, R19.reuse, UR17, !P1 ;  /* 0x0000001113007c0c */ /* 0x040fe4000cf21270 */
[C---:B------:R-:W-:Y:S02]  /*3cb70*/  ISETP.LT.AND P2, PT, R19.reuse, UR9, !P2 ;  /* 0x0000000913007c0c */ /* 0x040fe4000d741270 */
[C---:B------:R-:W-:Y:S02]  /*3cb80*/  ISETP.LT.AND P4, PT, R19.reuse, UR8, !P4 ;  /* 0x0000000813007c0c */ /* 0x040fe4000e781270 */
[----:B--2---:R-:W-:Y:S02]  /*3cb90*/  ISETP.LT.AND P5, PT, R19, UR6, !P5 ;  /* 0x0000000613007c0c */ /* 0x004fe4000efa1270 */
[----:B------:R-:W2:Y:S01]  /*3cba0*/  LDL.LU R19, [R1+0x11e8] ;  /* 0x0011e80001137983 */ /* 0x000ea20000300800 */
[----:B------:R-:W-:Y:S01]  /*3cbb0*/  VIADD R17, R25, UR4 ;  /* 0x0000000419117c36 */ /* 0x000fe20008000000 */
[----:B------:R-:W-:-:S03]  /*3cbc0*/  PRMT R0, R18, 0x7632, R0 ;  /* 0x0000763212007816 */ /* 0x000fc60000000000 */
[----:B------:R-:W-:Y:S02]  /*3cbd0*/  VIADD R23, R17, UR4 ;  /* 0x0000000411177c36 */ /* 0x000fe40008000000 */
[----:B0-----:R-:W-:Y:S01]  /*3cbe0*/  IMAD.WIDE R4, R25, 0x2, R20 ;  /* 0x0000000219047825 */ /* 0x001fe200078e0214 */
[----:B------:R-:W-:-:S03]  /*3cbf0*/  PRMT R16, R6, 0x7632, R16 ;  /* 0x0000763206107816 */ /* 0x000fc60000000010 */
[----:B------:R-:W-:Y:S02]  /*3cc00*/  VIADD R25, R23, UR4 ;  /* 0x0000000417197c36 */ /* 0x000fe40008000000 */
[C---:B------:R-:W-:Y:S01]  /*3cc10*/  IMAD.WIDE R8, R17.reuse, 0x2, R2 ;  /* 0x0000000211087825 */ /* 0x040fe200078e0202 */
[----:B------:R0:W-:Y:S03]  /*3cc20*/  @P2 STG.E.U16 desc[UR12][R4.64], R0 ;  /* 0x0000000004002986 */ /* 0x0001e6000c10150c */
[----:B------:R-:W-:Y:S01]  /*3cc30*/  IMAD.WIDE R12, R17, 0x2, R20 ;  /* 0x00000002110c7825 */ /* 0x000fe200078e0214 */
[----:B------:R0:W-:Y:S03]  /*3cc40*/  @P6 STG.E.U16 desc[UR12][R8.64], R6 ;  /* 0x0000000608006986 */ /* 0x0001e6000c10150c */
[C---:B------:R-:W-:Y:S01]  /*3cc50*/  IMAD.WIDE R10, R23.reuse, 0x2, R2 ;  /* 0x00000002170a7825 */ /* 0x040fe200078e0202 */
[----:B------:R0:W-:Y:S03]  /*3cc60*/  @P4 STG.E.U16 desc[UR12][R12.64], R16 ;  /* 0x000000100c004986 */ /* 0x0001e6000c10150c */
[----:B-1----:R-:W-:-:S04]  /*3cc70*/  IMAD.WIDE R14, R23, 0x2, R20 ;  /* 0x00000002170e7825 */ /* 0x002fc800078e0214 */
[----:B------:R-:W-:-:S04]  /*3cc80*/  IMAD.WIDE R2, R25, 0x2, R2 ;  /* 0x0000000219027825 */ /* 0x000fc800078e0202 */
[----:B------:R-:W-:Y:S01]  /*3cc90*/  IMAD.WIDE R20, R25, 0x2, R20 ;  /* 0x0000000219147825 */ /* 0x000fe200078e0214 */
[----:B--2---:R-:W-:Y:S01]  /*3cca0*/  PRMT R17, R19, 0x7632, R17 ;  /* 0x0000763213117816 */ /* 0x004fe20000000011 */
[----:B------:R0:W-:Y:S04]  /*3ccb0*/  @P3 STG.E.U16 desc[UR12][R10.64], R19 ;  /* 0x000000130a003986 */ /* 0x0001e8000c10150c */
[----:B------:R0:W-:Y:S04]  /*3ccc0*/  @P5 STG.E.U16 desc[UR12][R14.64], R17 ;  /* 0x000000110e005986 */ /* 0x0001e8000c10150c */
[----:B------:R0:W-:Y:S01]  /*3ccd0*/  @P0 STG.E.U16 desc[UR12][R2.64], R7 ;  /* 0x0000000702000986 */ /* 0x0001e2000c10150c */
[----:B------:R-:W-:Y:S05]  /*3cce0*/  @!P1 EXIT ;  /* 0x000000000000994d */ /* 0x000fea0003800000 */
[----:B0-----:R-:W-:-:S05]  /*3ccf0*/  PRMT R10, R7, 0x7632, R10 ;  /* 0x00007632070a7816 */ /* 0x001fca000000000a */
[----:B------:R-:W-:Y:S01]  /*3cd00*/  STG.E.U16 desc[UR12][R20.64], R10 ;  /* 0x0000000a14007986 */ /* 0x000fe2000c10150c */
[----:B------:R-:W-:Y:S05]  /*3cd10*/  EXIT ;  /* 0x000000000000794d */ /* 0x000fea0003800000 */
.L_x_2:
[----:B------:R-:W-:-:S00]  /*3cd20*/  BRA `(.L_x_2) ;  /* 0xfffffffc00fc7947 */ /* 0x000fc0000383ffff */
[----:B------:R-:W-:-:S00]  /*3cd30*/  NOP ;  /* 0x0000000000007918 */ /* 0x000fc00000000000 */
        /* <DEDUP_REMOVED lines=12> */
.L_x_3:


//--------------------- .nv.shared.matmul_kernel  --------------------------
	.section	.nv.shared.matmul_kernel,"aw",@nobits
	.sectionflags	@""
	.align	16
	.zero		1024


//--------------------- .nv.shared.reserved.0     --------------------------
	.section	.nv.shared.reserved.0,"aw",@nobits
	.weak		__nv_reservedSMEM_offset_0_alias
	.size		__nv_reservedSMEM_offset_0_alias, 0, 64
	.other		__nv_reservedSMEM_offset_0_alias,@"STO_CUDA_RESERVED_SHARED STV_DEFAULT"
__nv_reservedSMEM_offset_0_alias:
	.zero		0
	.zero		64


//--------------------- .nv.constant0.matmul_kernel --------------------------
	.section	.nv.constant0.matmul_kernel,"a",@progbits
	.sectionflags	@""
	.align	4
.nv.constant0.matmul_kernel:
	.zero		976


//--------------------- SYMBOLS --------------------------

	.type		.nv.reservedSmem.offset0,@object
	.size		.nv.reservedSmem.offset0,0x4
	.type		.nv.reservedSmem.cap,@object
	.size		.nv.reservedSmem.cap,0x4
